def attn_fwd(
    Q,
    K,
    V,
    Out,
    Lse,
    sm_scale,
    stride_qz,
    stride_qh,
    stride_qm,
    stride_qk,
    stride_kz,
    stride_kh,
    stride_kn,
    stride_kk,
    stride_vz,
    stride_vh,
    stride_vn,
    stride_vk,
    stride_oz,
    stride_oh,
    stride_om,
    stride_ok,
    seqlen_q,
    seqlen_k,
    BLOCK_M: tl.constexpr,
    BLOCK_N: tl.constexpr,
    HEAD_DIM: tl.constexpr,
    CAUSAL: tl.constexpr,
):
    start_m = tl.program_id(0)
    off_hz = tl.program_id(1)
    q_off = off_hz * stride_qh
    k_off = off_hz * stride_kh
    v_off = off_hz * stride_vh
    offs_m = start_m * BLOCK_M + tl.arange(0, BLOCK_M)
    offs_d = tl.arange(0, HEAD_DIM)
    offs_n = tl.arange(0, BLOCK_N)
    q_ptrs = Q + q_off + offs_m[:, None] * stride_qm + offs_d[None, :] * stride_qk
    k_ptrs = K + k_off + offs_d[:, None] * stride_kk + offs_n[None, :] * stride_kn
    v_ptrs = V + v_off + offs_n[:, None] * stride_vn + offs_d[None, :] * stride_vk
    m_i = tl.full([BLOCK_M], float("-inf"), dtype=tl.float32)
    l_i = tl.zeros([BLOCK_M], dtype=tl.float32) + 1.0
    acc = tl.zeros([BLOCK_M, HEAD_DIM], dtype=tl.float32)
    q = tl.load(q_ptrs)
    acc, l_i, m_i = _attn_fwd_inner(
        acc,
        l_i,
        m_i,
        q,
        k_ptrs,
        v_ptrs,
        sm_scale,
        stride_kn,
        stride_vn,
        start_m,
        seqlen_k,
        BLOCK_M,
        BLOCK_N,
        HEAD_DIM,
        CAUSAL,
    )
    acc = acc / l_i[:, None]
    lse = m_i + tl.math.log2(l_i) / 1.4426950408889634
    o_ptrs = (
        Out
        + off_hz * stride_oh
        + offs_m[:, None] * stride_om
        + offs_d[None, :] * stride_ok
    )
    tl.store(o_ptrs, acc.to(Out.dtype.element_ty))
    tl.store(Lse + off_hz * seqlen_q + offs_m, lse)

# config = {"BLOCK_M": 256, "BLOCK_N": 128, "HEAD_DIM": 256, "arch": "sm_90", "causal": true, "dtype": "bf16", "num_stages": 2, "num_warps": 8}
# arch = sm_90


// ===== COMPILED SASS (sm_90a) =====

	.target	sm_90a

	.elftype	@"ET_EXEC"


//--------------------- .note.nv.tkinfo           --------------------------
	.section	.note.nv.tkinfo,"",@"SHT_NOTE"
	.sectionflags	@"SHF_NOTE_NV_TKINFO"
	.tkinfo
        /*0018*/ 	.word	0x00000002
        /*0030*/ 	.string	""
        /*0030*/ 	.string	"ptxas"
        /*0030*/ 	.string	"Cuda compilation tools, release 13.0, V13.0.88"
        /*0030*/ 	.string	"Build cuda_13.0.r13.0/compiler.36424714_0"
        /*0030*/ 	.string	"-v  -suppress-debug-info  -lineinfo  -arch sm_90a "



//--------------------- .note.nv.cuinfo           --------------------------
	.section	.note.nv.cuinfo,"",@"SHT_NOTE"
	.sectionflags	@"SHF_NOTE_NV_CUINFO"
        /*0018*/ 	.short	0x0002
        /*001a*/ 	.short	0x005a
        /*001c*/ 	.short	0x0082
	.zero		2


//--------------------- .nv.info                  --------------------------
	.section	.nv.info,"",@"SHT_CUDA_INFO"
	.align	4


	//----- nvinfo : EIATTR_REGCOUNT
	.align		4
        /*0000*/ 	.byte	0x04, 0x2f
        /*0002*/ 	.short	(.L_2 - .L_1)
	.align		4
.L_1:
        /*0004*/ 	.word	index@(attn_fwd)
        /*0008*/ 	.word	0x000000ff


	//----- nvinfo : EIATTR_FRAME_SIZE
	.align		4
.L_2:
        /*000c*/ 	.byte	0x04, 0x11
        /*000e*/ 	.short	(.L_4 - .L_3)
	.align		4
.L_3:
        /*0010*/ 	.word	index@(attn_fwd)
        /*0014*/ 	.word	0x00000c20


	//----- nvinfo : EIATTR_MIN_STACK_SIZE
	.align		4
.L_4:
        /*0018*/ 	.byte	0x04, 0x12
        /*001a*/ 	.short	(.L_6 - .L_5)
	.align		4
.L_5:
        /*001c*/ 	.word	index@(attn_fwd)
        /*0020*/ 	.word	0x00000c20
.L_6:


//--------------------- .nv.compat                --------------------------
	.section	.nv.compat,"",@"SHT_CUDA_COMPAT_INFO"
	.align	4
        /*0000*/ 	.byte	0x02, 0x09, 0x01, 0x00, 0x02, 0x02, 0x04, 0x00, 0x02, 0x05, 0x05, 0x00, 0x03, 0x07, 0x01, 0x01
        /*0010*/ 	.byte	0x02, 0x03, 0x00, 0x00, 0x02, 0x06, 0x01, 0x00, 0x04, 0x0b, 0x08, 0x00, 0x00, 0x00, 0x00, 0x00
        /*0020*/ 	.byte	0x00, 0x00, 0x00, 0x00


//--------------------- .nv.info.attn_fwd         --------------------------
	.section	.nv.info.attn_fwd,"",@"SHT_CUDA_INFO"
	.sectionflags	@""
	.align	4


	//----- nvinfo : EIATTR_CUDA_API_VERSION
	.align		4
        /*0000*/ 	.byte	0x04, 0x37
        /*0002*/ 	.short	(.L_8 - .L_7)
.L_7:
        /*0004*/ 	.word	0x00000082


	//----- nvinfo : EIATTR_KPARAM_INFO
	.align		4
.L_8:
        /*0008*/ 	.byte	0x04, 0x17
        /*000a*/ 	.short	(.L_10 - .L_9)
.L_9:
        /*000c*/ 	.word	0x00000000
        /*0010*/ 	.short	0x0019
        /*0012*/ 	.short	0x0080
        /*0014*/ 	.byte	0x00, 0xf4, 0x21, 0x00


	//----- nvinfo : EIATTR_KPARAM_INFO
	.align		4
.L_10:
        /*0018*/ 	.byte	0x04, 0x17
        /*001a*/ 	.short	(.L_12 - .L_11)
.L_11:
        /*001c*/ 	.word	0x00000000
        /*0020*/ 	.short	0x0018
        /*0022*/ 	.short	0x0078
        /*0024*/ 	.byte	0x00, 0xf4, 0x21, 0x00


	//----- nvinfo : EIATTR_KPARAM_INFO
	.align		4
.L_12:
        /*0028*/ 	.byte	0x04, 0x17
        /*002a*/ 	.short	(.L_14 - .L_13)
.L_13:
        /*002c*/ 	.word	0x00000000
        /*0030*/ 	.short	0x0017
        /*0032*/ 	.short	0x0070
        /*0034*/ 	.byte	0x00, 0xf0, 0x11, 0x00


	//----- nvinfo : EIATTR_KPARAM_INFO
	.align		4
.L_14:
        /*0038*/ 	.byte	0x04, 0x17
        /*003a*/ 	.short	(.L_16 - .L_15)
.L_15:
        /*003c*/ 	.word	0x00000000
        /*0040*/ 	.short	0x0016
        /*0042*/ 	.short	0x006c
        /*0044*/ 	.byte	0x00, 0xf0, 0x11, 0x00


	//----- nvinfo : EIATTR_KPARAM_INFO
	.align		4
.L_16:
        /*0048*/ 	.byte	0x04, 0x17
        /*004a*/ 	.short	(.L_18 - .L_17)
.L_17:
        /*004c*/ 	.word	0x00000000
        /*0050*/ 	.short	0x0015
        /*0052*/ 	.short	0x0068
        /*0054*/ 	.byte	0x00, 0xf0, 0x11, 0x00


	//----- nvinfo : EIATTR_KPARAM_INFO
	.align		4
.L_18:
        /*0058*/ 	.byte	0x04, 0x17
        /*005a*/ 	.short	(.L_20 - .L_19)
.L_19:
        /*005c*/ 	.word	0x00000000
        /*0060*/ 	.short	0x0014
        /*0062*/ 	.short	0x0064
        /*0064*/ 	.byte	0x00, 0xf0, 0x11, 0x00


	//----- nvinfo : EIATTR_KPARAM_INFO
	.align		4
.L_20:
        /*0068*/ 	.byte	0x04, 0x17
        /*006a*/ 	.short	(.L_22 - .L_21)
.L_21:
        /*006c*/ 	.word	0x00000000
        /*0070*/ 	.short	0x0013
        /*0072*/ 	.short	0x0060
        /*0074*/ 	.byte	0x00, 0xf0, 0x11, 0x00


	//----- nvinfo : EIATTR_KPARAM_INFO
	.align		4
.L_22:
        /*0078*/ 	.byte	0x04, 0x17
        /*007a*/ 	.short	(.L_24 - .L_23)
.L_23:
        /*007c*/ 	.word	0x00000000
        /*0080*/ 	.short	0x0012
        /*0082*/ 	.short	0x005c
        /*0084*/ 	.byte	0x00, 0xf0, 0x11, 0x00


	//----- nvinfo : EIATTR_KPARAM_INFO
	.align		4
.L_24:
        /*0088*/ 	.byte	0x04, 0x17
        /*008a*/ 	.short	(.L_26 - .L_25)
.L_25:
        /*008c*/ 	.word	0x00000000
        /*0090*/ 	.short	0x0011
        /*0092*/ 	.short	0x0058
        /*0094*/ 	.byte	0x00, 0xf0, 0x11, 0x00


	//----- nvinfo : EIATTR_KPARAM_INFO
	.align		4
.L_26:
        /*0098*/ 	.byte	0x04, 0x17
        /*009a*/ 	.short	(.L_28 - .L_27)
.L_27:
        /*009c*/ 	.word	0x00000000
        /*00a0*/ 	.short	0x0010
        /*00a2*/ 	.short	0x0054
        /*00a4*/ 	.byte	0x00, 0xf0, 0x11, 0x00


	//----- nvinfo : EIATTR_KPARAM_INFO
	.align		4
.L_28:
        /*00a8*/ 	.byte	0x04, 0x17
        /*00aa*/ 	.short	(.L_30 - .L_29)
.L_29:
        /*00ac*/ 	.word	0x00000000
        /*00b0*/ 	.short	0x000f
        /*00b2*/ 	.short	0x0050
        /*00b4*/ 	.byte	0x00, 0xf0, 0x11, 0x00


	//----- nvinfo : EIATTR_KPARAM_INFO
	.align		4
.L_30:
        /*00b8*/ 	.byte	0x04, 0x17
        /*00ba*/ 	.short	(.L_32 - .L_31)
.L_31:
        /*00bc*/ 	.word	0x00000000
        /*00c0*/ 	.short	0x000e
        /*00c2*/ 	.short	0x004c
        /*00c4*/ 	.byte	0x00, 0xf0, 0x11, 0x00


	//----- nvinfo : EIATTR_KPARAM_INFO
	.align		4
.L_32:
        /*00c8*/ 	.byte	0x04, 0x17
        /*00ca*/ 	.short	(.L_34 - .L_33)
.L_33:
        /*00cc*/ 	.word	0x00000000
        /*00d0*/ 	.short	0x000d
        /*00d2*/ 	.short	0x0048
        /*00d4*/ 	.byte	0x00, 0xf0, 0x11, 0x00


	//----- nvinfo : EIATTR_KPARAM_INFO
	.align		4
.L_34:
        /*00d8*/ 	.byte	0x04, 0x17
        /*00da*/ 	.short	(.L_36 - .L_35)
.L_35:
        /*00dc*/ 	.word	0x00000000
        /*00e0*/ 	.short	0x000c
        /*00e2*/ 	.short	0x0044
        /*00e4*/ 	.byte	0x00, 0xf0, 0x11, 0x00


	//----- nvinfo : EIATTR_KPARAM_INFO
	.align		4
.L_36:
        /*00e8*/ 	.byte	0x04, 0x17
        /*00ea*/ 	.short	(.L_38 - .L_37)
.L_37:
        /*00ec*/ 	.word	0x00000000
        /*00f0*/ 	.short	0x000b
        /*00f2*/ 	.short	0x0040
        /*00f4*/ 	.byte	0x00, 0xf0, 0x11, 0x00


	//----- nvinfo : EIATTR_KPARAM_INFO
	.align		4
.L_38:
        /*00f8*/ 	.byte	0x04, 0x17
        /*00fa*/ 	.short	(.L_40 - .L_39)
.L_39:
        /*00fc*/ 	.word	0x00000000
        /*0100*/ 	.short	0x000a
        /*0102*/ 	.short	0x003c
        /*0104*/ 	.byte	0x00, 0xf0, 0x11, 0x00


	//----- nvinfo : EIATTR_KPARAM_INFO
	.align		4
.L_40:
        /*0108*/ 	.byte	0x04, 0x17
        /*010a*/ 	.short	(.L_42 - .L_41)
.L_41:
        /*010c*/ 	.word	0x00000000
        /*0110*/ 	.short	0x0009
        /*0112*/ 	.short	0x0038
        /*0114*/ 	.byte	0x00, 0xf0, 0x11, 0x00


	//----- nvinfo : EIATTR_KPARAM_INFO
	.align		4
.L_42:
        /*0118*/ 	.byte	0x04, 0x17
        /*011a*/ 	.short	(.L_44 - .L_43)
.L_43:
        /*011c*/ 	.word	0x00000000
        /*0120*/ 	.short	0x0008
        /*0122*/ 	.short	0x0034
        /*0124*/ 	.byte	0x00, 0xf0, 0x11, 0x00


	//----- nvinfo : EIATTR_KPARAM_INFO
	.align		4
.L_44:
        /*0128*/ 	.byte	0x04, 0x17
        /*012a*/ 	.short	(.L_46 - .L_45)
.L_45:
        /*012c*/ 	.word	0x00000000
        /*0130*/ 	.short	0x0007
        /*0132*/ 	.short	0x0030
        /*0134*/ 	.byte	0x00, 0xf0, 0x11, 0x00


	//----- nvinfo : EIATTR_KPARAM_INFO
	.align		4
.L_46:
        /*0138*/ 	.byte	0x04, 0x17
        /*013a*/ 	.short	(.L_48 - .L_47)
.L_47:
        /*013c*/ 	.word	0x00000000
        /*0140*/ 	.short	0x0006
        /*0142*/ 	.short	0x002c
        /*0144*/ 	.byte	0x00, 0xf0, 0x11, 0x00


	//----- nvinfo : EIATTR_KPARAM_INFO
	.align		4
.L_48:
        /*0148*/ 	.byte	0x04, 0x17
        /*014a*/ 	.short	(.L_50 - .L_49)
.L_49:
        /*014c*/ 	.word	0x00000000
        /*0150*/ 	.short	0x0005
        /*0152*/ 	.short	0x0028
        /*0154*/ 	.byte	0x00, 0xf0, 0x11, 0x00


	//----- nvinfo : EIATTR_KPARAM_INFO
	.align		4
.L_50:
        /*0158*/ 	.byte	0x04, 0x17
        /*015a*/ 	.short	(.L_52 - .L_51)
.L_51:
        /*015c*/ 	.word	0x00000000
        /*0160*/ 	.short	0x0004
        /*0162*/ 	.short	0x0020
        /*0164*/ 	.byte	0x00, 0xf4, 0x21, 0x00


	//----- nvinfo : EIATTR_KPARAM_INFO
	.align		4
.L_52:
        /*0168*/ 	.byte	0x04, 0x17
        /*016a*/ 	.short	(.L_54 - .L_53)
.L_53:
        /*016c*/ 	.word	0x00000000
        /*0170*/ 	.short	0x0003
        /*0172*/ 	.short	0x0018
        /*0174*/ 	.byte	0x00, 0xf4, 0x21, 0x00


	//----- nvinfo : EIATTR_KPARAM_INFO
	.align		4
.L_54:
        /*0178*/ 	.byte	0x04, 0x17
        /*017a*/ 	.short	(.L_56 - .L_55)
.L_55:
        /*017c*/ 	.word	0x00000000
        /*0180*/ 	.short	0x0002
        /*0182*/ 	.short	0x0010
        /*0184*/ 	.byte	0x00, 0xf4, 0x21, 0x00


	//----- nvinfo : EIATTR_KPARAM_INFO
	.align		4
.L_56:
        /*0188*/ 	.byte	0x04, 0x17
        /*018a*/ 	.short	(.L_58 - .L_57)
.L_57:
        /*018c*/ 	.word	0x00000000
        /*0190*/ 	.short	0x0001
        /*0192*/ 	.short	0x0008
        /*0194*/ 	.byte	0x00, 0xf4, 0x21, 0x00


	//----- nvinfo : EIATTR_KPARAM_INFO
	.align		4
.L_58:
        /*0198*/ 	.byte	0x04, 0x17
        /*019a*/ 	.short	(.L_60 - .L_59)
.L_59:
        /*019c*/ 	.word	0x00000000
        /*01a0*/ 	.short	0x0000
        /*01a2*/ 	.short	0x0000
        /*01a4*/ 	.byte	0x00, 0xf4, 0x21, 0x00


	//----- nvinfo : EIATTR_SPARSE_MMA_MASK
	.align		4
.L_60:
        /*01a8*/ 	.byte	0x03, 0x50
        /*01aa*/ 	.short	0x0000


	//----- nvinfo : EIATTR_MAXREG_COUNT
	.align		4
        /*01ac*/ 	.byte	0x03, 0x1b
        /*01ae*/ 	.short	0x00ff


	//----- nvinfo : EIATTR_NUM_BARRIERS
	.align		4
        /*01b0*/ 	.byte	0x02, 0x4c
        /*01b2*/ 	.byte	0x01
	.zero		1


	//----- nvinfo : EIATTR_ANNOTATIONS
	.align		4
        /*01b4*/ 	.byte	0x04, 0x55
        /*01b6*/ 	.short	(.L_62 - .L_61)


	//   ....[0]....
.L_61:
        /*01b8*/ 	.word	0x00000001
        /*01bc*/ 	.byte	0x20, 0x60, 0x00, 0x00, 0x01, 0x00, 0x00, 0x00, 0x30, 0x60, 0x00, 0x00, 0x01, 0x00, 0x00, 0x00
        /* <DEDUP_REMOVED lines=710> */
        /*2e2c*/ 	.byte	0xc0, 0x16, 0x02, 0x00, 0x01, 0x00, 0x00, 0x00, 0x40, 0x17, 0x02, 0x00


	//----- nvinfo : EIATTR_MERCURY_ISA_VERSION
	.align		4
.L_62:
        /*2e38*/ 	.byte	0x03, 0x5f
        /*2e3a*/ 	.short	0x0101


	//----- nvinfo : EIATTR_COOP_GROUP_MASK_REGIDS
	.align		4
        /*2e3c*/ 	.byte	0x04, 0x29
        /*2e3e*/ 	.short	(.L_64 - .L_63)


	//   ....[0]....
.L_63:
        /*2e40*/ 	.word	0xffffffff


	//   ....[1]....
        /*2e44*/ 	.word	0xffffffff


	//   ....[2]....
        /*2e48*/ 	.word	0xffffffff


	//   ....[3]....
        /*2e4c*/ 	.word	0xffffffff


	//   ....[4]....
        /*2e50*/ 	.word	0xffffffff


	//   ....[5]....
        /*2e54*/ 	.word	0xffffffff


	//   ....[6]....
        /*2e58*/ 	.word	0xffffffff


	//   ....[7]....
        /*2e5c*/ 	.word	0xffffffff


	//   ....[8]....
        /*2e60*/ 	.word	0xffffffff


	//   ....[9]....
        /*2e64*/ 	.word	0xffffffff


	//   ....[10]....
        /*2e68*/ 	.word	0xffffffff


	//   ....[11]....
        /*2e6c*/ 	.word	0xffffffff


	//   ....[12]....
        /*2e70*/ 	.word	0xffffffff


	//   ....[13]....
        /*2e74*/ 	.word	0xffffffff


	//   ....[14]....
        /*2e78*/ 	.word	0xffffffff


	//   ....[15]....
        /*2e7c*/ 	.word	0xffffffff


	//----- nvinfo : EIATTR_COOP_GROUP_INSTR_OFFSETS
	.align		4
.L_64:
        /*2e80*/ 	.byte	0x04, 0x28
        /*2e82*/ 	.short	(.L_66 - .L_65)


	//   ....[0]....
.L_65:
        /*2e84*/ 	.word	0x000153b0


	//   ....[1]....
        /*2e88*/ 	.word	0x00015400


	//   ....[2]....
        /*2e8c*/ 	.word	0x00015450


	//   ....[3]....
        /*2e90*/ 	.word	0x00015460


	//   ....[4]....
        /*2e94*/ 	.word	0x00018130


	//   ....[5]....
        /*2e98*/ 	.word	0x000182a0


	//   ....[6]....
        /*2e9c*/ 	.word	0x000182d0


	//   ....[7]....
        /*2ea0*/ 	.word	0x00018ce0


	//   ....[8]....
        /*2ea4*/ 	.word	0x0001ae70


	//   ....[9]....
        /*2ea8*/ 	.word	0x0001ae80


	//   ....[10]....
        /*2eac*/ 	.word	0x0001ae90


	//   ....[11]....
        /*2eb0*/ 	.word	0x0001aea0


	//   ....[12]....
        /*2eb4*/ 	.word	0x0001aef0


	//   ....[13]....
        /*2eb8*/ 	.word	0x0001af10


	//   ....[14]....
        /*2ebc*/ 	.word	0x0001af20


	//   ....[15]....
        /*2ec0*/ 	.word	0x0001af30


	//----- nvinfo : EIATTR_EXIT_INSTR_OFFSETS
	.align		4
.L_66:
        /*2ec4*/ 	.byte	0x04, 0x1c
        /*2ec6*/ 	.short	(.L_68 - .L_67)


	//   ....[0]....
.L_67:
        /*2ec8*/ 	.word	0x00027d50


	//----- nvinfo : EIATTR_REQNTID
	.align		4
.L_68:
        /*2ecc*/ 	.byte	0x04, 0x10
        /*2ece*/ 	.short	(.L_70 - .L_69)
.L_69:
        /*2ed0*/ 	.word	0x00000100
        /*2ed4*/ 	.word	0x00000001
        /*2ed8*/ 	.word	0x00000001


	//----- nvinfo : EIATTR_CBANK_PARAM_SIZE
	.align		4
.L_70:
        /*2edc*/ 	.byte	0x03, 0x19
        /*2ede*/ 	.short	0x0088


	//----- nvinfo : EIATTR_PARAM_CBANK
	.align		4
        /*2ee0*/ 	.byte	0x04, 0x0a
        /*2ee2*/ 	.short	(.L_72 - .L_71)
	.align		4
.L_71:
        /*2ee4*/ 	.word	index@(.nv.constant0.attn_fwd)
        /*2ee8*/ 	.short	0x0210
        /*2eea*/ 	.short	0x0088


	//----- nvinfo : EIATTR_SW_WAR
	.align		4
.L_72:
        /*2eec*/ 	.byte	0x04, 0x36
        /*2eee*/ 	.short	(.L_74 - .L_73)
.L_73:
        /*2ef0*/ 	.word	0x00000008
.L_74:


//--------------------- .nv.callgraph             --------------------------
	.section	.nv.callgraph,"",@"SHT_CUDA_CALLGRAPH"
	.align	4
	.sectionentsize	8
	.align		4
        /*0000*/ 	.word	0x00000000
	.align		4
        /*0004*/ 	.word	0xffffffff
	.align		4
        /*0008*/ 	.word	0x00000000
	.align		4
        /*000c*/ 	.word	0xfffffffe
	.align		4
        /*0010*/ 	.word	0x00000000
	.align		4
        /*0014*/ 	.word	0xfffffffd
	.align		4
        /*0018*/ 	.word	0x00000000
	.align		4
        /*001c*/ 	.word	0xfffffffc


//--------------------- .nv.constant4             --------------------------
	.section	.nv.constant4,"a",@progbits
	.align	8
	.align		8
.nv.constant4:
        /*0000*/ 	.dword	_$_str


//--------------------- .text.attn_fwd            --------------------------
	.section	.text.attn_fwd,"ax",@progbits
	.align	128
        .global         attn_fwd
        .type           attn_fwd,@function
        .size           attn_fwd,(.L_x_3 - attn_fwd)
        .other          attn_fwd,@"STO_CUDA_ENTRY STV_DEFAULT"
attn_fwd:
.text.attn_fwd:
[----:B------:R-:W0:Y:S01]  /*0000*/  LDC R1, c[0x0][0x28] ;  /* 0x00000a00ff017b82 */ /* 0x000e220000000800 */
[----:B------:R-:W1:Y:S07]  /*0010*/  S2R R232, SR_CTAID.X ;  /* 0x0000000000e87919 */ /* 0x000e6e0000002500 */
[----:B------:R-:W2:Y:S01]  /*0020*/  S2UR UR6, SR_CTAID.Y ;  /* 0x00000000000679c3 */ /* 0x000ea20000002600 */
[----:B------:R-:W-:Y:S01]  /*0030*/  ULDC.64 UR4, c[0x0][0x240] ;  /* 0x0000900000047ab9 */ /* 0x000fe20000000a00 */
[----:B0-----:R-:W-:Y:S01]  /*0040*/  VIADD R1, R1, 0xfffff3e0 ;  /* 0xfffff3e001017836 */ /* 0x001fe20000000000 */
[----:B------:R-:W1:Y:S05]  /*0050*/  S2R R238, SR_TID.X ;  /* 0x0000000000ee7919 */ /* 0x000e6a0000002100 */
[----:B------:R-:W0:Y:S08]  /*0060*/  LDC.64 R6, c[0x0][0x210] ;  /* 0x00008400ff067b82 */ /* 0x000e300000000a00 */
[----:B------:R-:W3:Y:S01]  /*0070*/  LDC R3, c[0x0][0x248] ;  /* 0x00009200ff037b82 */ /* 0x000ee20000000800 */
[----:B--2---:R-:W-:-:S07]  /*0080*/  UIMAD UR4, UR6, UR4, URZ ;  /* 0x00000004060472a4 */ /* 0x004fce000f8e023f */
[----:B------:R-:W2:Y:S01]  /*0090*/  LDC R195, c[0x0][0x248] ;  /* 0x00009200ffc37b82 */ /* 0x000ea20000000800 */
[----:B------:R-:W-:-:S07]  /*00a0*/  USHF.L.U32 UR6, UR4, 0x1, URZ ;  /* 0x0000000104067899 */ /* 0x000fce000800063f */
[----:B------:R-:W4:Y:S01]  /*00b0*/  LDC R2, c[0x0][0x248] ;  /* 0x00009200ff027b82 */ /* 0x000f220000000800 */
[----:B-1----:R-:W-:-:S05]  /*00c0*/  PRMT R0, R238, 0x6540, R232 ;  /* 0x00006540ee007816 */ /* 0x002fca00000000e8 */
[----:B------:R-:W-:Y:S01]  /*00d0*/  IMAD R0, R0, UR5, RZ ;  /* 0x0000000500007c24 */ /* 0x000fe2000f8e02ff */
[----:B------:R-:W-:Y:S01]  /*00e0*/  UIMAD.WIDE UR4, UR4, 0x2, URZ ;  /* 0x00000002040478a5 */ /* 0x000fe2000f8e023f */
[C---:B---3--:R-:W-:Y:S01]  /*00f0*/  IMAD R105, R3.reuse, 0x90, RZ ;  /* 0x0000009003697824 */ /* 0x048fe200078e02ff */
[----:B------:R-:W-:Y:S01]  /*0100*/  SHF.L.U32 R5, R3, 0x3, RZ ;  /* 0x0000000303057819 */ /* 0x000fe200000006ff */
[C---:B------:R-:W-:Y:S01]  /*0110*/  IMAD.SHL.U32 R123, R0.reuse, 0x2, RZ ;  /* 0x00000002007b7824 */ /* 0x040fe200078e00ff */
[----:B------:R-:W1:Y:S01]  /*0120*/  LDC R197, c[0x0][0x248] ;  /* 0x00009200ffc57b82 */ /* 0x000e620000000800 */
[----:B------:R-:W-:-:S03]  /*0130*/  IMAD.HI R0, R0, 0x2, RZ ;  /* 0x0000000200007827 */ /* 0x000fc600078e02ff */
[----:B0-----:R-:W-:Y:S01]  /*0140*/  IADD3 R122, P0, P1, R123, UR6, R6 ;  /* 0x000000067b7a7c10 */ /* 0x001fe2000f91e006 */
[C---:B------:R-:W-:Y:S01]  /*0150*/  IMAD R47, R3.reuse, 0x48, RZ ;  /* 0x00000048032f7824 */ /* 0x040fe200078e02ff */
[----:B------:R-:W-:Y:S01]  /*0160*/  ULDC.64 UR6, c[0x0][0x208] ;  /* 0x0000820000067ab9 */ /* 0x000fe20000000a00 */
[C---:B------:R-:W-:Y:S01]  /*0170*/  IMAD R13, R3.reuse, 0x50, RZ ;  /* 0x00000050030d7824 */ /* 0x040fe200078e02ff */
[----:B------:R-:W-:Y:S01]  /*0180*/  IADD3.X R123, R0, UR5, R7, P0, P1 ;  /* 0x00000005007b7c10 */ /* 0x000fe200087e2407 */
[----:B------:R-:W0:Y:S01]  /*0190*/  LDC R24, c[0x0][0x248] ;  /* 0x00009200ff187b82 */ /* 0x000e220000000800 */
[-C--:B------:R-:W-:Y:S02]  /*01a0*/  LEA R4, P0, R3, R122.reuse, 0x4 ;  /* 0x0000007a03047211 */ /* 0x080fe400078020ff */
[-C--:B------:R-:W-:Y:S01]  /*01b0*/  IADD3 R6, P1, R105, R122.reuse, RZ ;  /* 0x0000007a69067210 */ /* 0x080fe20007f3e0ff */
[----:B------:R-:W-:Y:S01]  /*01c0*/  IMAD R37, R3, 0x28, RZ ;  /* 0x0000002803257824 */ /* 0x000fe200078e02ff */
[-C--:B------:R-:W-:Y:S01]  /*01d0*/  LEA.HI.X.SX32 R5, R5, R123.reuse, 0x1, P0 ;  /* 0x0000007b05057211 */ /* 0x080fe200000f0eff */
[----:B------:R-:W-:Y:S01]  /*01e0*/  IMAD R81, R3, 0xa0, RZ ;  /* 0x000000a003517824 */ /* 0x000fe200078e02ff */
[-C--:B------:R-:W-:Y:S01]  /*01f0*/  LEA.HI.X.SX32 R7, R47, R123.reuse, 0x1, P1 ;  /* 0x0000007b2f077211 */ /* 0x080fe200008f0eff */
[----:B------:R-:W-:Y:S01]  /*0200*/  IMAD R11, R3, 0x30, RZ ;  /* 0x00000030030b7824 */ /* 0x000fe200078e02ff */
[-C--:B------:R-:W-:Y:S01]  /*0210*/  IADD3 R8, P0, R13, R122.reuse, RZ ;  /* 0x0000007a0d087210 */ /* 0x080fe20007f1e0ff */
[----:B------:R-:W-:Y:S01]  /*0220*/  IMAD R15, R3, 0x18, RZ ;  /* 0x00000018030f7824 */ /* 0x000fe200078e02ff */
[-C--:B------:R-:W-:Y:S01]  /*0230*/  IADD3 R12, P1, R81, R122.reuse, RZ ;  /* 0x0000007a510c7210 */ /* 0x080fe20007f3e0ff */
[----:B------:R3:W5:Y:S01]  /*0240*/  LDG.E.U16 R23, desc[UR6][R6.64] ;  /* 0x0000000606177981 */ /* 0x000762000c1e1500 */
[-C--:B------:R-:W-:Y:S01]  /*0250*/  LEA.HI.X.SX32 R9, R37, R123.reuse, 0x1, P0 ;  /* 0x0000007b25097211 */ /* 0x080fe200000f0eff */
[C---:B------:R-:W-:Y:S01]  /*0260*/  IMAD R17, R3.reuse, 0x60, RZ ;  /* 0x0000006003117824 */ /* 0x040fe200078e02ff */
[----:B------:R-:W0:Y:S01]  /*0270*/  LDC R26, c[0x0][0x248] ;  /* 0x00009200ff1a7b82 */ /* 0x000e220000000800 */
[----:B------:R-:W-:Y:S01]  /*0280*/  IMAD R101, R3, 0xc0, RZ ;  /* 0x000000c003657824 */ /* 0x000fe200078e02ff */
[-C--:B------:R-:W-:Y:S01]  /*0290*/  LEA.HI.X.SX32 R13, R13, R123.reuse, 0x1, P1 ;  /* 0x0000007b0d0d7211 */ /* 0x080fe200008f0eff */
[----:B------:R2:W5:Y:S01]  /*02a0*/  LDG.E.U16 R22, desc[UR6][R8.64] ;  /* 0x0000000608167981 */ /* 0x000562000c1e1500 */
[-C--:B---3--:R-:W-:Y:S01]  /*02b0*/  IADD3 R6, P0, R11, R122.reuse, RZ ;  /* 0x0000007a0b067210 */ /* 0x088fe20007f1e0ff */
[----:B------:R-:W-:Y:S01]  /*02c0*/  IMAD R103, R3, 0xb0, RZ ;  /* 0x000000b003677824 */ /* 0x000fe200078e02ff */
[-C--:B------:R-:W-:Y:S01]  /*02d0*/  IADD3 R10, P1, R17, R122.reuse, RZ ;  /* 0x0000007a110a7210 */ /* 0x080fe20007f3e0ff */
[----:B------:R-:W-:Y:S01]  /*02e0*/  IMAD R19, R3, 0x38, RZ ;  /* 0x0000003803137824 */ /* 0x000fe200078e02ff */
[-C--:B------:R-:W-:Y:S01]  /*02f0*/  LEA.HI.X.SX32 R7, R15, R123.reuse, 0x1, P0 ;  /* 0x0000007b0f077211 */ /* 0x080fe200000f0eff */
[----:B------:R3:W5:Y:S01]  /*0300*/  LDG.E.U16 R163, desc[UR6][R4.64] ;  /* 0x0000000604a37981 */ /* 0x000762000c1e1500 */
[-C--:B--2---:R-:W-:Y:S01]  /*0310*/  IADD3 R8, P0, R101, R122.reuse, RZ ;  /* 0x0000007a65087210 */ /* 0x084fe20007f1e0ff */
[----:B------:R-:W-:Y:S01]  /*0320*/  IMAD R49, R3, 0x58, RZ ;  /* 0x0000005803317824 */ /* 0x000fe200078e02ff */
[-C--:B------:R-:W-:Y:S01]  /*0330*/  LEA.HI.X.SX32 R11, R11, R123.reuse, 0x1, P1 ;  /* 0x0000007b0b0b7211 */ /* 0x080fe200008f0eff */
[----:B------:R-:W-:Y:S01]  /*0340*/  IMAD R95, R3, 0xd0, RZ ;  /* 0x000000d0035f7824 */ /* 0x000fe200078e02ff */
[-C--:B------:R-:W-:Y:S01]  /*0350*/  LEA.HI.X.SX32 R9, R17, R123.reuse, 0x1, P0 ;  /* 0x0000007b11097211 */ /* 0x080fe200000f0eff */
[----:B------:R-:W-:Y:S01]  /*0360*/  IMAD R191, R3, 0x1c, RZ ;  /* 0x0000001c03bf7824 */ /* 0x000fe200078e02ff */
[-C--:B------:R-:W-:Y:S01]  /*0370*/  IADD3 R62, P0, R19, R122.reuse, RZ ;  /* 0x0000007a133e7210 */ /* 0x080fe20007f1e0ff */
[----:B------:R-:W-:Y:S01]  /*0380*/  IMAD R85, R3, 0xe0, RZ ;  /* 0x000000e003557824 */ /* 0x000fe200078e02ff */
[----:B------:R2:W5:Y:S01]  /*0390*/  LDG.E.U16 R41, desc[UR6][R12.64] ;  /* 0x000000060c297981 */ /* 0x000562000c1e1500 */
[-C--:B---3--:R-:W-:Y:S01]  /*03a0*/  IADD3 R4, P2, R103, R122.reuse, RZ ;  /* 0x0000007a67047210 */ /* 0x088fe20007f5e0ff */
[----:B------:R-:W-:Y:S01]  /*03b0*/  IMAD R21, R3, 0x70, RZ ;  /* 0x0000007003157824 */ /* 0x000fe200078e02ff */
[-C--:B------:R-:W-:Y:S01]  /*03c0*/  LEA.HI.X.SX32 R63, R191, R123.reuse, 0x1, P0 ;  /* 0x0000007bbf3f7211 */ /* 0x080fe200000f0eff */
[----:B------:R3:W5:Y:S01]  /*03d0*/  LDG.E.U16 R27, desc[UR6][R10.64] ;  /* 0x000000060a1b7981 */ /* 0x000762000c1e1500 */
[----:B------:R-:W-:Y:S01]  /*03e0*/  IMAD R55, R3, 0x68, RZ ;  /* 0x0000006803377824 */ /* 0x000fe200078e02ff */
[----:B------:R-:W-:Y:S01]  /*03f0*/  LEA.HI.X.SX32 R5, R49, R123, 0x1, P2 ;  /* 0x0000007b31057211 */ /* 0x000fe200010f0eff */
[----:B------:R-:W-:Y:S01]  /*0400*/  IMAD R109, R3, 0xf0, RZ ;  /* 0x000000f0036d7824 */ /* 0x000fe200078e02ff */
[----:B------:R4:W5:Y:S01]  /*0410*/  LDG.E.U16 R137, desc[UR6][R6.64] ;  /* 0x0000000606897981 */ /* 0x000962000c1e1500 */
[-C--:B------:R-:W-:Y:S01]  /*0420*/  IADD3 R16, P2, R85, R122.reuse, RZ ;  /* 0x0000007a55107210 */ /* 0x080fe20007f5e0ff */
[----:B------:R-:W0:Y:S01]  /*0430*/  LDC R44, c[0x0][0x248] ;  /* 0x00009200ff2c7b82 */ /* 0x000e220000000800 */
[----:B--2---:R-:W-:Y:S01]  /*0440*/  IADD3 R12, P1, R95, R122, RZ ;  /* 0x0000007a5f0c7210 */ /* 0x004fe20007f3e0ff */
[----:B------:R2:W5:Y:S01]  /*0450*/  LDG.E.U16 R25, desc[UR6][R8.64] ;  /* 0x0000000608197981 */ /* 0x000562000c1e1500 */
[----:B---3--:R-:W-:-:S02]  /*0460*/  IMAD R11, R3, 0x78, RZ ;  /* 0x00000078030b7824 */ /* 0x008fc400078e02ff */
[-C--:B------:R-:W-:Y:S01]  /*0470*/  LEA.HI.X.SX32 R13, R55, R123.reuse, 0x1, P1 ;  /* 0x0000007b370d7211 */ /* 0x080fe200008f0eff */
[----:B------:R-:W-:Y:S01]  /*0480*/  IMAD R192, R3, 0x3c, RZ ;  /* 0x0000003c03c07824 */ /* 0x000fe200078e02ff */
[----:B------:R-:W3:Y:S01]  /*0490*/  LDG.E.U16 R62, desc[UR6][R62.64] ;  /* 0x000000063e3e7981 */ /* 0x000ee2000c1e1500 */
[-C--:B----4-:R-:W-:Y:S01]  /*04a0*/  IADD3 R6, P0, R21, R122.reuse, RZ ;  /* 0x0000007a15067210 */ /* 0x090fe20007f1e0ff */
[----:B------:R-:W-:Y:S01]  /*04b0*/  IMAD R51, R3, 0xb8, RZ ;  /* 0x000000b803337824 */ /* 0x000fe200078e02ff */
[-C--:B------:R-:W-:Y:S01]  /*04c0*/  LEA.HI.X.SX32 R17, R21, R123.reuse, 0x1, P2 ;  /* 0x0000007b15117211 */ /* 0x080fe200010f0eff */
[----:B------:R-:W-:Y:S01]  /*04d0*/  IMAD R83, R3, 0xf8, RZ ;  /* 0x000000f803537824 */ /* 0x000fe200078e02ff */
[-C--:B--2---:R-:W-:Y:S01]  /*04e0*/  IADD3 R8, P1, R11, R122.reuse, RZ ;  /* 0x0000007a0b087210 */ /* 0x084fe20007f3e0ff */
[----:B------:R-:W-:Y:S01]  /*04f0*/  IMAD R193, R3, 0x5c, RZ ;  /* 0x0000005c03c17824 */ /* 0x000fe200078e02ff */
[-C--:B------:R-:W-:Y:S01]  /*0500*/  LEA.HI.X.SX32 R7, R19, R123.reuse, 0x1, P0 ;  /* 0x0000007b13077211 */ /* 0x080fe200000f0eff */
[----:B------:R-:W-:Y:S01]  /*0510*/  IMAD R199, R3, 0x7c, RZ ;  /* 0x0000007c03c77824 */ /* 0x000fe200078e02ff */
[-C--:B------:R-:W-:Y:S01]  /*0520*/  IADD3 R10, P2, R109, R122.reuse, RZ ;  /* 0x0000007a6d0a7210 */ /* 0x080fe20007f5e0ff */
[----:B------:R-:W-:Y:S01]  /*0530*/  IMAD R33, R3, 0x12, RZ ;  /* 0x0000001203217824 */ /* 0x000fe200078e02ff */
[-C--:B------:R-:W-:Y:S01]  /*0540*/  LEA.HI.X.SX32 R9, R192, R123.reuse, 0x1, P1 ;  /* 0x0000007bc0097211 */ /* 0x080fe200008f0eff */
[----:B------:R2:W4:Y:S01]  /*0550*/  LDG.E.U16 R108, desc[UR6][R6.64] ;  /* 0x00000006066c7981 */ /* 0x000522000c1e1500 */
[-C--:B------:R-:W-:Y:S01]  /*0560*/  IADD3 R56, P0, R51, R122.reuse, RZ ;  /* 0x0000007a33387210 */ /* 0x080fe20007f1e0ff */
[----:B------:R-:W-:Y:S01]  /*0570*/  IMAD R35, R3, 0x22, RZ ;  /* 0x0000002203237824 */ /* 0x000fe200078e02ff */
[-C--:B------:R-:W-:Y:S01]  /*0580*/  LEA.HI.X.SX32 R11, R11, R123.reuse, 0x1, P2 ;  /* 0x0000007b0b0b7211 */ /* 0x080fe200010f0eff */
[----:B------:R-:W-:Y:S01]  /*0590*/  IMAD R39, R3, 0x32, RZ ;  /* 0x0000003203277824 */ /* 0x000fe200078e02ff */
[----:B------:R1:W3:Y:S01]  /*05a0*/  LDG.E.U16 R45, desc[UR6][R12.64] ;  /* 0x000000060c2d7981 */ /* 0x0002e2000c1e1500 */
[----:B------:R-:W-:Y:S01]  /*05b0*/  LEA.HI.X.SX32 R57, R193, R123, 0x1, P0 ;  /* 0x0000007bc1397211 */ /* 0x000fe200000f0eff */
[----:B------:R-:W-:Y:S01]  /*05c0*/  IMAD R19, R3, 0x19, RZ ;  /* 0x0000001903137824 */ /* 0x000fe200078e02ff */
[----:B------:R-:W0:Y:S01]  /*05d0*/  LDC R52, c[0x0][0x248] ;  /* 0x00009200ff347b82 */ /* 0x000e220000000800 */
[----:B------:R1:W4:Y:S01]  /*05e0*/  LDG.E.U16 R0, desc[UR6][R16.64] ;  /* 0x0000000610007981 */ /* 0x000322000c1e1500 */
[----:B--2---:R-:W-:-:S03]  /*05f0*/  IADD3 R6, P2, R83, R122, RZ ;  /* 0x0000007a53067210 */ /* 0x004fc60007f5e0ff */
[----:B------:R2:W4:Y:S01]  /*0600*/  LDG.E.U16 R59, desc[UR6][R8.64] ;  /* 0x00000006083b7981 */ /* 0x000522000c1e1500 */
[----:B------:R-:W-:Y:S01]  /*0610*/  LEA.HI.X.SX32 R7, R199, R123, 0x1, P2 ;  /* 0x0000007bc7077211 */ /* 0x000fe200010f0eff */
[----:B-1----:R-:W-:Y:S01]  /*0620*/  IMAD R13, R3, 0x9, RZ ;  /* 0x00000009030d7824 */ /* 0x002fe200078e02ff */
[-C--:B------:R-:W-:Y:S01]  /*0630*/  IADD3 R12, P2, R39, R122.reuse, RZ ;  /* 0x0000007a270c7210 */ /* 0x080fe20007f5e0ff */
[----:B------:R1:W4:Y:S01]  /*0640*/  LDG.E.U16 R50, desc[UR6][R10.64] ;  /* 0x000000060a327981 */ /* 0x000322000c1e1500 */
[----:B------:R-:W0:Y:S01]  /*0650*/  LDC R82, c[0x0][0x248] ;  /* 0x00009200ff527b82 */ /* 0x000e220000000800 */
[C---:B------:R-:W-:Y:S02]  /*0660*/  IMAD R17, R3.reuse, 0x11, RZ ;  /* 0x0000001103117824 */ /* 0x040fe400078e02ff */
[----:B------:R-:W-:Y:S01]  /*0670*/  IMAD R43, R3, 0x42, RZ ;  /* 0x00000042032b7824 */ /* 0x000fe200078e02ff */
[----:B------:R1:W4:Y:S01]  /*0680*/  LDG.E.U16 R53, desc[UR6][R6.64] ;  /* 0x0000000606357981 */ /* 0x000322000c1e1500 */
[----:B--2---:R-:W-:Y:S01]  /*0690*/  IADD3 R8, P0, R33, R122, RZ ;  /* 0x0000007a21087210 */ /* 0x004fe20007f1e0ff */
[----:B------:R-:W-:-:S02]  /*06a0*/  IMAD R63, R3, 0x52, RZ ;  /* 0x00000052033f7824 */ /* 0x000fc400078e02ff */
[----:B------:R-:W-:Y:S01]  /*06b0*/  IMAD R65, R3, 0x62, RZ ;  /* 0x0000006203417824 */ /* 0x000fe200078e02ff */
[-C--:B-1----:R-:W-:Y:S01]  /*06c0*/  IADD3 R10, P1, R35, R122.reuse, RZ ;  /* 0x0000007a230a7210 */ /* 0x082fe20007f3e0ff */
[----:B------:R-:W-:Y:S01]  /*06d0*/  IMAD R21, R3, 0x31, RZ ;  /* 0x0000003103157824 */ /* 0x000fe200078e02ff */
[-C--:B------:R-:W-:Y:S01]  /*06e0*/  LEA.HI.X.SX32 R9, R13, R123.reuse, 0x1, P0 ;  /* 0x0000007b0d097211 */ /* 0x080fe200000f0eff */
[----:B------:R-:W-:Y:S01]  /*06f0*/  IMAD R107, R3, 0x82, RZ ;  /* 0x00000082036b7824 */ /* 0x000fe200078e02ff */
[-C--:B------:R-:W-:Y:S01]  /*0700*/  LEA.HI.X.SX32 R11, R17, R123.reuse, 0x1, P1 ;  /* 0x0000007b110b7211 */ /* 0x080fe200008f0eff */
[----:B------:R-:W-:Y:S01]  /*0710*/  IMAD R17, R3, 0x21, RZ ;  /* 0x0000002103117824 */ /* 0x000fe200078e02ff */
[-C--:B------:R-:W-:Y:S01]  /*0720*/  LEA.HI.X.SX32 R13, R19, R123.reuse, 0x1, P2 ;  /* 0x0000007b130d7211 */ /* 0x080fe200010f0eff */
[----:B------:R-:W-:Y:S01]  /*0730*/  IMAD R7, R3, 0x72, RZ ;  /* 0x0000007203077824 */ /* 0x000fe200078e02ff */
[-C--:B------:R-:W-:Y:S01]  /*0740*/  IADD3 R120, P0, R43, R122.reuse, RZ ;  /* 0x0000007a2b787210 */ /* 0x080fe20007f1e0ff */
[----:B------:R1:W2:Y:S01]  /*0750*/  LDG.E.U16 R161, desc[UR6][R8.64] ;  /* 0x0000000608a17981 */ /* 0x0002a2000c1e1500 */
[----:B------:R-:W-:Y:S01]  /*0760*/  IMAD R19, R3, 0x29, RZ ;  /* 0x0000002903137824 */ /* 0x000fe200078e02ff */
[----:B------:R-:W0:Y:S01]  /*0770*/  LDC R94, c[0x0][0x248] ;  /* 0x00009200ff5e7b82 */ /* 0x000e220000000800 */
[----:B------:R-:W-:Y:S01]  /*0780*/  LEA.HI.X.SX32 R121, R17, R123, 0x1, P0 ;  /* 0x0000007b11797211 */ /* 0x000fe200000f0eff */
[----:B------:R1:W2:Y:S04]  /*0790*/  LDG.E.U16 R135, desc[UR6][R12.64] ;  /* 0x000000060c877981 */ /* 0x0002a8000c1e1500 */
[----:B------:R1:W2:Y:S02]  /*07a0*/  LDG.E.U16 R149, desc[UR6][R10.64] ;  /* 0x000000060a957981 */ /* 0x0002a4000c1e1500 */
[-C--:B-1----:R-:W-:Y:S01]  /*07b0*/  IADD3 R8, P1, R63, R122.reuse, RZ ;  /* 0x0000007a3f087210 */ /* 0x082fe20007f3e0ff */
[C---:B------:R-:W-:Y:S01]  /*07c0*/  IMAD R17, R3.reuse, 0x41, RZ ;  /* 0x0000004103117824 */ /* 0x040fe200078e02ff */
[----:B------:R-:W2:Y:S01]  /*07d0*/  LDG.E.U16 R56, desc[UR6][R56.64] ;  /* 0x0000000638387981 */ /* 0x000ea2000c1e1500 */
[----:B------:R-:W1:Y:S01]  /*07e0*/  LDC R84, c[0x0][0x248] ;  /* 0x00009200ff547b82 */ /* 0x000e620000000800 */
[----:B------:R-:W-:Y:S01]  /*07f0*/  IMAD R13, R3, 0x39, RZ ;  /* 0x00000039030d7824 */ /* 0x000fe200078e02ff */
[-C--:B------:R-:W-:Y:S01]  /*0800*/  IADD3 R12, P0, R7, R122.reuse, RZ ;  /* 0x0000007a070c7210 */ /* 0x080fe20007f1e0ff */
[----:B------:R-:W-:Y:S01]  /*0810*/  IMAD R138, R3, 0x92, RZ ;  /* 0x00000092038a7824 */ /* 0x000fe200078e02ff */
[----:B------:R-:W2:Y:S01]  /*0820*/  LDG.E.U16 R120, desc[UR6][R120.64] ;  /* 0x0000000678787981 */ /* 0x000ea2000c1e1500 */
[----:B------:R-:W-:-:S02]  /*0830*/  IADD3 R10, P2, R65, R122, RZ ;  /* 0x0000007a410a7210 */ /* 0x000fc40007f5e0ff */
[-C--:B------:R-:W-:Y:S01]  /*0840*/  LEA.HI.X.SX32 R9, R19, R123.reuse, 0x1, P1 ;  /* 0x0000007b13097211 */ /* 0x080fe200008f0eff */
[----:B------:R-:W-:Y:S01]  /*0850*/  IMAD R106, R3, 0xa2, RZ ;  /* 0x000000a2036a7824 */ /* 0x000fe200078e02ff */
[-C--:B------:R-:W-:Y:S01]  /*0860*/  LEA.HI.X.SX32 R13, R13, R123.reuse, 0x1, P0 ;  /* 0x0000007b0d0d7211 */ /* 0x080fe200000f0eff */
[----:B------:R-:W-:Y:S01]  /*0870*/  IMAD R130, R3, 0xb2, RZ ;  /* 0x000000b203827824 */ /* 0x000fe200078e02ff */
[-C--:B------:R-:W-:Y:S01]  /*0880*/  LEA.HI.X.SX32 R11, R21, R123.reuse, 0x1, P2 ;  /* 0x0000007b150b7211 */ /* 0x080fe200010f0eff */
[----:B------:R0:W2:Y:S01]  /*0890*/  LDG.E.U16 R119, desc[UR6][R8.64] ;  /* 0x0000000608777981 */ /* 0x0000a2000c1e1500 */
[-C--:B------:R-:W-:Y:S01]  /*08a0*/  IADD3 R16, P0, R107, R122.reuse, RZ ;  /* 0x0000007a6b107210 */ /* 0x080fe20007f1e0ff */
[C---:B------:R-:W-:Y:S01]  /*08b0*/  IMAD R19, R3.reuse, 0x49, RZ ;  /* 0x0000004903137824 */ /* 0x040fe200078e02ff */
[----:B------:R-:W1:Y:S01]  /*08c0*/  LDC R100, c[0x0][0x248] ;  /* 0x00009200ff647b82 */ /* 0x000e620000000800 */
[----:B------:R0:W2:Y:S01]  /*08d0*/  LDG.E.U16 R117, desc[UR6][R12.64] ;  /* 0x000000060c757981 */ /* 0x0000a2000c1e1500 */
[----:B------:R-:W-:Y:S01]  /*08e0*/  IMAD R21, R3, 0x51, RZ ;  /* 0x0000005103157824 */ /* 0x000fe200078e02ff */
[----:B------:R-:W-:Y:S01]  /*08f0*/  LEA.HI.X.SX32 R17, R17, R123, 0x1, P0 ;  /* 0x0000007b11117211 */ /* 0x000fe200000f0eff */
[C---:B------:R-:W-:Y:S01]  /*0900*/  IMAD R131, R3.reuse, 0xc2, RZ ;  /* 0x000000c203837824 */ /* 0x040fe200078e02ff */
[----:B------:R0:W2:Y:S02]  /*0910*/  LDG.E.U16 R118, desc[UR6][R10.64] ;  /* 0x000000060a767981 */ /* 0x0000a4000c1e1500 */
[-C--:B0-----:R-:W-:Y:S01]  /*0920*/  IADD3 R8, P1, R138, R122.reuse, RZ ;  /* 0x0000007a8a087210 */ /* 0x081fe20007f3e0ff */
[C---:B------:R-:W-:Y:S01]  /*0930*/  IMAD R126, R3.reuse, 0xd2, RZ ;  /* 0x000000d2037e7824 */ /* 0x040fe200078e02ff */
[----:B------:R0:W2:Y:S01]  /*0940*/  LDG.E.U16 R116, desc[UR6][R16.64] ;  /* 0x0000000610747981 */ /* 0x0000a2000c1e1500 */
[----:B------:R-:W1:Y:S01]  /*0950*/  LDC R102, c[0x0][0x248] ;  /* 0x00009200ff667b82 */ /* 0x000e620000000800 */
[C---:B------:R-:W-:Y:S01]  /*0960*/  IMAD R13, R3.reuse, 0x59, RZ ;  /* 0x00000059030d7824 */ /* 0x040fe200078e02ff */
[-C--:B------:R-:W-:Y:S01]  /*0970*/  IADD3 R12, P0, R130, R122.reuse, RZ ;  /* 0x0000007a820c7210 */ /* 0x080fe20007f1e0ff */
[----:B------:R-:W-:Y:S01]  /*0980*/  IMAD R124, R3, 0xe2, RZ ;  /* 0x000000e2037c7824 */ /* 0x000fe200078e02ff */
[----:B------:R0:W5:Y:S01]  /*0990*/  LDG.E.U16 R5, desc[UR6][R4.64] ;  /* 0x0000000604057981 */ /* 0x000162000c1e1500 */
[----:B------:R-:W-:-:S02]  /*09a0*/  IADD3 R10, P2, R106, R122, RZ ;  /* 0x0000007a6a0a7210 */ /* 0x000fc40007f5e0ff */
[-C--:B------:R-:W-:Y:S01]  /*09b0*/  LEA.HI.X.SX32 R9, R19, R123.reuse, 0x1, P1 ;  /* 0x0000007b13097211 */ /* 0x080fe200008f0eff */
[----:B------:R-:W-:Y:S01]  /*09c0*/  IMAD R19, R3, 0x61, RZ ;  /* 0x0000006103137824 */ /* 0x000fe200078e02ff */
[-C--:B------:R-:W-:Y:S01]  /*09d0*/  LEA.HI.X.SX32 R11, R21, R123.reuse, 0x1, P2 ;  /* 0x0000007b150b7211 */ /* 0x080fe200010f0eff */
[----:B------:R-:W-:Y:S01]  /*09e0*/  IMAD R29, R3, 0x71, RZ ;  /* 0x00000071031d7824 */ /* 0x000fe200078e02ff */
[-C--:B------:R-:W-:Y:S01]  /*09f0*/  LEA.HI.X.SX32 R13, R13, R123.reuse, 0x1, P0 ;  /* 0x0000007b0d0d7211 */ /* 0x080fe200000f0eff */
[----:B------:R-:W-:Y:S01]  /*0a00*/  IMAD R127, R3, 0xf2, RZ ;  /* 0x000000f2037f7824 */ /* 0x000fe200078e02ff */
[-C--:B------:R-:W-:Y:S01]  /*0a10*/  IADD3 R18, P0, R131, R122.reuse, RZ ;  /* 0x0000007a83127210 */ /* 0x080fe20007f1e0ff */
[C---:B------:R-:W-:Y:S01]  /*0a20*/  IMAD R21, R3.reuse, 0x69, RZ ;  /* 0x0000006903157824 */ /* 0x040fe200078e02ff */
[----:B------:R0:W2:Y:S02]  /*0a30*/  LDG.E.U16 R114, desc[UR6][R10.64] ;  /* 0x000000060a727981 */ /* 0x0000a4000c1e1500 */
[-C--:B0-----:R-:W-:Y:S01]  /*0a40*/  IADD3 R16, P1, R126, R122.reuse, RZ ;  /* 0x0000007a7e107210 */ /* 0x081fe20007f3e0ff */
[----:B------:R-:W-:Y:S01]  /*0a50*/  IMAD R31, R3, 0xa, RZ ;  /* 0x0000000a031f7824 */ /* 0x000fe200078e02ff */
[-C--:B------:R-:W-:Y:S01]  /*0a60*/  LEA.HI.X.SX32 R19, R19, R123.reuse, 0x1, P0 ;  /* 0x0000007b13137211 */ /* 0x080fe200000f0eff */
[----:B------:R0:W2:Y:S01]  /*0a70*/  LDG.E.U16 R115, desc[UR6][R8.64] ;  /* 0x0000000608737981 */ /* 0x0000a2000c1e1500 */
[-C--:B------:R-:W-:Y:S01]  /*0a80*/  IADD3 R20, P0, R124, R122.reuse, RZ ;  /* 0x0000007a7c147210 */ /* 0x080fe20007f1e0ff */
[----:B------:R-:W-:Y:S01]  /*0a90*/  IMAD R79, R3, 0xa8, RZ ;  /* 0x000000a8034f7824 */ /* 0x000fe200078e02ff */
[-C--:B------:R-:W-:Y:S01]  /*0aa0*/  LEA.HI.X.SX32 R17, R21, R123.reuse, 0x1, P1 ;  /* 0x0000007b15117211 */ /* 0x080fe200008f0eff */
[----:B------:R0:W2:Y:S01]  /*0ab0*/  LDG.E.U16 R113, desc[UR6][R12.64] ;  /* 0x000000060c717981 */ /* 0x0000a2000c1e1500 */
[C---:B------:R-:W-:Y:S01]  /*0ac0*/  IMAD R77, R3.reuse, 0xc8, RZ ;  /* 0x000000c8034d7824 */ /* 0x040fe200078e02ff */
[----:B------:R-:W1:Y:S01]  /*0ad0*/  LDC R4, c[0x0][0x248] ;  /* 0x00009200ff047b82 */ /* 0x000e620000000800 */
[----:B------:R-:W-:Y:S01]  /*0ae0*/  IMAD.SHL.U32 R11, R3, 0x2, RZ ;  /* 0x00000002030b7824 */ /* 0x000fe200078e00ff */
[----:B------:R-:W-:Y:S01]  /*0af0*/  IADD3 R28, P2, R127, R122, RZ ;  /* 0x0000007a7f1c7210 */ /* 0x000fe20007f5e0ff */
[----:B------:R0:W2:Y:S02]  /*0b00*/  LDG.E.U16 R112, desc[UR6][R18.64] ;  /* 0x0000000612707981 */ /* 0x0000a4000c1e1500 */
[----:B0-----:R-:W-:Y:S01]  /*0b10*/  IMAD R9, R3, 0x79, RZ ;  /* 0x0000007903097824 */ /* 0x001fe200078e02ff */
[----:B------:R-:W-:-:S02]  /*0b20*/  LEA.HI.X.SX32 R21, R29, R123, 0x1, P0 ;  /* 0x0000007b1d157211 */ /* 0x000fc400000f0eff */
[-C--:B------:R-:W-:Y:S01]  /*0b30*/  IADD3 R8, P0, R11, R122.reuse, RZ ;  /* 0x0000007a0b087210 */ /* 0x080fe20007f1e0ff */
[----:B------:R-:W-:Y:S01]  /*0b40*/  IMAD R13, R3, 0x5, RZ ;  /* 0x00000005030d7824 */ /* 0x000fe200078e02ff */
[-C--:B------:R-:W-:Y:S01]  /*0b50*/  LEA.HI.X.SX32 R29, R9, R123.reuse, 0x1, P2 ;  /* 0x0000007b091d7211 */ /* 0x080fe200010f0eff */
[----:B------:R0:W2:Y:S01]  /*0b60*/  LDG.E.U16 R111, desc[UR6][R16.64] ;  /* 0x00000006106f7981 */ /* 0x0000a2000c1e1500 */
[CC--:B------:R-:W-:Y:S01]  /*0b70*/  LEA.HI.X.SX32 R9, R3.reuse, R123.reuse, 0x1, P0 ;  /* 0x0000007b03097211 */ /* 0x0c0fe200000f0eff */
[----:B------:R-:W3:Y:S01]  /*0b80*/  LDC R104, c[0x0][0x248] ;  /* 0x00009200ff687b82 */ /* 0x000ee20000000800 */
[CC--:B------:R-:W-:Y:S01]  /*0b90*/  LEA R10, P1, R3.reuse, R122.reuse, 0x2 ;  /* 0x0000007a030a7211 */ /* 0x0c0fe200078210ff */
[----:B------:R-:W-:Y:S01]  /*0ba0*/  IMAD R19, R3, 0x14, RZ ;  /* 0x0000001403137824 */ /* 0x000fe200078e02ff */
[----:B------:R-:W-:Y:S01]  /*0bb0*/  IADD3 R12, P0, R31, R122, RZ ;  /* 0x0000007a1f0c7210 */ /* 0x000fe20007f1e0ff */
[----:B------:R0:W2:Y:S01]  /*0bc0*/  LDG.E.U16 R87, desc[UR6][R20.64] ;  /* 0x0000000614577981 */ /* 0x0000a2000c1e1500 */
[----:B------:R-:W-:-:S02]  /*0bd0*/  LEA.HI.X.SX32 R11, R11, R123, 0x1, P1 ;  /* 0x0000007b0b0b7211 */ /* 0x000fc400008f0eff */
[----:B------:R-:W-:Y:S01]  /*0be0*/  LEA.HI.X.SX32 R13, R13, R123, 0x1, P0 ;  /* 0x0000007b0d0d7211 */ /* 0x000fe200000f0eff */
[----:B------:R0:W2:Y:S02]  /*0bf0*/  LDG.E.U16 R110, desc[UR6][R28.64] ;  /* 0x000000061c6e7981 */ /* 0x0000a4000c1e1500 */
[-C--:B0-----:R-:W-:Y:S01]  /*0c00*/  IADD3 R16, P1, R19, R122.reuse, RZ ;  /* 0x0000007a13107210 */ /* 0x081fe20007f3e0ff */
[----:B------:R-:W0:Y:S01]  /*0c10*/  LDC R150, c[0x0][0x248] ;  /* 0x00009200ff967b82 */ /* 0x000e220000000800 */
[----:B------:R1:W2:Y:S01]  /*0c20*/  LDG.E.U16 R167, desc[UR6][R12.64] ;  /* 0x000000060ca77981 */ /* 0x0002a2000c1e1500 */
[----:B------:R-:W-:-:S03]  /*0c30*/  IADD3 R20, P2, R37, R122, RZ ;  /* 0x0000007a25147210 */ /* 0x000fc60007f5e0ff */
[----:B------:R1:W2:Y:S01]  /*0c40*/  LDG.E.U16 R173, desc[UR6][R10.64] ;  /* 0x000000060aad7981 */ /* 0x0002a2000c1e1500 */
[----:B------:R-:W-:Y:S01]  /*0c50*/  IMAD R29, R3, 0x24, RZ ;  /* 0x00000024031d7824 */ /* 0x000fe200078e02ff */
[-C--:B------:R-:W-:Y:S02]  /*0c60*/  LEA.HI.X.SX32 R17, R31, R123.reuse, 0x1, P1 ;  /* 0x0000007b1f117211 */ /* 0x080fe400008f0eff */
[----:B------:R1:W2:Y:S01]  /*0c70*/  LDG.E.U16 R175, desc[UR6][R8.64] ;  /* 0x0000000608af7981 */ /* 0x0002a2000c1e1500 */
[-C--:B------:R-:W-:Y:S01]  /*0c80*/  LEA.HI.X.SX32 R21, R19, R123.reuse, 0x1, P2 ;  /* 0x0000007b13157211 */ /* 0x080fe200010f0eff */
[----:B-1----:R-:W-:Y:S01]  /*0c90*/  IMAD R13, R3, 0x34, RZ ;  /* 0x00000034030d7824 */ /* 0x002fe200078e02ff */
[-C--:B------:R-:W-:Y:S01]  /*0ca0*/  IADD3 R18, P0, R29, R122.reuse, RZ ;  /* 0x0000007a1d127210 */ /* 0x080fe20007f1e0ff */
[----:B------:R-:W-:Y:S01]  /*0cb0*/  IMAD R128, R3, 0x8a, RZ ;  /* 0x0000008a03807824 */ /* 0x000fe200078e02ff */
[-C--:B------:R-:W-:Y:S01]  /*0cc0*/  IADD3 R28, P1, R47, R122.reuse, RZ ;  /* 0x0000007a2f1c7210 */ /* 0x080fe20007f3e0ff */
[----:B------:R-:W-:Y:S01]  /*0cd0*/  IMAD R11, R3, 0x1a, RZ ;  /* 0x0000001a030b7824 */ /* 0x000fe200078e02ff */
[-C--:B------:R-:W-:Y:S01]  /*0ce0*/  LEA.HI.X.SX32 R19, R33, R123.reuse, 0x1, P0 ;  /* 0x0000007b21137211 */ /* 0x080fe200000f0eff */
[----:B------:R1:W2:Y:S01]  /*0cf0*/  LDG.E.U16 R143, desc[UR6][R20.64] ;  /* 0x00000006148f7981 */ /* 0x0002a2000c1e1500 */
[-C--:B------:R-:W-:Y:S01]  /*0d00*/  LEA.HI.X.SX32 R29, R29, R123.reuse, 0x1, P1 ;  /* 0x0000007b1d1d7211 */ /* 0x080fe200008f0eff */
[----:B------:R-:W0:Y:S01]  /*0d10*/  LDC R152, c[0x0][0x248] ;  /* 0x00009200ff987b82 */ /* 0x000e220000000800 */
[-C--:B------:R-:W-:Y:S01]  /*0d20*/  IADD3 R10, P1, R13, R122.reuse, RZ ;  /* 0x0000007a0d0a7210 */ /* 0x080fe20007f3e0ff */
[----:B------:R-:W-:Y:S01]  /*0d30*/  IMAD R9, R3, 0xd, RZ ;  /* 0x0000000d03097824 */ /* 0x000fe200078e02ff */
[-C--:B------:R-:W-:Y:S01]  /*0d40*/  IADD3 R8, P0, R11, R122.reuse, RZ ;  /* 0x0000007a0b087210 */ /* 0x080fe20007f1e0ff */
[----:B------:R1:W2:Y:S02]  /*0d50*/  LDG.E.U16 R147, desc[UR6][R18.64] ;  /* 0x0000000612937981 */ /* 0x0002a4000c1e1500 */
[----:B-1----:R-:W-:Y:S01]  /*0d60*/  IMAD R21, R3, 0x88, RZ ;  /* 0x0000008803157824 */ /* 0x002fe200078e02ff */
[-C--:B------:R-:W-:Y:S01]  /*0d70*/  LEA.HI.X.SX32 R11, R11, R123.reuse, 0x1, P1 ;  /* 0x0000007b0b0b7211 */ /* 0x080fe200008f0eff */
[----:B------:R-:W-:Y:S01]  /*0d80*/  IMAD R31, R3, 0x44, RZ ;  /* 0x00000044031f7824 */ /* 0x000fe200078e02ff */
[----:B------:R1:W2:Y:S01]  /*0d90*/  LDG.E.U16 R159, desc[UR6][R16.64] ;  /* 0x00000006109f7981 */ /* 0x0002a2000c1e1500 */
[-C--:B------:R-:W-:Y:S01]  /*0da0*/  LEA.HI.X.SX32 R9, R9, R123.reuse, 0x1, P0 ;  /* 0x0000007b09097211 */ /* 0x080fe200000f0eff */
[----:B------:R-:W-:Y:S01]  /*0db0*/  IMAD R33, R3, 0x64, RZ ;  /* 0x0000006403217824 */ /* 0x000fe200078e02ff */
[-C--:B------:R-:W-:Y:S01]  /*0dc0*/  IADD3 R18, P1, R21, R122.reuse, RZ ;  /* 0x0000007a15127210 */ /* 0x080fe20007f3e0ff */
[----:B------:R1:W2:Y:S01]  /*0dd0*/  LDG.E.U16 R61, desc[UR6][R28.64] ;  /* 0x000000061c3d7981 */ /* 0x0002a2000c1e1500 */
[-C--:B------:R-:W-:Y:S01]  /*0de0*/  IADD3 R12, P0, R31, R122.reuse, RZ ;  /* 0x0000007a1f0c7210 */ /* 0x080fe20007f1e0ff */
[----:B------:R-:W-:Y:S01]  /*0df0*/  IMAD R125, R3, 0x9a, RZ ;  /* 0x0000009a037d7824 */ /* 0x000fe200078e02ff */
[-C--:B------:R-:W-:Y:S01]  /*0e00*/  LEA.HI.X.SX32 R19, R31, R123.reuse, 0x1, P1 ;  /* 0x0000007b1f137211 */ /* 0x080fe200008f0eff */
[----:B------:R-:W-:Y:S01]  /*0e10*/  IMAD R31, R3, 0x54, RZ ;  /* 0x00000054031f7824 */ /* 0x000fe200078e02ff */
[----:B------:R1:W2:Y:S02]  /*0e20*/  LDG.E.U16 R153, desc[UR6][R8.64] ;  /* 0x0000000608997981 */ /* 0x0002a4000c1e1500 */
[----:B-1----:R-:W-:Y:S01]  /*0e30*/  IADD3 R16, P2, R55, R122, RZ ;  /* 0x0000007a37107210 */ /* 0x002fe20007f5e0ff */
[C---:B------:R-:W-:Y:S01]  /*0e40*/  IMAD R129, R3.reuse, 0xaa, RZ ;  /* 0x000000aa03817824 */ /* 0x040fe200078e02ff */
[----:B------:R-:W1:Y:S01]  /*0e50*/  LDC R20, c[0x0][0x248] ;  /* 0x00009200ff147b82 */ /* 0x000e620000000800 */
[----:B------:R0:W2:Y:S01]  /*0e60*/  LDG.E.U16 R133, desc[UR6][R10.64] ;  /* 0x000000060a857981 */ /* 0x0000a2000c1e1500 */
[----:B------:R-:W-:Y:S01]  /*0e70*/  IMAD R29, R3, 0x2a, RZ ;  /* 0x0000002a031d7824 */ /* 0x000fe200078e02ff */
[----:B------:R-:W-:-:S02]  /*0e80*/  LEA.HI.X.SX32 R17, R13, R123, 0x1, P2 ;  /* 0x0000007b0d117211 */ /* 0x000fc400010f0eff */
[-C--:B------:R-:W-:Y:S01]  /*0e90*/  LEA.HI.X.SX32 R13, R35, R123.reuse, 0x1, P0 ;  /* 0x0000007b230d7211 */ /* 0x080fe200000f0eff */
[----:B------:R-:W2:Y:S01]  /*0ea0*/  LDG.E.U16 R58, desc[UR6][R18.64] ;  /* 0x00000006123a7981 */ /* 0x000ea2000c1e1500 */
[----:B------:R-:W-:Y:S01]  /*0eb0*/  IMAD R9, R3, 0x15, RZ ;  /* 0x0000001503097824 */ /* 0x000fe200078e02ff */
[-C--:B------:R-:W-:Y:S01]  /*0ec0*/  IADD3 R8, P0, R29, R122.reuse, RZ ;  /* 0x0000007a1d087210 */ /* 0x080fe20007f1e0ff */
[----:B------:R-:W3:Y:S01]  /*0ed0*/  LDC R142, c[0x0][0x248] ;  /* 0x00009200ff8e7b82 */ /* 0x000ee20000000800 */
[----:B------:R0:W2:Y:S02]  /*0ee0*/  LDG.E.U16 R99, desc[UR6][R12.64] ;  /* 0x000000060c637981 */ /* 0x0000a4000c1e1500 */
[-C--:B0-----:R-:W-:Y:S02]  /*0ef0*/  IADD3 R10, P1, R31, R122.reuse, RZ ;  /* 0x0000007a1f0a7210 */ /* 0x081fe40007f3e0ff */
[-C--:B------:R-:W-:Y:S01]  /*0f00*/  LEA.HI.X.SX32 R9, R9, R123.reuse, 0x1, P0 ;  /* 0x0000007b09097211 */ /* 0x080fe200000f0eff */
[----:B------:R0:W2:Y:S01]  /*0f10*/  LDG.E.U16 R60, desc[UR6][R16.64] ;  /* 0x00000006103c7981 */ /* 0x0000a2000c1e1500 */
[----:B------:R-:W-:Y:S01]  /*0f20*/  LEA.HI.X.SX32 R11, R29, R123, 0x1, P1 ;  /* 0x0000007b1d0b7211 */ /* 0x000fe200008f0eff */
[----:B------:R-:W-:Y:S01]  /*0f30*/  IMAD R29, R3, 0x3a, RZ ;  /* 0x0000003a031d7824 */ /* 0x000fe200078e02ff */
[----:B------:R-:W3:Y:S01]  /*0f40*/  LDC R144, c[0x0][0x248] ;  /* 0x00009200ff907b82 */ /* 0x000ee20000000800 */
[----:B------:R0:W2:Y:S01]  /*0f50*/  LDG.E.U16 R141, desc[UR6][R8.64] ;  /* 0x00000006088d7981 */ /* 0x0000a2000c1e1500 */
[----:B------:R-:W-:Y:S01]  /*0f60*/  IADD3 R12, P0, R33, R122, RZ ;  /* 0x0000007a210c7210 */ /* 0x000fe20007f1e0ff */
[----:B------:R-:W-:-:S02]  /*0f70*/  IMAD R183, R3, 0xe8, RZ ;  /* 0x000000e803b77824 */ /* 0x000fc400078e02ff */
[----:B------:R-:W4:Y:S01]  /*0f80*/  LDG.E.U16 R177, desc[UR6][R122.64] ;  /* 0x000000067ab17981 */ /* 0x000f22000c1e1500 */
[-C--:B0-----:R-:W-:Y:S02]  /*0f90*/  IADD3 R16, P2, R79, R122.reuse, RZ ;  /* 0x0000007a4f107210 */ /* 0x081fe40007f5e0ff */
[----:B------:R-:W0:Y:S01]  /*0fa0*/  LDC R146, c[0x0][0x248] ;  /* 0x00009200ff927b82 */ /* 0x000e220000000800 */
[-C--:B------:R-:W-:Y:S01]  /*0fb0*/  LEA.HI.X.SX32 R13, R39, R123.reuse, 0x1, P0 ;  /* 0x0000007b270d7211 */ /* 0x080fe200000f0eff */
[----:B------:R1:W2:Y:S01]  /*0fc0*/  LDG.E.U16 R98, desc[UR6][R10.64] ;  /* 0x000000060a627981 */ /* 0x0002a2000c1e1500 */
[-C--:B------:R-:W-:Y:S01]  /*0fd0*/  LEA.HI.X.SX32 R17, R31, R123.reuse, 0x1, P2 ;  /* 0x0000007b1f117211 */ /* 0x080fe200010f0eff */
[----:B------:R-:W-:Y:S01]  /*0fe0*/  IMAD R9, R3, 0x1d, RZ ;  /* 0x0000001d03097824 */ /* 0x000fe200078e02ff */
[-C--:B------:R-:W-:Y:S01]  /*0ff0*/  IADD3 R18, P1, R77, R122.reuse, RZ ;  /* 0x0000007a4d127210 */ /* 0x080fe20007f3e0ff */
[----:B------:R-:W-:Y:S01]  /*1000*/  IMAD R31, R3, 0x74, RZ ;  /* 0x00000074031f7824 */ /* 0x000fe200078e02ff */
[-C--:B------:R-:W-:Y:S01]  /*1010*/  IADD3 R8, P0, R29, R122.reuse, RZ ;  /* 0x0000007a1d087210 */ /* 0x080fe20007f1e0ff */
[----:B------:R1:W2:Y:S01]  /*1020*/  LDG.E.U16 R97, desc[UR6][R12.64] ;  /* 0x000000060c617981 */ /* 0x0002a2000c1e1500 */
[-C--:B------:R-:W-:Y:S01]  /*1030*/  LEA.HI.X.SX32 R19, R33, R123.reuse, 0x1, P1 ;  /* 0x0000007b21137211 */ /* 0x080fe200008f0eff */
[----:B------:R-:W0:Y:S01]  /*1040*/  LDC R148, c[0x0][0x248] ;  /* 0x00009200ff947b82 */ /* 0x000e220000000800 */
[----:B------:R-:W-:Y:S01]  /*1050*/  LEA.HI.X.SX32 R9, R9, R123, 0x1, P0 ;  /* 0x0000007b09097211 */ /* 0x000fe200000f0eff */
[----:B------:R1:W2:Y:S02]  /*1060*/  LDG.E.U16 R57, desc[UR6][R16.64] ;  /* 0x0000000610397981 */ /* 0x0002a4000c1e1500 */
[-C--:B-1----:R-:W-:Y:S01]  /*1070*/  IADD3 R10, P1, R31, R122.reuse, RZ ;  /* 0x0000007a1f0a7210 */ /* 0x082fe20007f3e0ff */
[C---:B------:R-:W-:Y:S01]  /*1080*/  IMAD R136, R3.reuse, 0xca, RZ ;  /* 0x000000ca03887824 */ /* 0x040fe200078e02ff */
[----:B------:R1:W2:Y:S01]  /*1090*/  LDG.E.U16 R40, desc[UR6][R8.64] ;  /* 0x0000000608287981 */ /* 0x0002a2000c1e1500 */
[----:B------:R-:W-:Y:S01]  /*10a0*/  IMAD R13, R3, 0x45, RZ ;  /* 0x00000045030d7824 */ /* 0x000fe200078e02ff */
[----:B------:R-:W-:-:S02]  /*10b0*/  IADD3 R12, P0, R128, R122, RZ ;  /* 0x0000007a800c7210 */ /* 0x000fc40007f1e0ff */
[----:B------:R1:W2:Y:S01]  /*10c0*/  LDG.E.U16 R55, desc[UR6][R18.64] ;  /* 0x0000000612377981 */ /* 0x0002a2000c1e1500 */
[-C--:B------:R-:W-:Y:S01]  /*10d0*/  LEA.HI.X.SX32 R11, R29, R123.reuse, 0x1, P1 ;  /* 0x0000007b1d0b7211 */ /* 0x080fe200008f0eff */
[----:B------:R-:W-:Y:S01]  /*10e0*/  IMAD R17, R3, 0x4d, RZ ;  /* 0x0000004d03117824 */ /* 0x000fe200078e02ff */
[-C--:B------:R-:W-:Y:S01]  /*10f0*/  LEA.HI.X.SX32 R13, R13, R123.reuse, 0x1, P0 ;  /* 0x0000007b0d0d7211 */ /* 0x080fe200000f0eff */
[----:B------:R-:W0:Y:S01]  /*1100*/  LDC R154, c[0x0][0x248] ;  /* 0x00009200ff9a7b82 */ /* 0x000e220000000800 */
[-C--:B-1----:R-:W-:Y:S01]  /*1110*/  IADD3 R8, P0, R125, R122.reuse, RZ ;  /* 0x0000007a7d087210 */ /* 0x082fe20007f1e0ff */
[----:B------:R1:W2:Y:S01]  /*1120*/  LDG.E.U16 R96, desc[UR6][R10.64] ;  /* 0x000000060a607981 */ /* 0x0002a2000c1e1500 */
[-C--:B------:R-:W-:Y:S01]  /*1130*/  IADD3 R28, P2, R183, R122.reuse, RZ ;  /* 0x0000007ab71c7210 */ /* 0x080fe20007f5e0ff */
[----:B------:R-:W-:Y:S02]  /*1140*/  IMAD R19, R3, 0x55, RZ ;  /* 0x0000005503137824 */ /* 0x000fe400078e02ff */
[----:B------:R1:W2:Y:S01]  /*1150*/  LDG.E.U16 R35, desc[UR6][R12.64] ;  /* 0x000000060c237981 */ /* 0x0002a2000c1e1500 */
[-C--:B------:R-:W-:Y:S01]  /*1160*/  LEA.HI.X.SX32 R9, R17, R123.reuse, 0x1, P0 ;  /* 0x0000007b11097211 */ /* 0x080fe200000f0eff */
[C---:B------:R-:W-:Y:S01]  /*1170*/  IMAD R132, R3.reuse, 0xda, RZ ;  /* 0x000000da03847824 */ /* 0x040fe200078e02ff */
[----:B------:R-:W5:Y:S01]  /*1180*/  LDC R156, c[0x0][0x248] ;  /* 0x00009200ff9c7b82 */ /* 0x000f620000000800 */
[----:B------:R-:W-:Y:S01]  /*1190*/  IMAD R121, R3, 0xba, RZ ;  /* 0x000000ba03797824 */ /* 0x000fe200078e02ff */
[-C--:B-1----:R-:W-:Y:S01]  /*11a0*/  IADD3 R10, P1, R129, R122.reuse, RZ ;  /* 0x0000007a810a7210 */ /* 0x082fe20007f3e0ff */
[----:B------:R-:W-:Y:S01]  /*11b0*/  IMAD R174, R3, 0x84, RZ ;  /* 0x0000008403ae7824 */ /* 0x000fe200078e02ff */
[-C--:B------:R-:W-:Y:S01]  /*11c0*/  LEA.HI.X.SX32 R29, R31, R123.reuse, 0x1, P2 ;  /* 0x0000007b1f1d7211 */ /* 0x080fe200010f0eff */
[C---:B------:R-:W-:Y:S01]  /*11d0*/  IMAD R47, R3.reuse, 0x4a, RZ ;  /* 0x0000004a032f7824 */ /* 0x040fe200078e02ff */
[-C--:B------:R-:W-:Y:S01]  /*11e0*/  IADD3 R12, P0, R136, R122.reuse, RZ ;  /* 0x0000007a880c7210 */ /* 0x080fe20007f1e0ff */
[----:B------:R-:W-:Y:S01]  /*11f0*/  IMAD R13, R3, 0x65, RZ ;  /* 0x00000065030d7824 */ /* 0x000fe200078e02ff */
[-C--:B------:R-:W-:Y:S01]  /*1200*/  LEA.HI.X.SX32 R11, R19, R123.reuse, 0x1, P1 ;  /* 0x0000007b130b7211 */ /* 0x080fe200008f0eff */
[----:B------:R-:W-:Y:S01]  /*1210*/  IMAD R19, R3, 0x6d, RZ ;  /* 0x0000006d03137824 */ /* 0x000fe200078e02ff */
[-C--:B------:R-:W-:Y:S01]  /*1220*/  IADD3 R16, P2, R121, R122.reuse, RZ ;  /* 0x0000007a79107210 */ /* 0x080fe20007f5e0ff */
[----:B------:R-:W-:Y:S01]  /*1230*/  IMAD R31, R3, 0x5d, RZ ;  /* 0x0000005d031f7824 */ /* 0x000fe200078e02ff */
[-C--:B------:R-:W-:Y:S01]  /*1240*/  LEA.HI.X.SX32 R13, R13, R123.reuse, 0x1, P0 ;  /* 0x0000007b0d0d7211 */ /* 0x080fe200000f0eff */
[----:B------:R-:W-:Y:S01]  /*1250*/  IMAD R134, R3, 0xea, RZ ;  /* 0x000000ea03867824 */ /* 0x000fe200078e02ff */
[-C--:B------:R-:W-:Y:S01]  /*1260*/  IADD3 R18, P0, R132, R122.reuse, RZ ;  /* 0x0000007a84127210 */ /* 0x080fe20007f1e0ff */
[----:B------:R1:W2:Y:S01]  /*1270*/  LDG.E.U16 R34, desc[UR6][R8.64] ;  /* 0x0000000608227981 */ /* 0x0002a2000c1e1500 */
[-C--:B------:R-:W-:Y:S01]  /*1280*/  LEA.HI.X.SX32 R17, R31, R123.reuse, 0x1, P2 ;  /* 0x0000007b1f117211 */ /* 0x080fe200010f0eff */
[----:B------:R-:W-:Y:S01]  /*1290*/  IMAD R172, R3, 0x94, RZ ;  /* 0x0000009403ac7824 */ /* 0x000fe200078e02ff */
[----:B------:R-:W-:Y:S01]  /*12a0*/  LEA.HI.X.SX32 R19, R19, R123, 0x1, P0 ;  /* 0x0000007b13137211 */ /* 0x000fe200000f0eff */
[----:B------:R1:W2:Y:S01]  /*12b0*/  LDG.E.U16 R54, desc[UR6][R28.64] ;  /* 0x000000061c367981 */ /* 0x0002a2000c1e1500 */
[C---:B------:R-:W-:Y:S01]  /*12c0*/  IMAD R180, R3.reuse, 0xb4, RZ ;  /* 0x000000b403b47824 */ /* 0x040fe200078e02ff */
[----:B------:R-:W5:Y:S02]  /*12d0*/  LDC R158, c[0x0][0x248] ;  /* 0x00009200ff9e7b82 */ /* 0x000f640000000800 */
[----:B------:R0:W2:Y:S01]  /*12e0*/  LDG.E.U16 R33, desc[UR6][R10.64] ;  /* 0x000000060a217981 */ /* 0x0000a2000c1e1500 */
[----:B-1----:R-:W-:Y:S01]  /*12f0*/  IMAD R9, R3, 0x25, RZ ;  /* 0x0000002503097824 */ /* 0x002fe200078e02ff */
[----:B------:R-:W-:-:S02]  /*1300*/  IADD3 R8, P0, R47, R122, RZ ;  /* 0x0000007a2f087210 */ /* 0x000fc40007f1e0ff */
[----:B------:R1:W2:Y:S01]  /*1310*/  LDG.E.U16 R31, desc[UR6][R12.64] ;  /* 0x000000060c1f7981 */ /* 0x0002a2000c1e1500 */
[----:B------:R-:W-:Y:S01]  /*1320*/  IMAD R29, R3, 0x75, RZ ;  /* 0x00000075031d7824 */ /* 0x000fe200078e02ff */
[-C--:B------:R-:W-:Y:S02]  /*1330*/  IADD3 R28, P2, R134, R122.reuse, RZ ;  /* 0x0000007a861c7210 */ /* 0x080fe40007f5e0ff */
[----:B------:R1:W2:Y:S01]  /*1340*/  LDG.E.U16 R30, desc[UR6][R18.64] ;  /* 0x00000006121e7981 */ /* 0x0002a2000c1e1500 */
[----:B------:R-:W5:Y:S01]  /*1350*/  LDC R160, c[0x0][0x248] ;  /* 0x00009200ffa07b82 */ /* 0x000f620000000800 */
[-C--:B0-----:R-:W-:Y:S02]  /*1360*/  IADD3 R10, P1, R174, R122.reuse, RZ ;  /* 0x0000007aae0a7210 */ /* 0x081fe40007f3e0ff */
[-C--:B------:R-:W-:Y:S01]  /*1370*/  LEA.HI.X.SX32 R9, R9, R123.reuse, 0x1, P0 ;  /* 0x0000007b09097211 */ /* 0x080fe200000f0eff */
[----:B------:R-:W-:Y:S01]  /*1380*/  IMAD R179, R3, 0xa4, RZ ;  /* 0x000000a403b37824 */ /* 0x000fe200078e02ff */
[-C--:B------:R-:W-:Y:S01]  /*1390*/  LEA.HI.X.SX32 R11, R43, R123.reuse, 0x1, P1 ;  /* 0x0000007b2b0b7211 */ /* 0x080fe200008f0eff */
[----:B------:R-:W-:Y:S01]  /*13a0*/  IMAD R43, R3, 0x5a, RZ ;  /* 0x0000005a032b7824 */ /* 0x000fe200078e02ff */
[-C--:B------:R-:W-:Y:S01]  /*13b0*/  LEA.HI.X.SX32 R29, R29, R123.reuse, 0x1, P2 ;  /* 0x0000007b1d1d7211 */ /* 0x080fe200010f0eff */
[----:B------:R-:W-:Y:S01]  /*13c0*/  IMAD R37, R3, 0x2d, RZ ;  /* 0x0000002d03257824 */ /* 0x000fe200078e02ff */
[-C--:B-1----:R-:W-:Y:S01]  /*13d0*/  IADD3 R12, P0, R172, R122.reuse, RZ ;  /* 0x0000007aac0c7210 */ /* 0x082fe20007f1e0ff */
[----:B------:R0:W2:Y:S01]  /*13e0*/  LDG.E.U16 R93, desc[UR6][R10.64] ;  /* 0x000000060a5d7981 */ /* 0x0000a2000c1e1500 */
[----:B------:R-:W-:Y:S01]  /*13f0*/  IADD3 R18, P2, R180, R122, RZ ;  /* 0x0000007ab4127210 */ /* 0x000fe20007f5e0ff */
[----:B------:R-:W1:Y:S01]  /*1400*/  LDC R162, c[0x0][0x248] ;  /* 0x00009200ffa27b82 */ /* 0x000e620000000800 */
[-C--:B------:R-:W-:Y:S01]  /*1410*/  LEA.HI.X.SX32 R13, R47, R123.reuse, 0x1, P0 ;  /* 0x0000007b2f0d7211 */ /* 0x080fe200000f0eff */
[----:B------:R0:W2:Y:S01]  /*1420*/  LDG.E.U16 R32, desc[UR6][R16.64] ;  /* 0x0000000610207981 */ /* 0x0000a2000c1e1500 */
[----:B------:R-:W-:Y:S01]  /*1430*/  LEA.HI.X.SX32 R19, R43, R123, 0x1, P2 ;  /* 0x0000007b2b137211 */ /* 0x000fe200010f0eff */
[----:B------:R-:W-:-:S02]  /*1440*/  IMAD R181, R3, 0xc4, RZ ;  /* 0x000000c403b57824 */ /* 0x000fc400078e02ff */
[----:B------:R0:W2:Y:S02]  /*1450*/  LDG.E.U16 R39, desc[UR6][R8.64] ;  /* 0x0000000608277981 */ /* 0x0000a4000c1e1500 */
[-C--:B0-----:R-:W-:Y:S01]  /*1460*/  IADD3 R10, P0, R43, R122.reuse, RZ ;  /* 0x0000007a2b0a7210 */ /* 0x081fe20007f1e0ff */
[----:B------:R-:W-:Y:S01]  /*1470*/  IMAD R43, R3, 0x6a, RZ ;  /* 0x0000006a032b7824 */ /* 0x000fe200078e02ff */
[----:B------:R0:W2:Y:S01]  /*1480*/  LDG.E.U16 R92, desc[UR6][R12.64] ;  /* 0x000000060c5c7981 */ /* 0x0000a2000c1e1500 */
[----:B------:R-:W1:Y:S01]  /*1490*/  LDC R164, c[0x0][0x248] ;  /* 0x00009200ffa47b82 */ /* 0x000e620000000800 */
[-C--:B------:R-:W-:Y:S02]  /*14a0*/  IADD3 R16, P1, R179, R122.reuse, RZ ;  /* 0x0000007ab3107210 */ /* 0x080fe40007f3e0ff */
[-C--:B------:R-:W-:Y:S01]  /*14b0*/  LEA.HI.X.SX32 R11, R37, R123.reuse, 0x1, P0 ;  /* 0x0000007b250b7211 */ /* 0x080fe200000f0eff */
[----:B------:R-:W-:Y:S01]  /*14c0*/  IMAD R184, R3, 0xd4, RZ ;  /* 0x000000d403b87824 */ /* 0x000fe200078e02ff */
[-C--:B------:R-:W-:Y:S01]  /*14d0*/  LEA.HI.X.SX32 R17, R63, R123.reuse, 0x1, P1 ;  /* 0x0000007b3f117211 */ /* 0x080fe200008f0eff */
[----:B------:R-:W-:Y:S01]  /*14e0*/  IMAD R9, R3, 0x35, RZ ;  /* 0x0000003503097824 */ /* 0x000fe200078e02ff */
[-C--:B------:R-:W-:Y:S01]  /*14f0*/  IADD3 R8, P0, R43, R122.reuse, RZ ;  /* 0x0000007a2b087210 */ /* 0x080fe20007f1e0ff */
[----:B------:R-:W-:Y:S01]  /*1500*/  IMAD R63, R3, 0x7a, RZ ;  /* 0x0000007a033f7824 */ /* 0x000fe200078e02ff */
[-C--:B------:R-:W-:Y:S01]  /*1510*/  IADD3 R36, P1, R181, R122.reuse, RZ ;  /* 0x0000007ab5247210 */ /* 0x080fe20007f3e0ff */
[----:B------:R3:W2:Y:S01]  /*1520*/  LDG.E.U16 R38, desc[UR6][R10.64] ;  /* 0x000000060a267981 */ /* 0x0006a2000c1e1500 */
[----:B------:R-:W-:Y:S01]  /*1530*/  IMAD R190, R3, 0xe4, RZ ;  /* 0x000000e403be7824 */ /* 0x000fe200078e02ff */
[-C--:B------:R-:W-:Y:S01]  /*1540*/  LEA.HI.X.SX32 R9, R9, R123.reuse, 0x1, P0 ;  /* 0x0000007b09097211 */ /* 0x080fe200000f0eff */
[----:B------:R-:W-:Y:S01]  /*1550*/  IMAD R140, R3, 0xfa, RZ ;  /* 0x000000fa038c7824 */ /* 0x000fe200078e02ff */
[-C--:B------:R-:W-:Y:S01]  /*1560*/  LEA.HI.X.SX32 R37, R65, R123.reuse, 0x1, P1 ;  /* 0x0000007b41257211 */ /* 0x080fe200008f0eff */
[----:B------:R3:W2:Y:S01]  /*1570*/  LDG.E.U16 R91, desc[UR6][R16.64] ;  /* 0x00000006105b7981 */ /* 0x0006a2000c1e1500 */
[-C--:B0-----:R-:W-:Y:S01]  /*1580*/  IADD3 R12, P0, R63, R122.reuse, RZ ;  /* 0x0000007a3f0c7210 */ /* 0x081fe20007f1e0ff */
[----:B------:R-:W0:Y:S01]  /*1590*/  LDC R166, c[0x0][0x248] ;  /* 0x00009200ffa67b82 */ /* 0x000e220000000800 */
[-C--:B------:R-:W-:Y:S01]  /*15a0*/  IADD3 R64, P1, R184, R122.reuse, RZ ;  /* 0x0000007ab8407210 */ /* 0x080fe20007f3e0ff */
[----:B------:R3:W2:Y:S02]  /*15b0*/  LDG.E.U16 R90, desc[UR6][R18.64] ;  /* 0x00000006125a7981 */ /* 0x0006a4000c1e1500 */
[----:B---3--:R-:W-:Y:S01]  /*15c0*/  IMAD R11, R3, 0x3d, RZ ;  /* 0x0000003d030b7824 */ /* 0x008fe200078e02ff */
[-C--:B------:R-:W-:Y:S01]  /*15d0*/  LEA.HI.X.SX32 R65, R43, R123.reuse, 0x1, P1 ;  /* 0x0000007b2b417211 */ /* 0x080fe200008f0eff */
[----:B------:R-:W-:Y:S01]  /*15e0*/  IMAD R47, R3, 0x16, RZ ;  /* 0x00000016032f7824 */ /* 0x000fe200078e02ff */
[----:B------:R-:W3:Y:S01]  /*15f0*/  LDG.E.U16 R89, desc[UR6][R36.64] ;  /* 0x0000000624597981 */ /* 0x000ee2000c1e1500 */
[-C--:B------:R-:W-:Y:S01]  /*1600*/  IADD3 R16, P2, R190, R122.reuse, RZ ;  /* 0x0000007abe107210 */ /* 0x080fe20007f5e0ff */
[----:B------:R-:W0:Y:S01]  /*1610*/  LDC R168, c[0x0][0x248] ;  /* 0x00009200ffa87b82 */ /* 0x000e220000000800 */
[-C--:B------:R-:W-:Y:S01]  /*1620*/  LEA.HI.X.SX32 R13, R11, R123.reuse, 0x1, P0 ;  /* 0x0000007b0b0d7211 */ /* 0x080fe200000f0eff */
[C---:B------:R-:W-:Y:S01]  /*1630*/  IMAD R11, R3.reuse, 0x7d, RZ ;  /* 0x0000007d030b7824 */ /* 0x040fe200078e02ff */
[-C--:B------:R-:W-:Y:S01]  /*1640*/  IADD3 R10, P1, R140, R122.reuse, RZ ;  /* 0x0000007a8c0a7210 */ /* 0x080fe20007f3e0ff */
[----:B------:R-:W-:Y:S01]  /*1650*/  IMAD R19, R3, 0x6, RZ ;  /* 0x0000000603137824 */ /* 0x000fe200078e02ff */
[-C--:B------:R-:W-:Y:S01]  /*1660*/  LEA.HI.X.SX32 R17, R7, R123.reuse, 0x1, P2 ;  /* 0x0000007b07117211 */ /* 0x080fe200010f0eff */
[----:B------:R-:W-:Y:S01]  /*1670*/  IMAD R189, R3, 0xf4, RZ ;  /* 0x000000f403bd7824 */ /* 0x000fe200078e02ff */
[-C--:B------:R-:W-:Y:S01]  /*1680*/  LEA.HI.X.SX32 R11, R11, R123.reuse, 0x1, P1 ;  /* 0x0000007b0b0b7211 */ /* 0x080fe200008f0eff */
[----:B------:R1:W3:Y:S01]  /*1690*/  LDG.E.U16 R36, desc[UR6][R12.64] ;  /* 0x000000060c247981 */ /* 0x0002e2000c1e1500 */
[----:B------:R-:W-:Y:S01]  /*16a0*/  IMAD R7, R3, 0x3, RZ ;  /* 0x0000000303077824 */ /* 0x000fe200078e02ff */
[-C--:B------:R-:W-:Y:S01]  /*16b0*/  IADD3 R6, P0, R19, R122.reuse, RZ ;  /* 0x0000007a13067210 */ /* 0x080fe20007f1e0ff */
[C---:B------:R-:W-:Y:S01]  /*16c0*/  IMAD R139, R3.reuse, 0x26, RZ ;  /* 0x00000026038b7824 */ /* 0x040fe200078e02ff */
[----:B------:R1:W3:Y:S01]  /*16d0*/  LDG.E.U16 R37, desc[UR6][R8.64] ;  /* 0x0000000608257981 */ /* 0x0002e2000c1e1500 */
[----:B------:R-:W-:Y:S01]  /*16e0*/  IMAD R202, R3, 0x46, RZ ;  /* 0x0000004603ca7824 */ /* 0x000fe200078e02ff */
[----:B------:R-:W-:Y:S01]  /*16f0*/  LEA.HI.X.SX32 R7, R7, R123, 0x1, P0 ;  /* 0x0000007b07077211 */ /* 0x000fe200000f0eff */
[----:B------:R-:W0:Y:S01]  /*1700*/  LDC R170, c[0x0][0x248] ;  /* 0x00009200ffaa7b82 */ /* 0x000e220000000800 */
[----:B------:R-:W3:Y:S01]  /*1710*/  LDG.E.U16 R29, desc[UR6][R28.64] ;  /* 0x000000061c1d7981 */ /* 0x000ee2000c1e1500 */
[----:B-1----:R-:W-:Y:S01]  /*1720*/  IMAD R13, R3, 0xb, RZ ;  /* 0x0000000b030d7824 */ /* 0x002fe200078e02ff */
[----:B------:R-:W-:-:S02]  /*1730*/  IADD3 R12, P1, R47, R122, RZ ;  /* 0x0000007a2f0c7210 */ /* 0x000fc40007f3e0ff */
[----:B------:R1:W3:Y:S01]  /*1740*/  LDG.E.U16 R88, desc[UR6][R16.64] ;  /* 0x0000000610587981 */ /* 0x0002e2000c1e1500 */
[-C--:B------:R-:W-:Y:S02]  /*1750*/  IADD3 R8, P2, R189, R122.reuse, RZ ;  /* 0x0000007abd087210 */ /* 0x080fe40007f5e0ff */
[----:B------:R-:W0:Y:S01]  /*1760*/  LDC R194, c[0x0][0x248] ;  /* 0x00009200ffc27b82 */ /* 0x000e220000000800 */
[-C--:B------:R-:W-:Y:S01]  /*1770*/  LEA.HI.X.SX32 R13, R13, R123.reuse, 0x1, P1 ;  /* 0x0000007b0d0d7211 */ /* 0x080fe200008f0eff */
[----:B------:R-:W-:Y:S01]  /*1780*/  IMAD R209, R3, 0x56, RZ ;  /* 0x0000005603d17824 */ /* 0x000fe200078e02ff */
[----:B------:R1:W3:Y:S01]  /*1790*/  LDG.E.U16 R28, desc[UR6][R10.64] ;  /* 0x000000060a1c7981 */ /* 0x0002e2000c1e1500 */
[----:B------:R-:W-:Y:S01]  /*17a0*/  LEA.HI.X.SX32 R9, R63, R123, 0x1, P2 ;  /* 0x0000007b3f097211 */ /* 0x000fe200010f0eff */
[C---:B------:R-:W-:Y:S02]  /*17b0*/  IMAD R151, R3.reuse, 0x36, RZ ;  /* 0x0000003603977824 */ /* 0x040fe400078e02ff */
[C---:B-1----:R-:W-:Y:S01]  /*17c0*/  IMAD R17, R3.reuse, 0x13, RZ ;  /* 0x0000001303117824 */ /* 0x042fe200078e02ff */
[----:B------:R1:W3:Y:S01]  /*17d0*/  LDG.E.U16 R171, desc[UR6][R6.64] ;  /* 0x0000000606ab7981 */ /* 0x0002e2000c1e1500 */
[----:B------:R-:W-:Y:S01]  /*17e0*/  IMAD R63, R3, 0x23, RZ ;  /* 0x00000023033f7824 */ /* 0x000fe200078e02ff */
[----:B------:R-:W0:Y:S02]  /*17f0*/  LDC R178, c[0x0][0x248] ;  /* 0x00009200ffb27b82 */ /* 0x000e240000000800 */
[----:B------:R1:W3:Y:S01]  /*1800*/  LDG.E.U16 R157, desc[UR6][R12.64] ;  /* 0x000000060c9d7981 */ /* 0x0002e2000c1e1500 */
[----:B------:R-:W-:Y:S01]  /*1810*/  IADD3 R10, P0, R139, R122, RZ ;  /* 0x0000007a8b0a7210 */ /* 0x000fe20007f1e0ff */
[----:B------:R-:W-:-:S02]  /*1820*/  IMAD R43, R3, 0x1b, RZ ;  /* 0x0000001b032b7824 */ /* 0x000fc400078e02ff */
[----:B------:R1:W3:Y:S01]  /*1830*/  LDG.E.U16 R86, desc[UR6][R8.64] ;  /* 0x0000000608567981 */ /* 0x0002e2000c1e1500 */
[-C--:B------:R-:W-:Y:S01]  /*1840*/  LEA.HI.X.SX32 R11, R17, R123.reuse, 0x1, P0 ;  /* 0x0000007b110b7211 */ /* 0x080fe200000f0eff */
[----:B------:R-:W0:Y:S01]  /*1850*/  LDC R176, c[0x0][0x248] ;  /* 0x00009200ffb07b82 */ /* 0x000e220000000800 */
[-C--:B-1----:R-:W-:Y:S01]  /*1860*/  IADD3 R6, P2, R202, R122.reuse, RZ ;  /* 0x0000007aca067210 */ /* 0x082fe20007f5e0ff */
[C---:B------:R-:W-:Y:S01]  /*1870*/  IMAD R213, R3.reuse, 0x66, RZ ;  /* 0x0000006603d57824 */ /* 0x040fe200078e02ff */
[----:B------:R-:W3:Y:S01]  /*1880*/  LDG.E.U16 R64, desc[UR6][R64.64] ;  /* 0x0000000640407981 */ /* 0x000ee2000c1e1500 */
[----:B------:R-:W-:Y:S01]  /*1890*/  IMAD R13, R3, 0x2b, RZ ;  /* 0x0000002b030d7824 */ /* 0x000fe200078e02ff */
[-C--:B------:R-:W-:Y:S01]  /*18a0*/  IADD3 R12, P0, R209, R122.reuse, RZ ;  /* 0x0000007ad10c7210 */ /* 0x080fe20007f1e0ff */
[----:B------:R-:W-:Y:S01]  /*18b0*/  IMAD R230, R3, 0x86, RZ ;  /* 0x0000008603e67824 */ /* 0x000fe200078e02ff */
[-C--:B------:R-:W-:Y:S01]  /*18c0*/  LEA.HI.X.SX32 R7, R63, R123.reuse, 0x1, P2 ;  /* 0x0000007b3f077211 */ /* 0x080fe200010f0eff */
[----:B------:R1:W3:Y:S01]  /*18d0*/  LDG.E.U16 R145, desc[UR6][R10.64] ;  /* 0x000000060a917981 */ /* 0x0002e2000c1e1500 */
[-C--:B------:R-:W-:Y:S01]  /*18e0*/  IADD3 R8, P1, R151, R122.reuse, RZ ;  /* 0x0000007a97087210 */ /* 0x080fe20007f3e0ff */
[----:B------:R-:W-:Y:S01]  /*18f0*/  IMAD R17, R3, 0x33, RZ ;  /* 0x0000003303117824 */ /* 0x000fe200078e02ff */
[-C--:B------:R-:W-:Y:S01]  /*1900*/  LEA.HI.X.SX32 R13, R13, R123.reuse, 0x1, P0 ;  /* 0x0000007b0d0d7211 */ /* 0x080fe200000f0eff */
[----:B------:R-:W-:Y:S01]  /*1910*/  IMAD R211, R3, 0x76, RZ ;  /* 0x0000007603d37824 */ /* 0x000fe200078e02ff */
[----:B------:R-:W-:Y:S01]  /*1920*/  LEA.HI.X.SX32 R9, R43, R123, 0x1, P1 ;  /* 0x0000007b2b097211 */ /* 0x000fe200008f0eff */
[C---:B------:R-:W-:Y:S01]  /*1930*/  IMAD R228, R3.reuse, 0x96, RZ ;  /* 0x0000009603e47824 */ /* 0x040fe200078e02ff */
[----:B------:R5:W3:Y:S01]  /*1940*/  LDG.E.U16 R74, desc[UR6][R6.64] ;  /* 0x00000006064a7981 */ /* 0x000ae2000c1e1500 */
[----:B------:R-:W-:Y:S01]  /*1950*/  IMAD R63, R3, 0x43, RZ ;  /* 0x00000043033f7824 */ /* 0x000fe200078e02ff */
[----:B------:R-:W4:Y:S01]  /*1960*/  LDC R182, c[0x0][0x248] ;  /* 0x00009200ffb67b82 */ /* 0x000f220000000800 */
[----:B-1----:R-:W-:Y:S01]  /*1970*/  IADD3 R10, P0, R213, R122, RZ ;  /* 0x0000007ad50a7210 */ /* 0x002fe20007f1e0ff */
[----:B------:R1:W3:Y:S01]  /*1980*/  LDG.E.U16 R73, desc[UR6][R12.64] ;  /* 0x000000060c497981 */ /* 0x0002e2000c1e1500 */
[----:B------:R-:W-:-:S02]  /*1990*/  IMAD R43, R3, 0x3b, RZ ;  /* 0x0000003b032b7824 */ /* 0x000fc400078e02ff */
[-C--:B------:R-:W-:Y:S01]  /*19a0*/  LEA.HI.X.SX32 R11, R17, R123.reuse, 0x1, P0 ;  /* 0x0000007b110b7211 */ /* 0x080fe200000f0eff */
[----:B------:R1:W3:Y:S01]  /*19b0*/  LDG.E.U16 R75, desc[UR6][R8.64] ;  /* 0x00000006084b7981 */ /* 0x0002e2000c1e1500 */
[-C--:B-----5:R-:W-:Y:S01]  /*19c0*/  IADD3 R6, P2, R230, R122.reuse, RZ ;  /* 0x0000007ae6067210 */ /* 0x0a0fe20007f5e0ff */
[C---:B------:R-:W-:Y:S02]  /*19d0*/  IMAD R226, R3.reuse, 0xa6, RZ ;  /* 0x000000a603e27824 */ /* 0x040fe400078e02ff */
[----:B------:R5:W3:Y:S01]  /*19e0*/  LDG.E.U16 R72, desc[UR6][R10.64] ;  /* 0x000000060a487981 */ /* 0x000ae2000c1e1500 */
[----:B------:R-:W4:Y:S01]  /*19f0*/  LDC R188, c[0x0][0x248] ;  /* 0x00009200ffbc7b82 */ /* 0x000f220000000800 */
[C---:B-1----:R-:W-:Y:S01]  /*1a00*/  IMAD R13, R3.reuse, 0x4b, RZ ;  /* 0x0000004b030d7824 */ /* 0x042fe200078e02ff */
[----:B------:R-:W-:Y:S01]  /*1a10*/  IADD3 R12, P0, R228, R122, RZ ;  /* 0x0000007ae40c7210 */ /* 0x000fe20007f1e0ff */
[----:B------:R-:W-:Y:S01]  /*1a20*/  IMAD R221, R3, 0xc6, RZ ;  /* 0x000000c603dd7824 */ /* 0x000fe200078e02ff */
[----:B------:R-:W-:-:S02]  /*1a30*/  LEA.HI.X.SX32 R7, R63, R123, 0x1, P2 ;  /* 0x0000007b3f077211 */ /* 0x000fc400010f0eff */
[-C--:B------:R-:W-:Y:S01]  /*1a40*/  IADD3 R8, P1, R211, R122.reuse, RZ ;  /* 0x0000007ad3087210 */ /* 0x080fe20007f3e0ff */
[----:B------:R-:W-:Y:S01]  /*1a50*/  IMAD R17, R3, 0x53, RZ ;  /* 0x0000005303117824 */ /* 0x000fe200078e02ff */
[-C--:B------:R-:W-:Y:S01]  /*1a60*/  LEA.HI.X.SX32 R13, R13, R123.reuse, 0x1, P0 ;  /* 0x0000007b0d0d7211 */ /* 0x080fe200000f0eff */
[----:B------:R-:W-:Y:S01]  /*1a70*/  IMAD R224, R3, 0xb6, RZ ;  /* 0x000000b603e07824 */ /* 0x000fe200078e02ff */
[-C--:B------:R-:W-:Y:S01]  /*1a80*/  LEA.HI.X.SX32 R9, R43, R123.reuse, 0x1, P1 ;  /* 0x0000007b2b097211 */ /* 0x080fe200008f0eff */
[----:B------:R1:W3:Y:S01]  /*1a90*/  LDG.E.U16 R70, desc[UR6][R6.64] ;  /* 0x0000000606467981 */ /* 0x0002e2000c1e1500 */
[C---:B------:R-:W-:Y:S01]  /*1aa0*/  IMAD R63, R3.reuse, 0x63, RZ ;  /* 0x00000063033f7824 */ /* 0x040fe200078e02ff */
[-C--:B-----5:R-:W-:Y:S01]  /*1ab0*/  IADD3 R10, P0, R226, R122.reuse, RZ ;  /* 0x0000007ae20a7210 */ /* 0x0a0fe20007f1e0ff */
[C---:B------:R-:W-:Y:S01]  /*1ac0*/  IMAD R219, R3.reuse, 0xd6, RZ ;  /* 0x000000d603db7824 */ /* 0x040fe200078e02ff */
[----:B------:R5:W3:Y:S01]  /*1ad0*/  LDG.E.U16 R71, desc[UR6][R8.64] ;  /* 0x0000000608477981 */ /* 0x000ae2000c1e1500 */
[----:B------:R-:W-:Y:S01]  /*1ae0*/  IMAD R43, R3, 0x5b, RZ ;  /* 0x0000005b032b7824 */ /* 0x000fe200078e02ff */
[----:B------:R-:W-:Y:S01]  /*1af0*/  LEA.HI.X.SX32 R11, R17, R123, 0x1, P0 ;  /* 0x0000007b110b7211 */ /* 0x000fe200000f0eff */
[----:B------:R-:W4:Y:S01]  /*1b00*/  LDC R186, c[0x0][0x248] ;  /* 0x00009200ffba7b82 */ /* 0x000f220000000800 */
[----:B------:R0:W3:Y:S01]  /*1b10*/  LDG.E.U16 R69, desc[UR6][R12.64] ;  /* 0x000000060c457981 */ /* 0x0000e2000c1e1500 */
[-C--:B-1----:R-:W-:Y:S01]  /*1b20*/  IADD3 R6, P2, R221, R122.reuse, RZ ;  /* 0x0000007add067210 */ /* 0x082fe20007f5e0ff */
[----:B------:R-:W-:Y:S01]  /*1b30*/  IMAD R217, R3, 0xe6, RZ ;  /* 0x000000e603d97824 */ /* 0x000fe200078e02ff */
[----:B------:R-:W-:-:S02]  /*1b40*/  IADD3 R42, P0, R219, R122, RZ ;  /* 0x0000007adb2a7210 */ /* 0x000fc40007f1e0ff */
[----:B-----5:R-:W-:Y:S01]  /*1b50*/  IADD3 R8, P1, R224, R122, RZ ;  /* 0x0000007ae0087210 */ /* 0x020fe20007f3e0ff */
[----:B------:R-:W-:Y:S01]  /*1b60*/  IMAD R17, R3, 0xc, RZ ;  /* 0x0000000c03117824 */ /* 0x000fe200078e02ff */
[-C--:B------:R-:W-:Y:S01]  /*1b70*/  LEA.HI.X.SX32 R7, R63, R123.reuse, 0x1, P2 ;  /* 0x0000007b3f077211 */ /* 0x080fe200010f0eff */
[----:B------:R-:W5:Y:S01]  /*1b80*/  LDG.E.U16 R68, desc[UR6][R10.64] ;  /* 0x000000060a447981 */ /* 0x000f62000c1e1500 */
[----:B0-----:R-:W-:Y:S01]  /*1b90*/  IMAD R13, R3, 0x6b, RZ ;  /* 0x0000006b030d7824 */ /* 0x001fe200078e02ff */
[-C--:B------:R-:W-:Y:S01]  /*1ba0*/  LEA.HI.X.SX32 R9, R43, R123.reuse, 0x1, P1 ;  /* 0x0000007b2b097211 */ /* 0x080fe200008f0eff */
[----:B------:R-:W0:Y:S01]  /*1bb0*/  LDC R198, c[0x0][0x248] ;  /* 0x00009200ffc67b82 */ /* 0x000e220000000800 */
[----:B------:R1:W5:Y:S02]  /*1bc0*/  LDG.E.U16 R66, desc[UR6][R6.64] ;  /* 0x0000000606427981 */ /* 0x000364000c1e1500 */
[----:B------:R-:W-:Y:S01]  /*1bd0*/  LEA.HI.X.SX32 R43, R13, R123, 0x1, P0 ;  /* 0x0000007b0d2b7211 */ /* 0x000fe200000f0eff */
[C---:B------:R-:W-:Y:S01]  /*1be0*/  IMAD R13, R3.reuse, 0x73, RZ ;  /* 0x00000073030d7824 */ /* 0x040fe200078e02ff */
[----:B------:R1:W5:Y:S01]  /*1bf0*/  LDG.E.U16 R67, desc[UR6][R8.64] ;  /* 0x0000000608437981 */ /* 0x000362000c1e1500 */
[----:B------:R-:W-:-:S02]  /*1c00*/  IMAD R215, R3, 0xf6, RZ ;  /* 0x000000f603d77824 */ /* 0x000fc400078e02ff */
[----:B------:R-:W-:Y:S01]  /*1c10*/  IMAD R63, R3, 0x7b, RZ ;  /* 0x0000007b033f7824 */ /* 0x000fe200078e02ff */
[----:B------:R1:W5:Y:S01]  /*1c20*/  LDG.E.U16 R42, desc[UR6][R42.64] ;  /* 0x000000062a2a7981 */ /* 0x000362000c1e1500 */
[----:B------:R-:W0:Y:S01]  /*1c30*/  LDC R196, c[0x0][0x248] ;  /* 0x00009200ffc47b82 */ /* 0x000e220000000800 */
[----:B-1----:R-:W-:-:S04]  /*1c40*/  IADD3 R6, P0, R217, R122, RZ ;  /* 0x0000007ad9067210 */ /* 0x002fc80007f1e0ff */
[-C--:B------:R-:W-:Y:S01]  /*1c50*/  LEA.HI.X.SX32 R7, R13, R123.reuse, 0x1, P0 ;  /* 0x0000007b0d077211 */ /* 0x080fe200000f0eff */
[C---:B------:R-:W-:Y:S01]  /*1c60*/  IMAD.SHL.U32 R9, R3.reuse, 0x4, RZ ;  /* 0x0000000403097824 */ /* 0x040fe200078e00ff */
[-C--:B------:R-:W-:Y:S01]  /*1c70*/  LEA R10, P0, R3, R122.reuse, 0x3 ;  /* 0x0000007a030a7211 */ /* 0x080fe200078018ff */
[----:B------:R-:W1:Y:S01]  /*1c80*/  LDC R200, c[0x0][0x248] ;  /* 0x00009200ffc87b82 */ /* 0x000e620000000800 */
[-C--:B------:R-:W-:Y:S01]  /*1c90*/  IADD3 R8, P1, R17, R122.reuse, RZ ;  /* 0x0000007a11087210 */ /* 0x080fe20007f3e0ff */
[----:B------:R0:W5:Y:S01]  /*1ca0*/  LDG.E.U16 R65, desc[UR6][R6.64] ;  /* 0x0000000606417981 */ /* 0x000162000c1e1500 */
[-C--:B------:R-:W-:Y:S02]  /*1cb0*/  IADD3 R12, P2, R215, R122.reuse, RZ ;  /* 0x0000007ad70c7210 */ /* 0x080fe40007f5e0ff */
[-C--:B------:R-:W-:Y:S02]  /*1cc0*/  LEA.HI.X.SX32 R11, R9, R123.reuse, 0x1, P0 ;  /* 0x0000007b090b7211 */ /* 0x080fe400000f0eff */
[-C--:B------:R-:W-:Y:S01]  /*1cd0*/  LEA.HI.X.SX32 R9, R19, R123.reuse, 0x1, P1 ;  /* 0x0000007b13097211 */ /* 0x080fe200008f0eff */
[----:B------:R-:W1:Y:S01]  /*1ce0*/  LDC R43, c[0x0][0x248] ;  /* 0x00009200ff2b7b82 */ /* 0x000e620000000800 */
[----:B------:R-:W-:Y:S01]  /*1cf0*/  LEA.HI.X.SX32 R13, R63, R123, 0x1, P2 ;  /* 0x0000007b3f0d7211 */ /* 0x000fe200010f0eff */
[----:B------:R0:W5:Y:S02]  /*1d00*/  LDG.E.U16 R169, desc[UR6][R10.64] ;  /* 0x000000060aa97981 */ /* 0x000164000c1e1500 */
[----:B0-----:R-:W-:-:S04]  /*1d10*/  IADD3 R6, P2, R15, R122, RZ ;  /* 0x0000007a0f067210 */ /* 0x001fc80007f5e0ff */
[----:B------:R-:W0:Y:S01]  /*1d20*/  LDC R19, c[0x0][0x248] ;  /* 0x00009200ff137b82 */ /* 0x000e220000000800 */
[----:B------:R-:W-:Y:S01]  /*1d30*/  IMAD R15, R3, 0x2c, RZ ;  /* 0x0000002c030f7824 */ /* 0x000fe200078e02ff */
[-C--:B------:R-:W-:Y:S01]  /*1d40*/  LEA.HI.X.SX32 R7, R17, R123.reuse, 0x1, P2 ;  /* 0x0000007b11077211 */ /* 0x080fe200010f0eff */
[----:B------:R-:W-:Y:S01]  /*1d50*/  IMAD R185, R3, 0x98, RZ ;  /* 0x0000009803b97824 */ /* 0x000fe200078e02ff */
[-C--:B------:R-:W-:Y:S01]  /*1d60*/  IADD3 R48, P2, R49, R122.reuse, RZ ;  /* 0x0000007a31307210 */ /* 0x080fe20007f5e0ff */
[----:B------:R-:W-:Y:S01]  /*1d70*/  IMAD R17, R3, 0x4c, RZ ;  /* 0x0000004c03117824 */ /* 0x000fe200078e02ff */
[C---:B------:R-:W-:Y:S01]  /*1d80*/  IADD3 R10, P0, R15.reuse, R122, RZ ;  /* 0x0000007a0f0a7210 */ /* 0x040fe20007f1e0ff */
[----:B------:R1:W5:Y:S01]  /*1d90*/  LDG.E.U16 R155, desc[UR6][R6.64] ;  /* 0x00000006069b7981 */ /* 0x000362000c1e1500 */
[-C--:B------:R-:W-:Y:S01]  /*1da0*/  LEA.HI.X.SX32 R49, R15, R123.reuse, 0x1, P2 ;  /* 0x0000007b0f317211 */ /* 0x080fe200010f0eff */
[----:B------:R-:W2:Y:S01]  /*1db0*/  LDC R204, c[0x0][0x248] ;  /* 0x00009200ffcc7b82 */ /* 0x000ea20000000800 */
[----:B------:R-:W-:Y:S01]  /*1dc0*/  LEA.HI.X.SX32 R11, R47, R123, 0x1, P0 ;  /* 0x0000007b2f0b7211 */ /* 0x000fe200000f0eff */
[----:B------:R1:W5:Y:S01]  /*1dd0*/  LDG.E.U16 R165, desc[UR6][R8.64] ;  /* 0x0000000608a57981 */ /* 0x000362000c1e1500 */
[----:B------:R-:W-:-:S02]  /*1de0*/  IMAD R15, R3, 0x6c, RZ ;  /* 0x0000006c030f7824 */ /* 0x000fc400078e02ff */
[----:B------:R-:W-:Y:S01]  /*1df0*/  IMAD R187, R3, 0xd8, RZ ;  /* 0x000000d803bb7824 */ /* 0x000fe200078e02ff */
[----:B------:R1:W5:Y:S02]  /*1e00*/  LDG.E.U16 R63, desc[UR6][R12.64] ;  /* 0x000000060c3f7981 */ /* 0x000364000c1e1500 */
[-C--:B-1----:R-:W-:Y:S01]  /*1e10*/  IADD3 R6, P0, R185, R122.reuse, RZ ;  /* 0x0000007ab9067210 */ /* 0x082fe20007f1e0ff */
[----:B------:R-:W1:Y:S01]  /*1e20*/  LDC R206, c[0x0][0x248] ;  /* 0x00009200ffce7b82 */ /* 0x000e620000000800 */
[----:B------:R4:W5:Y:S01]  /*1e30*/  LDG.E.U16 R48, desc[UR6][R48.64] ;  /* 0x0000000630307981 */ /* 0x000962000c1e1500 */
[C---:B------:R-:W-:Y:S02]  /*1e40*/  IADD3 R8, P1, R17.reuse, R122, RZ ;  /* 0x0000007a11087210 */ /* 0x040fe40007f3e0ff */
[-C--:B------:R-:W-:Y:S02]  /*1e50*/  LEA.HI.X.SX32 R7, R17, R123.reuse, 0x1, P0 ;  /* 0x0000007b11077211 */ /* 0x080fe400000f0eff */
[----:B------:R-:W-:-:S02]  /*1e60*/  LEA.HI.X.SX32 R9, R139, R123, 0x1, P1 ;  /* 0x0000007b8b097211 */ /* 0x000fc400008f0eff */
[----:B------:R-:W1:Y:S01]  /*1e70*/  LDC R208, c[0x0][0x248] ;  /* 0x00009200ffd07b82 */ /* 0x000e620000000800 */
[-C--:B------:R-:W-:Y:S01]  /*1e80*/  IADD3 R12, P1, R15, R122.reuse, RZ ;  /* 0x0000007a0f0c7210 */ /* 0x080fe20007f3e0ff */
[----:B------:R4:W5:Y:S01]  /*1e90*/  LDG.E.U16 R139, desc[UR6][R10.64] ;  /* 0x000000060a8b7981 */ /* 0x000962000c1e1500 */
[----:B------:R-:W-:Y:S01]  /*1ea0*/  IADD3 R14, P2, R187, R122, RZ ;  /* 0x0000007abb0e7210 */ /* 0x000fe20007f5e0ff */
[----:B------:R-:W-:Y:S01]  /*1eb0*/  IMAD.SHL.U32 R17, R3, 0x20, RZ ;  /* 0x0000002003117824 */ /* 0x000fe200078e00ff */
[-C--:B------:R-:W-:Y:S01]  /*1ec0*/  LEA.HI.X.SX32 R13, R151, R123.reuse, 0x1, P1 ;  /* 0x0000007b970d7211 */ /* 0x080fe200008f0eff */
[----:B------:R0:W5:Y:S01]  /*1ed0*/  LDG.E.U16 R47, desc[UR6][R6.64] ;  /* 0x00000006062f7981 */ /* 0x000162000c1e1500 */
[----:B------:R-:W-:Y:S01]  /*1ee0*/  LEA.HI.X.SX32 R15, R15, R123, 0x1, P2 ;  /* 0x0000007b0f0f7211 */ /* 0x000fe200010f0eff */
[----:B----4-:R-:W4:Y:S02]  /*1ef0*/  LDC R49, c[0x0][0x248] ;  /* 0x00009200ff317b82 */ /* 0x010f240000000800 */
[----:B------:R-:W5:Y:S01]  /*1f00*/  LDG.E.U16 R9, desc[UR6][R8.64] ;  /* 0x0000000608097981 */ /* 0x000f62000c1e1500 */
[----:B------:R-:W-:-:S02]  /*1f10*/  SHF.L.U32 R11, R3, 0x4, RZ ;  /* 0x00000004030b7819 */ /* 0x000fc400000006ff */
[-C--:B------:R-:W-:Y:S01]  /*1f20*/  LEA R10, P1, R43, R122.reuse, 0x6 ;  /* 0x0000007a2b0a7211 */ /* 0x080fe200078230ff */
[----:B------:R0:W5:Y:S02]  /*1f30*/  LDG.E.U16 R46, desc[UR6][R14.64] ;  /* 0x000000060e2e7981 */ /* 0x000164000c1e1500 */
[-C--:B0-----:R-:W-:Y:S01]  /*1f40*/  LEA R6, P0, R19, R122.reuse, 0x5 ;  /* 0x0000007a13067211 */ /* 0x081fe200078028ff */
[----:B------:R-:W0:Y:S01]  /*1f50*/  LDC R210, c[0x0][0x248] ;  /* 0x00009200ffd27b82 */ /* 0x000e220000000800 */
[----:B------:R-:W5:Y:S02]  /*1f60*/  LDG.E.U16 R13, desc[UR6][R12.64] ;  /* 0x000000060c0d7981 */ /* 0x000f64000c1e1500 */
[-C--:B------:R-:W-:Y:S02]  /*1f70*/  LEA.HI.X.SX32 R7, R11, R123.reuse, 0x1, P0 ;  /* 0x0000007b0b077211 */ /* 0x080fe400000f0eff */
[-C--:B------:R-:W-:Y:S01]  /*1f80*/  LEA.HI.X.SX32 R11, R17, R123.reuse, 0x1, P1 ;  /* 0x0000007b110b7211 */ /* 0x080fe200008f0eff */
[----:B------:R-:W-:Y:S01]  /*1f90*/  IMAD.SHL.U32 R17, R3, 0x40, RZ ;  /* 0x0000004003117824 */ /* 0x000fe200078e00ff */
[-C--:B------:R-:W-:Y:S01]  /*1fa0*/  LEA R18, P0, R195, R122.reuse, 0x7 ;  /* 0x0000007ac3127211 */ /* 0x080fe200078038ff */
[----:B------:R-:W-:Y:S01]  /*1fb0*/  IMAD R195, R2, 0x110, RZ ;  /* 0x0000011002c37824 */ /* 0x000fe200078e02ff */
[----:B------:R1:W3:Y:S01]  /*1fc0*/  LDG.E.U16 R151, desc[UR6][R6.64] ;  /* 0x0000000606977981 */ /* 0x0002e2000c1e1500 */
[----:B------:R-:W-:Y:S01]  /*1fd0*/  IMAD R15, R4, 0x130, RZ ;  /* 0x00000130040f7824 */ /* 0x000fe200078e02ff */
[----:B------:R-:W-:Y:S01]  /*1fe0*/  LEA.HI.X.SX32 R19, R17, R123, 0x1, P0 ;  /* 0x0000007b11137211 */ /* 0x000fe200000f0eff */
[----:B------:R-:W0:Y:S01]  /*1ff0*/  LDC R4, c[0x0][0x248] ;  /* 0x00009200ff047b82 */ /* 0x000e220000000800 */
[----:B------:R-:W-:Y:S01]  /*2000*/  IADD3 R14, P0, R195, R122, RZ ;  /* 0x0000007ac30e7210 */ /* 0x000fe20007f1e0ff */
[----:B------:R1:W5:Y:S01]  /*2010*/  LDG.E.U16 R10, desc[UR6][R10.64] ;  /* 0x000000060a0a7981 */ /* 0x000362000c1e1500 */
[----:B------:R-:W-:-:S02]  /*2020*/  SHF.L.U32 R43, R3, 0x7, RZ ;  /* 0x00000007032b7819 */ /* 0x000fc400000006ff */
[-C--:B------:R-:W-:Y:S01]  /*2030*/  LEA R16, P1, R197, R122.reuse, 0x8 ;  /* 0x0000007ac5107211 */ /* 0x080fe200078240ff */
[----:B------:R4:W3:Y:S01]  /*2040*/  LDG.E.U16 R2, desc[UR6][R18.64] ;  /* 0x0000000612027981 */ /* 0x0008e2000c1e1500 */
[----:B-1----:R-:W-:Y:S01]  /*2050*/  IADD3 R6, P2, R15, R122, RZ ;  /* 0x0000007a0f067210 */ /* 0x002fe20007f5e0ff */
[----:B------:R-:W1:Y:S01]  /*2060*/  LDC R12, c[0x0][0x248] ;  /* 0x00009200ff0c7b82 */ /* 0x000e620000000800 */
[----:B------:R-:W-:Y:S01]  /*2070*/  LEA.HI.X.SX32 R15, R21, R123, 0x1, P0 ;  /* 0x0000007b150f7211 */ /* 0x000fe200000f0eff */
[----:B------:R-:W-:-:S06]  /*2080*/  IMAD R7, R20, 0x150, RZ ;  /* 0x0000015014077824 */ /* 0x000fcc00078e02ff */
[----:B------:R-:W1:Y:S01]  /*2090*/  LDC R11, c[0x0][0x248] ;  /* 0x00009200ff0b7b82 */ /* 0x000e620000000800 */
[----:B------:R4:W5:Y:S02]  /*20a0*/  LDG.E.U16 R15, desc[UR6][R14.64] ;  /* 0x000000060e0f7981 */ /* 0x000964000c1e1500 */
[----:B----4-:R-:W-:Y:S01]  /*20b0*/  IMAD R19, R24, 0x190, RZ ;  /* 0x0000019018137824 */ /* 0x010fe200078e02ff */
[-C--:B------:R-:W-:Y:S02]  /*20c0*/  LEA.HI.X.SX32 R17, R43, R123.reuse, 0x1, P1 ;  /* 0x0000007b2b117211 */ /* 0x080fe400008f0eff */
[-C--:B------:R-:W-:Y:S01]  /*20d0*/  IADD3 R20, P1, R7, R122.reuse, RZ ;  /* 0x0000007a07147210 */ /* 0x080fe20007f3e0ff */
[----:B------:R-:W-:Y:S01]  /*20e0*/  IMAD R49, R49, 0x1e0, RZ ;  /* 0x000001e031317824 */ /* 0x000fe200078e02ff */
[----:B------:R-:W-:Y:S01]  /*20f0*/  LEA.HI.X.SX32 R7, R185, R123, 0x1, P2 ;  /* 0x0000007bb9077211 */ /* 0x000fe200010f0eff */
[----:B------:R-:W4:Y:S01]  /*2100*/  LDC R214, c[0x0][0x248] ;  /* 0x00009200ffd67b82 */ /* 0x000f220000000800 */
[----:B------:R-:W-:-:S07]  /*2110*/  IADD3 R18, P0, R19, R122, RZ ;  /* 0x0000007a13127210 */ /* 0x000fce0007f1e0ff */
[----:B------:R-:W4:Y:S01]  /*2120*/  LDC R14, c[0x0][0x248] ;  /* 0x00009200ff0e7b82 */ /* 0x000f220000000800 */
[-C--:B------:R-:W-:Y:S01]  /*2130*/  LEA.HI.X.SX32 R21, R79, R123.reuse, 0x1, P1 ;  /* 0x0000007b4f157211 */ /* 0x080fe200008f0eff */
[----:B------:R-:W-:Y:S01]  /*2140*/  IMAD R79, R26, 0x1b0, RZ ;  /* 0x000001b01a4f7824 */ /* 0x000fe200078e02ff */
[----:B------:R0:W5:Y:S01]  /*2150*/  LDG.E.U16 R8, desc[UR6][R6.64] ;  /* 0x0000000606087981 */ /* 0x000162000c1e1500 */
[----:B------:R-:W-:Y:S01]  /*2160*/  LEA.HI.X.SX32 R19, R77, R123, 0x1, P0 ;  /* 0x0000007b4d137211 */ /* 0x000fe200000f0eff */
[----:B------:R-:W-:Y:S02]  /*2170*/  IMAD R43, R44, 0x1d0, RZ ;  /* 0x000001d02c2b7824 */ /* 0x000fe400078e02ff */
[----:B------:R0:W5:Y:S01]  /*2180*/  LDG.E.U16 R20, desc[UR6][R20.64] ;  /* 0x0000000614147981 */ /* 0x000162000c1e1500 */
[----:B------:R-:W2:Y:S03]  /*2190*/  LDC R26, c[0x0][0x248] ;  /* 0x00009200ff1a7b82 */ /* 0x000ea60000000800 */
[----:B------:R-:W5:Y:S01]  /*21a0*/  LDG.E.U16 R16, desc[UR6][R16.64] ;  /* 0x0000000610107981 */ /* 0x000f62000c1e1500 */
[----:B0-----:R-:W-:-:S02]  /*21b0*/  IADD3 R6, P0, R49, R122, RZ ;  /* 0x0000007a31067210 */ /* 0x001fc40007f1e0ff */
[-C--:B------:R-:W-:Y:S02]  /*21c0*/  IADD3 R78, P1, R79, R122.reuse, RZ ;  /* 0x0000007a4f4e7210 */ /* 0x080fe40007f3e0ff */
[----:B------:R-:W0:Y:S01]  /*21d0*/  LDC R49, c[0x0][0x248] ;  /* 0x00009200ff317b82 */ /* 0x000e220000000800 */
[-C--:B------:R-:W-:Y:S01]  /*21e0*/  LEA.HI.X.SX32 R7, R109, R123.reuse, 0x1, P0 ;  /* 0x0000007b6d077211 */ /* 0x080fe200000f0eff */
[----:B------:R-:W-:Y:S01]  /*21f0*/  IMAD R21, R4, 0x120, RZ ;  /* 0x0000012004157824 */ /* 0x000fe200078e02ff */
[----:B------:R-:W-:Y:S01]  /*2200*/  IADD3 R76, P2, R43, R122, RZ ;  /* 0x0000007a2b4c7210 */ /* 0x000fe20007f5e0ff */
[----:B-1----:R-:W-:Y:S01]  /*2210*/  IMAD R109, R11, 0x140, RZ ;  /* 0x000001400b6d7824 */ /* 0x002fe200078e02ff */
[----:B------:R-:W5:Y:S02]  /*2220*/  LDG.E.U16 R19, desc[UR6][R18.64] ;  /* 0x0000000612137981 */ /* 0x000f64000c1e1500 */
[-C--:B------:R-:W-:Y:S01]  /*2230*/  LEA.HI.X.SX32 R77, R183, R123.reuse, 0x1, P2 ;  /* 0x0000007bb74d7211 */ /* 0x080fe200010f0eff */
[----:B------:R-:W1:Y:S01]  /*2240*/  LDC R43, c[0x0][0x248] ;  /* 0x00009200ff2b7b82 */ /* 0x000e620000000800 */
[----:B------:R4:W5:Y:S01]  /*2250*/  LDG.E.U16 R24, desc[UR6][R6.64] ;  /* 0x0000000606187981 */ /* 0x000962000c1e1500 */
[----:B------:R-:W-:-:S02]  /*2260*/  LEA.HI.X.SX32 R79, R187, R123, 0x1, P1 ;  /* 0x0000007bbb4f7211 */ /* 0x000fc400008f0eff */
[-C--:B------:R-:W-:Y:S01]  /*2270*/  IADD3 R80, P1, R109, R122.reuse, RZ ;  /* 0x0000007a6d507210 */ /* 0x080fe20007f3e0ff */
[----:B------:R0:W5:Y:S03]  /*2280*/  LDG.E.U16 R18, desc[UR6][R76.64] ;  /* 0x000000064c127981 */ /* 0x000166000c1e1500 */
[----:B------:R-:W1:Y:S01]  /*2290*/  LDC R11, c[0x0][0x248] ;  /* 0x00009200ff0b7b82 */ /* 0x000e620000000800 */
[-C--:B----4-:R-:W-:Y:S01]  /*22a0*/  IADD3 R6, P0, R21, R122.reuse, RZ ;  /* 0x0000007a15067210 */ /* 0x090fe20007f1e0ff */
[----:B------:R-:W-:Y:S01]  /*22b0*/  IMAD R21, R12, 0x160, RZ ;  /* 0x000001600c157824 */ /* 0x000fe200078e02ff */
[----:B------:R4:W5:Y:S02]  /*22c0*/  LDG.E.U16 R17, desc[UR6][R78.64] ;  /* 0x000000064e117981 */ /* 0x000964000c1e1500 */
[-C--:B------:R-:W-:Y:S01]  /*22d0*/  LEA.HI.X.SX32 R7, R105, R123.reuse, 0x1, P0 ;  /* 0x0000007b69077211 */ /* 0x080fe200000f0eff */
[----:B0-----:R-:W-:Y:S01]  /*22e0*/  IMAD R49, R49, 0x1c0, RZ ;  /* 0x000001c031317824 */ /* 0x001fe200078e02ff */
[----:B------:R-:W-:Y:S01]  /*22f0*/  LEA.HI.X.SX32 R81, R81, R123, 0x1, P1 ;  /* 0x0000007b51517211 */ /* 0x000fe200008f0eff */
[----:B------:R-:W-:Y:S01]  /*2300*/  IMAD R77, R14, 0x1a0, RZ ;  /* 0x000001a00e4d7824 */ /* 0x000fe200078e02ff */
[----:B------:R-:W0:Y:S03]  /*2310*/  LDC R105, c[0x0][0x248] ;  /* 0x00009200ff697b82 */ /* 0x000e260000000800 */
[----:B------:R-:W5:Y:S01]  /*2320*/  LDG.E.U16 R44, desc[UR6][R80.64] ;  /* 0x00000006502c7981 */ /* 0x000f62000c1e1500 */
[----:B----4-:R-:W-:-:S03]  /*2330*/  IADD3 R78, P0, R21, R122, RZ ;  /* 0x0000007a154e7210 */ /* 0x010fc60007f1e0ff */
[----:B------:R4:W5:Y:S01]  /*2340*/  LDG.E.U16 R21, desc[UR6][R6.64] ;  /* 0x0000000606157981 */ /* 0x000962000c1e1500 */
[----:B--2---:R-:W-:Y:S01]  /*2350*/  IMAD R79, R26, 0x180, RZ ;  /* 0x000001801a4f7824 */ /* 0x004fe200078e02ff */
[----:B------:R-:W2:Y:S01]  /*2360*/  LDC R109, c[0x0][0x248] ;  /* 0x00009200ff6d7b82 */ /* 0x000ea20000000800 */
[----:B----4-:R-:W-:-:S07]  /*2370*/  IADD3 R6, P1, R77, R122, RZ ;  /* 0x0000007a4d067210 */ /* 0x010fce0007f3e0ff */
[----:B------:R-:W4:Y:S01]  /*2380*/  LDC R216, c[0x0][0x248] ;  /* 0x00009200ffd87b82 */ /* 0x000f220000000800 */
[----:B------:R-:W-:Y:S02]  /*2390*/  LEA.HI.X.SX32 R7, R95, R123, 0x1, P1 ;  /* 0x0000007b5f077211 */ /* 0x000fe400008f0eff */
[----:B------:R-:W-:-:S05]  /*23a0*/  IADD3 R76, P2, R79, R122, RZ ;  /* 0x0000007a4f4c7210 */ /* 0x000fca0007f5e0ff */
[----:B------:R-:W0:Y:S01]  /*23b0*/  LDC R95, c[0x0][0x248] ;  /* 0x00009200ff5f7b82 */ /* 0x000e220000000800 */
[-C--:B------:R-:W-:Y:S01]  /*23c0*/  LEA.HI.X.SX32 R79, R103, R123.reuse, 0x1, P0 ;  /* 0x0000007b674f7211 */ /* 0x080fe200000f0eff */
[----:B-1----:R-:W-:Y:S01]  /*23d0*/  IMAD R43, R43, 0x170, RZ ;  /* 0x000001702b2b7824 */ /* 0x002fe200078e02ff */
[-C--:B------:R-:W-:Y:S01]  /*23e0*/  IADD3 R80, P0, R49, R122.reuse, RZ ;  /* 0x0000007a31507210 */ /* 0x080fe20007f1e0ff */
[----:B------:R-:W-:Y:S01]  /*23f0*/  IMAD R11, R11, 0x102, RZ ;  /* 0x000001020b0b7824 */ /* 0x000fe200078e02ff */
[-C--:B------:R-:W-:Y:S01]  /*2400*/  LEA.HI.X.SX32 R77, R101, R123.reuse, 0x1, P2 ;  /* 0x0000007b654d7211 */ /* 0x080fe200010f0eff */
[----:B------:R-:W-:Y:S01]  /*2410*/  IMAD R101, R52, 0x1f0, RZ ;  /* 0x000001f034657824 */ /* 0x000fe200078e02ff */
[----:B------:R-:W-:Y:S01]  /*2420*/  LEA.HI.X.SX32 R81, R85, R123, 0x1, P0 ;  /* 0x0000007b55517211 */ /* 0x000fe200000f0eff */
[----:B------:R1:W5:Y:S01]  /*2430*/  LDG.E.U16 R14, desc[UR6][R78.64] ;  /* 0x000000064e0e7981 */ /* 0x000362000c1e1500 */
[----:B------:R-:W2:Y:S03]  /*2440*/  LDC R85, c[0x0][0x248] ;  /* 0x00009200ff557b82 */ /* 0x000ea60000000800 */
[----:B------:R1:W5:Y:S04]  /*2450*/  LDG.E.U16 R26, desc[UR6][R76.64] ;  /* 0x000000064c1a7981 */ /* 0x000368000c1e1500 */
[----:B------:R1:W5:Y:S01]  /*2460*/  LDG.E.U16 R4, desc[UR6][R6.64] ;  /* 0x0000000606047981 */ /* 0x000362000c1e1500 */
[----:B------:R-:W4:Y:S01]  /*2470*/  LDC R212, c[0x0][0x248] ;  /* 0x00009200ffd47b82 */ /* 0x000f220000000800 */
[-C--:B-1----:R-:W-:Y:S01]  /*2480*/  IADD3 R78, P1, R43, R122.reuse, RZ ;  /* 0x0000007a2b4e7210 */ /* 0x082fe20007f3e0ff */
[----:B------:R-:W-:Y:S01]  /*2490*/  IMAD R103, R94, 0x132, RZ ;  /* 0x000001325e677824 */ /* 0x000fe200078e02ff */
[----:B------:R1:W5:Y:S01]  /*24a0*/  LDG.E.U16 R12, desc[UR6][R80.64] ;  /* 0x00000006500c7981 */ /* 0x000362000c1e1500 */
[----:B------:R-:W-:-:S04]  /*24b0*/  IADD3 R76, P2, R101, R122, RZ ;  /* 0x0000007a654c7210 */ /* 0x000fc80007f5e0ff */
[----:B------:R-:W4:Y:S01]  /*24c0*/  LDC R101, c[0x0][0x248] ;  /* 0x00009200ff657b82 */ /* 0x000f220000000800 */
[----:B------:R-:W-:Y:S01]  /*24d0*/  IMAD R7, R3, 0x81, RZ ;  /* 0x0000008103077824 */ /* 0x000fe200078e02ff */
[-C--:B------:R-:W-:Y:S02]  /*24e0*/  IADD3 R6, P0, R11, R122.reuse, RZ ;  /* 0x0000007a0b067210 */ /* 0x080fe40007f1e0ff */
[-C--:B------:R-:W-:Y:S01]  /*24f0*/  LEA.HI.X.SX32 R77, R83, R123.reuse, 0x1, P2 ;  /* 0x0000007b534d7211 */ /* 0x080fe200010f0eff */
[----:B------:R-:W-:Y:S01]  /*2500*/  IMAD R83, R82, 0x112, RZ ;  /* 0x0000011252537824 */ /* 0x000fe200078e02ff */
[-C--:B------:R-:W-:Y:S02]  /*2510*/  LEA.HI.X.SX32 R79, R51, R123.reuse, 0x1, P1 ;  /* 0x0000007b334f7211 */ /* 0x080fe400008f0eff */
[----:B------:R-:W4:Y:S01]  /*2520*/  LDC R94, c[0x0][0x248] ;  /* 0x00009200ff5e7b82 */ /* 0x000f220000000800 */
[----:B------:R-:W-:Y:S01]  /*2530*/  LEA.HI.X.SX32 R7, R7, R123, 0x1, P0 ;  /* 0x0000007b07077211 */ /* 0x000fe200000f0eff */
[----:B-1----:R-:W-:Y:S01]  /*2540*/  IMAD R81, R84, 0x122, RZ ;  /* 0x0000012254517824 */ /* 0x002fe200078e02ff */
[----:B------:R-:W-:Y:S01]  /*2550*/  IADD3 R80, P0, R83, R122, RZ ;  /* 0x0000007a53507210 */ /* 0x000fe20007f1e0ff */
[----:B------:R-:W-:Y:S01]  /*2560*/  IMAD R43, R3, 0x89, RZ ;  /* 0x00000089032b7824 */ /* 0x000fe200078e02ff */
[----:B------:R1:W5:Y:S01]  /*2570*/  LDG.E.U16 R52, desc[UR6][R78.64] ;  /* 0x000000064e347981 */ /* 0x000362000c1e1500 */
[----:B0-----:R-:W-:-:S02]  /*2580*/  IMAD R95, R95, 0x142, RZ ;  /* 0x000001425f5f7824 */ /* 0x001fc400078e02ff */
[----:B------:R-:W0:Y:S01]  /*2590*/  LDC R220, c[0x0][0x248] ;  /* 0x00009200ffdc7b82 */ /* 0x000e220000000800 */
[----:B------:R2:W5:Y:S01]  /*25a0*/  LDG.E.U16 R11, desc[UR6][R76.64] ;  /* 0x000000064c0b7981 */ /* 0x000562000c1e1500 */
[----:B------:R-:W-:-:S03]  /*25b0*/  IMAD R83, R3, 0xa1, RZ ;  /* 0x000000a103537824 */ /* 0x000fc600078e02ff */
[----:B------:R2:W5:Y:S01]  /*25c0*/  LDG.E.U16 R49, desc[UR6][R6.64] ;  /* 0x0000000606317981 */ /* 0x000562000c1e1500 */
[----:B-1----:R-:W-:Y:S02]  /*25d0*/  IMAD R79, R3, 0x99, RZ ;  /* 0x00000099034f7824 */ /* 0x002fe400078e02ff */
[----:B------:R-:W1:Y:S01]  /*25e0*/  LDC R222, c[0x0][0x248] ;  /* 0x00009200ffde7b82 */ /* 0x000e620000000800 */
[-C--:B--2---:R-:W-:Y:S02]  /*25f0*/  IADD3 R76, P1, R81, R122.reuse, RZ ;  /* 0x0000007a514c7210 */ /* 0x084fe40007f3e0ff */
[----:B------:R-:W-:Y:S02]  /*2600*/  LEA.HI.X.SX32 R81, R43, R123, 0x1, P0 ;  /* 0x0000007b2b517211 */ /* 0x000fe400000f0eff */
[----:B------:R-:W-:-:S03]  /*2610*/  IADD3 R6, P2, R103, R122, RZ ;  /* 0x0000007a67067210 */ /* 0x000fc60007f5e0ff */
[----:B------:R-:W2:Y:S01]  /*2620*/  LDC R231, c[0x0][0x248] ;  /* 0x00009200ffe77b82 */ /* 0x000ea20000000800 */
[-C--:B------:R-:W-:Y:S01]  /*2630*/  IADD3 R78, P0, R95, R122.reuse, RZ ;  /* 0x0000007a5f4e7210 */ /* 0x080fe20007f1e0ff */
[----:B------:R-:W-:Y:S01]  /*2640*/  IMAD R51, R3, 0x91, RZ ;  /* 0x0000009103337824 */ /* 0x000fe200078e02ff */
[-C--:B------:R-:W-:Y:S01]  /*2650*/  LEA.HI.X.SX32 R7, R79, R123.reuse, 0x1, P2 ;  /* 0x0000007b4f077211 */ /* 0x080fe200010f0eff */
[----:B------:R-:W-:Y:S01]  /*2660*/  IMAD R85, R85, 0x152, RZ ;  /* 0x0000015255557824 */ /* 0x000fe200078e02ff */
[-C--:B------:R-:W-:Y:S01]  /*2670*/  LEA.HI.X.SX32 R79, R83, R123.reuse, 0x1, P0 ;  /* 0x0000007b534f7211 */ /* 0x080fe200000f0eff */
[----:B----4-:R-:W-:Y:S01]  /*2680*/  IMAD R101, R101, 0x172, RZ ;  /* 0x0000017265657824 */ /* 0x010fe200078e02ff */
[----:B------:R4:W5:Y:S01]  /*2690*/  LDG.E.U16 R43, desc[UR6][R80.64] ;  /* 0x00000006502b7981 */ /* 0x000962000c1e1500 */
[----:B------:R-:W0:Y:S01]  /*26a0*/  LDC R103, c[0x0][0x248] ;  /* 0x00009200ff677b82 */ /* 0x000e220000000800 */
[----:B------:R-:W-:Y:S01]  /*26b0*/  LEA.HI.X.SX32 R77, R51, R123, 0x1, P1 ;  /* 0x0000007b334d7211 */ /* 0x000fe200008f0eff */
[----:B------:R-:W-:Y:S01]  /*26c0*/  IMAD R83, R100, 0x162, RZ ;  /* 0x0000016264537824 */ /* 0x000fe200078e02ff */
[----:B------:R-:W5:Y:S01]  /*26d0*/  LDG.E.U16 R7, desc[UR6][R6.64] ;  /* 0x0000000606077981 */ /* 0x000f62000c1e1500 */
[----:B------:R-:W-:Y:S01]  /*26e0*/  IMAD R51, R3, 0xa9, RZ ;  /* 0x000000a903337824 */ /* 0x000fe200078e02ff */
[-C--:B------:R-:W-:Y:S01]  /*26f0*/  IADD3 R84, P0, R85, R122.reuse, RZ ;  /* 0x0000007a55547210 */ /* 0x080fe20007f1e0ff */
[----:B------:R-:W-:Y:S01]  /*2700*/  IMAD R95, R3, 0xc9, RZ ;  /* 0x000000c9035f7824 */ /* 0x000fe200078e02ff */
[----:B------:R-:W5:Y:S01]  /*2710*/  LDG.E.U16 R76, desc[UR6][R76.64] ;  /* 0x000000064c4c7981 */ /* 0x000f62000c1e1500 */
[----:B------:R-:W2:Y:S01]  /*2720*/  LDC R229, c[0x0][0x248] ;  /* 0x00009200ffe57b82 */ /* 0x000ea20000000800 */
[----:B----4-:R-:W-:-:S02]  /*2730*/  IADD3 R80, P1, R83, R122, RZ ;  /* 0x0000007a53507210 */ /* 0x010fc40007f3e0ff */
[----:B------:R4:W5:Y:S01]  /*2740*/  LDG.E.U16 R6, desc[UR6][R78.64] ;  /* 0x000000064e067981 */ /* 0x000962000c1e1500 */
[----:B------:R-:W-:Y:S01]  /*2750*/  LEA.HI.X.SX32 R85, R51, R123, 0x1, P0 ;  /* 0x0000007b33557211 */ /* 0x000fe200000f0eff */
[----:B------:R-:W-:-:S03]  /*2760*/  IMAD R83, R3, 0xc1, RZ ;  /* 0x000000c103537824 */ /* 0x000fc600078e02ff */
[----:B------:R-:W2:Y:S01]  /*2770*/  LDC R218, c[0x0][0x248] ;  /* 0x00009200ffda7b82 */ /* 0x000ea20000000800 */
[----:B------:R-:W-:Y:S02]  /*2780*/  IMAD R81, R3, 0xb1, RZ ;  /* 0x000000b103517824 */ /* 0x000fe400078e02ff */
[----:B------:R-:W-:Y:S01]  /*2790*/  IMAD R105, R105, 0x1c2, RZ ;  /* 0x000001c269697824 */ /* 0x000fe200078e02ff */
[----:B------:R-:W5:Y:S01]  /*27a0*/  LDG.E.U16 R51, desc[UR6][R84.64] ;  /* 0x0000000654337981 */ /* 0x000f62000c1e1500 */
[----:B----4-:R-:W-:-:S03]  /*27b0*/  IMAD R79, R102, 0x182, RZ ;  /* 0x00000182664f7824 */ /* 0x010fc600078e02ff */
[----:B------:R-:W4:Y:S01]  /*27c0*/  LDC R233, c[0x0][0x248] ;  /* 0x00009200ffe97b82 */ /* 0x000f220000000800 */
[-C--:B------:R-:W-:Y:S01]  /*27d0*/  IADD3 R78, P2, R101, R122.reuse, RZ ;  /* 0x0000007a654e7210 */ /* 0x080fe20007f5e0ff */
[----:B------:R-:W-:Y:S01]  /*27e0*/  IMAD R101, R94, 0x192, RZ ;  /* 0x000001925e657824 */ /* 0x000fe200078e02ff */
[----:B------:R-:W-:-:S05]  /*27f0*/  IADD3 R82, P0, R79, R122, RZ ;  /* 0x0000007a4f527210 */ /* 0x000fca0007f1e0ff */
[----:B------:R-:W1:Y:S01]  /*2800*/  LDC R102, c[0x0][0x248] ;  /* 0x00009200ff667b82 */ /* 0x000e620000000800 */
[-C--:B------:R-:W-:Y:S02]  /*2810*/  LEA.HI.X.SX32 R83, R83, R123.reuse, 0x1, P0 ;  /* 0x0000007b53537211 */ /* 0x080fe400000f0eff */
[-C--:B------:R-:W-:Y:S01]  /*2820*/  IADD3 R100, P0, R101, R122.reuse, RZ ;  /* 0x0000007a65647210 */ /* 0x080fe20007f1e0ff */
[----:B------:R-:W-:Y:S01]  /*2830*/  IMAD R77, R3, 0xb9, RZ ;  /* 0x000000b9034d7824 */ /* 0x000fe200078e02ff */
[-C--:B------:R-:W-:Y:S01]  /*2840*/  LEA.HI.X.SX32 R81, R81, R123.reuse, 0x1, P1 ;  /* 0x0000007b51517211 */ /* 0x080fe200008f0eff */
[----:B------:R-:W-:Y:S01]  /*2850*/  IMAD R183, R104, 0x1b2, RZ ;  /* 0x000001b268b77824 */ /* 0x000fe200078e02ff */
[-C--:B------:R-:W-:Y:S01]  /*2860*/  LEA.HI.X.SX32 R101, R95, R123.reuse, 0x1, P0 ;  /* 0x0000007b5f657211 */ /* 0x080fe200000f0eff */
[----:B------:R-:W-:Y:S01]  /*2870*/  IMAD R95, R3, 0xe1, RZ ;  /* 0x000000e1035f7824 */ /* 0x000fe200078e02ff */
[----:B------:R-:W-:Y:S01]  /*2880*/  IADD3 R94, P0, R105, R122, RZ ;  /* 0x0000007a695e7210 */ /* 0x000fe20007f1e0ff */
[----:B------:R0:W5:Y:S01]  /*2890*/  LDG.E.U16 R80, desc[UR6][R80.64] ;  /* 0x0000000650507981 */ /* 0x000162000c1e1500 */
[-C--:B------:R-:W-:Y:S01]  /*28a0*/  LEA.HI.X.SX32 R79, R77, R123.reuse, 0x1, P2 ;  /* 0x0000007b4d4f7211 */ /* 0x080fe200010f0eff */
[----:B0-----:R-:W-:Y:S01]  /*28b0*/  IMAD R103, R103, 0x1a2, RZ ;  /* 0x000001a267677824 */ /* 0x001fe200078e02ff */
[----:B------:R-:W-:Y:S01]  /*28c0*/  LEA.HI.X.SX32 R95, R95, R123, 0x1, P0 ;  /* 0x0000007b5f5f7211 */ /* 0x000fe200000f0eff */
[----:B------:R0:W5:Y:S01]  /*28d0*/  LDG.E.U16 R77, desc[UR6][R82.64] ;  /* 0x00000006524d7981 */ /* 0x000162000c1e1500 */
[----:B------:R-:W-:Y:S01]  /*28e0*/  IMAD R109, R109, 0x1d2, RZ ;  /* 0x000001d26d6d7824 */ /* 0x000fe200078e02ff */
[----:B------:R-:W3:Y:S01]  /*28f0*/  LDC R235, c[0x0][0x248] ;  /* 0x00009200ffeb7b82 */ /* 0x000ee20000000800 */
[----:B------:R-:W-:-:S02]  /*2900*/  IMAD R105, R150, 0x1e2, RZ ;  /* 0x000001e296697824 */ /* 0x000fc400078e02ff */
[----:B------:R-:W-:Y:S01]  /*2910*/  IMAD R81, R3, 0xd9, RZ ;  /* 0x000000d903517824 */ /* 0x000fe200078e02ff */
[----:B------:R-:W5:Y:S01]  /*2920*/  LDG.E.U16 R79, desc[UR6][R78.64] ;  /* 0x000000064e4f7981 */ /* 0x000f62000c1e1500 */
[-C--:B0-----:R-:W-:Y:S01]  /*2930*/  IADD3 R82, P2, R183, R122.reuse, RZ ;  /* 0x0000007ab7527210 */ /* 0x081fe20007f5e0ff */
[----:B------:R-:W-:Y:S02]  /*2940*/  IMAD R85, R3, 0xd1, RZ ;  /* 0x000000d103557824 */ /* 0x000fe400078e02ff */
[----:B------:R-:W0:Y:S01]  /*2950*/  LDC R150, c[0x0][0x248] ;  /* 0x00009200ff967b82 */ /* 0x000e220000000800 */
[-C--:B------:R-:W-:Y:S01]  /*2960*/  IADD3 R84, P1, R103, R122.reuse, RZ ;  /* 0x0000007a67547210 */ /* 0x080fe20007f3e0ff */
[----:B------:R-:W-:Y:S01]  /*2970*/  IMAD R103, R3, 0xe9, RZ ;  /* 0x000000e903677824 */ /* 0x000fe200078e02ff */
[----:B------:R-:W-:Y:S02]  /*2980*/  LEA.HI.X.SX32 R83, R81, R123, 0x1, P2 ;  /* 0x0000007b51537211 */ /* 0x000fe400010f0eff */
[----:B------:R1:W5:Y:S01]  /*2990*/  LDG.E.U16 R81, desc[UR6][R94.64] ;  /* 0x000000065e517981 */ /* 0x000362000c1e1500 */
[----:B------:R-:W-:-:S02]  /*29a0*/  IADD3 R104, P0, R109, R122, RZ ;  /* 0x0000007a6d687210 */ /* 0x000fc40007f1e0ff */
[-C--:B------:R-:W-:Y:S01]  /*29b0*/  LEA.HI.X.SX32 R85, R85, R123.reuse, 0x1, P1 ;  /* 0x0000007b55557211 */ /* 0x080fe200008f0eff */
[----:B------:R-:W-:Y:S01]  /*29c0*/  IMAD R183, R152, 0x1f2, RZ ;  /* 0x000001f298b77824 */ /* 0x000fe200078e02ff */
[----:B------:R2:W5:Y:S01]  /*29d0*/  LDG.E.U16 R78, desc[UR6][R100.64] ;  /* 0x00000006644e7981 */ /* 0x000562000c1e1500 */
[----:B------:R-:W4:Y:S03]  /*29e0*/  LDC R152, c[0x0][0x248] ;  /* 0x00009200ff987b82 */ /* 0x000f260000000800 */
[----:B------:R2:W5:Y:S01]  /*29f0*/  LDG.E.U16 R84, desc[UR6][R84.64] ;  /* 0x0000000654547981 */ /* 0x000562000c1e1500 */
[----:B-1----:R-:W-:Y:S01]  /*2a00*/  IMAD R95, R102, 0x104, RZ ;  /* 0x00000104665f7824 */ /* 0x002fe200078e02ff */
[-C--:B------:R-:W-:Y:S02]  /*2a10*/  IADD3 R102, P1, R105, R122.reuse, RZ ;  /* 0x0000007a69667210 */ /* 0x080fe40007f3e0ff */
[-C--:B------:R-:W-:Y:S01]  /*2a20*/  LEA.HI.X.SX32 R105, R103, R123.reuse, 0x1, P0 ;  /* 0x0000007b67697211 */ /* 0x080fe200000f0eff */
[----:B------:R-:W5:Y:S01]  /*2a30*/  LDG.E.U16 R83, desc[UR6][R82.64] ;  /* 0x0000000652537981 */ /* 0x000f62000c1e1500 */
[-C--:B------:R-:W-:Y:S01]  /*2a40*/  IADD3 R94, P0, R95, R122.reuse, RZ ;  /* 0x0000007a5f5e7210 */ /* 0x080fe20007f1e0ff */
[----:B--2---:R-:W-:Y:S01]  /*2a50*/  IMAD R101, R3, 0xf1, RZ ;  /* 0x000000f103657824 */ /* 0x004fe200078e02ff */
[----:B------:R-:W-:Y:S01]  /*2a60*/  IADD3 R100, P2, R183, R122, RZ ;  /* 0x0000007ab7647210 */ /* 0x000fe20007f5e0ff */
[----:B------:R-:W-:Y:S01]  /*2a70*/  IMAD R183, R142, 0x124, RZ ;  /* 0x000001248eb77824 */ /* 0x000fe200078e02ff */
[-C--:B------:R-:W-:Y:S01]  /*2a80*/  LEA.HI.X.SX32 R95, R107, R123.reuse, 0x1, P0 ;  /* 0x0000007b6b5f7211 */ /* 0x080fe200000f0eff */
[----:B------:R-:W-:Y:S01]  /*2a90*/  IMAD R85, R3, 0xf9, RZ ;  /* 0x000000f903557824 */ /* 0x000fe200078e02ff */
[-C--:B------:R-:W-:Y:S01]  /*2aa0*/  LEA.HI.X.SX32 R103, R101, R123.reuse, 0x1, P1 ;  /* 0x0000007b65677211 */ /* 0x080fe200008f0eff */
[----:B------:R-:W1:Y:S01]  /*2ab0*/  LDC R142, c[0x0][0x248] ;  /* 0x00009200ff8e7b82 */ /* 0x000e620000000800 */
[----:B------:R-:W-:Y:S01]  /*2ac0*/  IMAD R185, R144, 0x144, RZ ;  /* 0x0000014490b97824 */ /* 0x000fe200078e02ff */
[----:B------:R2:W5:Y:S01]  /*2ad0*/  LDG.E.U16 R82, desc[UR6][R104.64] ;  /* 0x0000000668527981 */ /* 0x000562000c1e1500 */
[----:B------:R-:W-:-:S03]  /*2ae0*/  LEA.HI.X.SX32 R101, R85, R123, 0x1, P2 ;  /* 0x0000007b55657211 */ /* 0x000fc600010f0eff */
[----:B------:R3:W5:Y:S02]  /*2af0*/  LDG.E.U16 R107, desc[UR6][R94.64] ;  /* 0x000000065e6b7981 */ /* 0x000764000c1e1500 */
[----:B------:R-:W1:Y:S02]  /*2b00*/  LDC R144, c[0x0][0x248] ;  /* 0x00009200ff907b82 */ /* 0x000e640000000800 */
[----:B------:R0:W5:Y:S01]  /*2b10*/  LDG.E.U16 R85, desc[UR6][R102.64] ;  /* 0x0000000666557981 */ /* 0x000162000c1e1500 */
[----:B--2---:R-:W-:Y:S01]  /*2b20*/  IMAD R105, R146, 0x164, RZ ;  /* 0x0000016492697824 */ /* 0x004fe200078e02ff */
[-C--:B------:R-:W-:Y:S02]  /*2b30*/  IADD3 R104, P1, R185, R122.reuse, RZ ;  /* 0x0000007ab9687210 */ /* 0x080fe40007f3e0ff */
[----:B------:R2:W5:Y:S01]  /*2b40*/  LDG.E.U16 R109, desc[UR6][R100.64] ;  /* 0x00000006646d7981 */ /* 0x000562000c1e1500 */
[----:B---3--:R-:W-:Y:S01]  /*2b50*/  IADD3 R94, P0, R183, R122, RZ ;  /* 0x0000007ab75e7210 */ /* 0x008fe20007f1e0ff */
[----:B------:R-:W-:Y:S01]  /*2b60*/  IMAD R187, R154, 0x1e4, RZ ;  /* 0x000001e49abb7824 */ /* 0x000fe200078e02ff */
[----:B------:R-:W3:Y:S01]  /*2b70*/  LDC R146, c[0x0][0x248] ;  /* 0x00009200ff927b82 */ /* 0x000ee20000000800 */
[----:B0-----:R-:W-:Y:S01]  /*2b80*/  IMAD R103, R148, 0x184, RZ ;  /* 0x0000018494677824 */ /* 0x001fe200078e02ff */
[----:B------:R-:W-:-:S02]  /*2b90*/  LEA.HI.X.SX32 R95, R138, R123, 0x1, P0 ;  /* 0x0000007b8a5f7211 */ /* 0x000fc400000f0eff */
[-C--:B------:R-:W-:Y:S01]  /*2ba0*/  IADD3 R102, P0, R105, R122.reuse, RZ ;  /* 0x0000007a69667210 */ /* 0x080fe20007f1e0ff */
[----:B--2---:R-:W-:Y:S01]  /*2bb0*/  IMAD R101, R150, 0x1a4, RZ ;  /* 0x000001a496657824 */ /* 0x004fe200078e02ff */
[-C--:B------:R-:W-:Y:S02]  /*2bc0*/  IADD3 R100, P2, R103, R122.reuse, RZ ;  /* 0x0000007a67647210 */ /* 0x080fe40007f5e0ff */
[----:B------:R-:W0:Y:S01]  /*2bd0*/  LDC R148, c[0x0][0x248] ;  /* 0x00009200ff947b82 */ /* 0x000e220000000800 */
[-C--:B------:R-:W-:Y:S02]  /*2be0*/  LEA.HI.X.SX32 R105, R106, R123.reuse, 0x1, P1 ;  /* 0x0000007b6a697211 */ /* 0x080fe400008f0eff */
[----:B------:R-:W-:Y:S01]  /*2bf0*/  LEA.HI.X.SX32 R103, R130, R123, 0x1, P0 ;  /* 0x0000007b82677211 */ /* 0x000fe200000f0eff */
[----:B------:R2:W5:Y:S04]  /*2c00*/  LDG.E.U16 R106, desc[UR6][R94.64] ;  /* 0x000000065e6a7981 */ /* 0x000568000c1e1500 */
[----:B------:R-:W3:Y:S01]  /*2c10*/  LDC R130, c[0x0][0x248] ;  /* 0x00009200ff827b82 */ /* 0x000ee20000000800 */
[----:B----4-:R-:W-:Y:S01]  /*2c20*/  IMAD R185, R152, 0x1c4, RZ ;  /* 0x000001c498b97824 */ /* 0x010fe200078e02ff */
[----:B------:R-:W4:Y:S01]  /*2c30*/  LDG.E.U16 R105, desc[UR6][R104.64] ;  /* 0x0000000668697981 */ /* 0x000f22000c1e1500 */
[----:B--2---:R-:W-:-:S02]  /*2c40*/  IADD3 R94, P1, R101, R122, RZ ;  /* 0x0000007a655e7210 */ /* 0x004fc40007f3e0ff */
[----:B------:R-:W-:-:S03]  /*2c50*/  LEA.HI.X.SX32 R101, R131, R123, 0x1, P2 ;  /* 0x0000007b83657211 */ /* 0x000fc600010f0eff */
[----:B------:R-:W2:Y:S01]  /*2c60*/  LDC R150, c[0x0][0x248] ;  /* 0x00009200ff967b82 */ /* 0x000ea20000000800 */
[----:B-1----:R-:W-:Y:S01]  /*2c70*/  IMAD R183, R142, 0x114, RZ ;  /* 0x000001148eb77824 */ /* 0x002fe200078e02ff */
[----:B------:R-:W4:Y:S06]  /*2c80*/  LDG.E.U16 R104, desc[UR6][R102.64] ;  /* 0x0000000666687981 */ /* 0x000f2c000c1e1500 */
[----:B------:R-:W1:Y:S01]  /*2c90*/  LDC R131, c[0x0][0x248] ;  /* 0x00009200ff837b82 */ /* 0x000e620000000800 */
[----:B------:R-:W-:Y:S01]  /*2ca0*/  LEA.HI.X.SX32 R95, R126, R123, 0x1, P1 ;  /* 0x0000007b7e5f7211 */ /* 0x000fe200008f0eff */
[----:B------:R0:W4:Y:S06]  /*2cb0*/  LDG.E.U16 R103, desc[UR6][R100.64] ;  /* 0x0000000664677981 */ /* 0x00012c000c1e1500 */
[----:B------:R-:W2:Y:S01]  /*2cc0*/  LDC R138, c[0x0][0x248] ;  /* 0x00009200ff8a7b82 */ /* 0x000ea20000000800 */
[----:B------:R0:W4:Y:S01]  /*2cd0*/  LDG.E.U16 R102, desc[UR6][R94.64] ;  /* 0x000000065e667981 */ /* 0x000122000c1e1500 */
[----:B------:R-:W-:-:S02]  /*2ce0*/  IADD3 R126, P2, R187, R122, RZ ;  /* 0x0000007abb7e7210 */ /* 0x000fc40007f5e0ff */
[----:B0-----:R-:W-:Y:S01]  /*2cf0*/  IADD3 R100, P1, R185, R122, RZ ;  /* 0x0000007ab9647210 */ /* 0x001fe20007f3e0ff */
[----:B------:R-:W-:-:S03]  /*2d00*/  IMAD R185, R144, 0x134, RZ ;  /* 0x0000013490b97824 */ /* 0x000fc600078e02ff */
[----:B------:R-:W0:Y:S01]  /*2d10*/  LDC R142, c[0x0][0x248] ;  /* 0x00009200ff8e7b82 */ /* 0x000e220000000800 */
[-C--:B------:R-:W-:Y:S02]  /*2d20*/  IADD3 R94, P0, R183, R122.reuse, RZ ;  /* 0x0000007ab75e7210 */ /* 0x080fe40007f1e0ff */
[-C--:B------:R-:W-:Y:S02]  /*2d30*/  LEA.HI.X.SX32 R101, R124, R123.reuse, 0x1, P1 ;  /* 0x0000007b7c657211 */ /* 0x080fe400008f0eff */
[----:B------:R-:W-:Y:S02]  /*2d40*/  IADD3 R124, P1, R185, R122, RZ ;  /* 0x0000007ab97c7210 */ /* 0x000fe40007f3e0ff */
[-C--:B------:R-:W-:Y:S01]  /*2d50*/  LEA.HI.X.SX32 R127, R127, R123.reuse, 0x1, P2 ;  /* 0x0000007b7f7f7211 */ /* 0x080fe200010f0eff */
[----:B------:R-:W0:Y:S01]  /*2d60*/  LDC R144, c[0x0][0x248] ;  /* 0x00009200ff907b82 */ /* 0x000e220000000800 */
[-C--:B------:R-:W-:Y:S01]  /*2d70*/  LEA.HI.X.SX32 R95, R128, R123.reuse, 0x1, P0 ;  /* 0x0000007b805f7211 */ /* 0x080fe200000f0eff */
[----:B---3--:R-:W-:Y:S01]  /*2d80*/  IMAD R183, R130, 0x154, RZ ;  /* 0x0000015482b77824 */ /* 0x008fe200078e02ff */
[----:B------:R-:W-:Y:S01]  /*2d90*/  LEA.HI.X.SX32 R125, R125, R123, 0x1, P1 ;  /* 0x0000007b7d7d7211 */ /* 0x000fe200008f0eff */
[----:B------:R-:W3:Y:S01]  /*2da0*/  LDG.E.U16 R101, desc[UR6][R100.64] ;  /* 0x0000000664657981 */ /* 0x000ee2000c1e1500 */
[----:B-1----:R-:W-:-:S02]  /*2db0*/  IMAD R131, R131, 0x174, RZ ;  /* 0x0000017483837824 */ /* 0x002fc400078e02ff */
[-C--:B------:R-:W-:Y:S01]  /*2dc0*/  IADD3 R130, P0, R183, R122.reuse, RZ ;  /* 0x0000007ab7827210 */ /* 0x080fe20007f1e0ff */
[----:B------:R-:W3:Y:S01]  /*2dd0*/  LDG.E.U16 R95, desc[UR6][R94.64] ;  /* 0x000000065e5f7981 */ /* 0x000ee2000c1e1500 */
[----:B--2---:R-:W-:Y:S01]  /*2de0*/  IMAD R183, R138, 0x194, RZ ;  /* 0x000001948ab77824 */ /* 0x004fe200078e02ff */
[----:B------:R-:W1:Y:S02]  /*2df0*/  LDC R152, c[0x0][0x248] ;  /* 0x00009200ff987b82 */ /* 0x000e640000000800 */
[----:B------:R2:W3:Y:S01]  /*2e00*/  LDG.E.U16 R100, desc[UR6][R126.64] ;  /* 0x000000067e647981 */ /* 0x0004e2000c1e1500 */
[----:B------:R-:W-:-:S03]  /*2e10*/  IADD3 R128, P1, R131, R122, RZ ;  /* 0x0000007a83807210 */ /* 0x000fc60007f3e0ff */
[----:B------:R0:W3:Y:S01]  /*2e20*/  LDG.E.U16 R94, desc[UR6][R124.64] ;  /* 0x000000067c5e7981 */ /* 0x0000e2000c1e1500 */
[----:B------:R-:W-:Y:S01]  /*2e30*/  LEA.HI.X.SX32 R131, R129, R123, 0x1, P0 ;  /* 0x0000007b81837211 */ /* 0x000fe200000f0eff */
[----:B------:R-:W1:Y:S01]  /*2e40*/  LDC R154, c[0x0][0x248] ;  /* 0x00009200ff9a7b82 */ /* 0x000e620000000800 */
[----:B--2---:R-:W-:-:S07]  /*2e50*/  IMAD R127, R148, 0x1b4, RZ ;  /* 0x000001b4947f7824 */ /* 0x004fce00078e02ff */
[----:B------:R-:W2:Y:S01]  /*2e60*/  LDC R148, c[0x0][0x248] ;  /* 0x00009200ff947b82 */ /* 0x000ea20000000800 */
[----:B0-----:R-:W-:Y:S01]  /*2e70*/  IMAD R125, R150, 0x1d4, RZ ;  /* 0x000001d4967d7824 */ /* 0x001fe200078e02ff */
[----:B------:R-:W-:-:S06]  /*2e80*/  IADD3 R124, P2, R127, R122, RZ ;  /* 0x0000007a7f7c7210 */ /* 0x000fcc0007f5e0ff */
[----:B------:R-:W0:Y:S01]  /*2e90*/  LDC R150, c[0x0][0x248] ;  /* 0x00009200ff967b82 */ /* 0x000e220000000800 */
[-C--:B------:R-:W-:Y:S02]  /*2ea0*/  IADD3 R126, P0, R183, R122.reuse, RZ ;  /* 0x0000007ab77e7210 */ /* 0x080fe40007f1e0ff */
[-C--:B------:R-:W-:Y:S02]  /*2eb0*/  LEA.HI.X.SX32 R129, R121, R123.reuse, 0x1, P1 ;  /* 0x0000007b79817211 */ /* 0x080fe400008f0eff */
[----:B------:R1:W3:Y:S01]  /*2ec0*/  LDG.E.U16 R121, desc[UR6][R130.64] ;  /* 0x0000000682797981 */ /* 0x0002e2000c1e1500 */
[----:B------:R-:W-:Y:S01]  /*2ed0*/  LEA.HI.X.SX32 R127, R136, R123, 0x1, P0 ;  /* 0x0000007b887f7211 */ /* 0x000fe200000f0eff */
[----:B------:R-:W-:Y:S01]  /*2ee0*/  IMAD R195, R156, 0x1f4, RZ ;  /* 0x000001f49cc37824 */ /* 0x000fe200078e02ff */
[----:B------:R-:W5:Y:S01]  /*2ef0*/  LDC R234, c[0x0][0x248] ;  /* 0x00009200ffea7b82 */ /* 0x000f620000000800 */
[----:B------:R-:W-:Y:S01]  /*2f00*/  IMAD R185, R142, 0x106, RZ ;  /* 0x000001068eb97824 */ /* 0x000fe200078e02ff */
[----:B-1----:R-:W-:-:S06]  /*2f10*/  IADD3 R130, P1, R125, R122, RZ ;  /* 0x0000007a7d827210 */ /* 0x002fcc0007f3e0ff */
[----:B------:R-:W1:Y:S01]  /*2f20*/  LDC R156, c[0x0][0x248] ;  /* 0x00009200ff9c7b82 */ /* 0x000e620000000800 */
[-C--:B------:R-:W-:Y:S02]  /*2f30*/  LEA.HI.X.SX32 R125, R132, R123.reuse, 0x1, P2 ;  /* 0x0000007b847d7211 */ /* 0x080fe400010f0eff */
[----:B------:R-:W-:Y:S01]  /*2f40*/  LEA.HI.X.SX32 R131, R134, R123, 0x1, P1 ;  /* 0x0000007b86837211 */ /* 0x000fe200008f0eff */
[----:B------:R-:W-:Y:S01]  /*2f50*/  IMAD R187, R144, 0x116, RZ ;  /* 0x0000011690bb7824 */ /* 0x000fe200078e02ff */
[----:B------:R2:W3:Y:S01]  /*2f60*/  LDG.E.U16 R134, desc[UR6][R126.64] ;  /* 0x000000067e867981 */ /* 0x0004e2000c1e1500 */
[----:B------:R-:W-:-:S03]  /*2f70*/  IMAD R183, R3, 0x83, RZ ;  /* 0x0000008303b77824 */ /* 0x000fc600078e02ff */
[----:B------:R2:W3:Y:S04]  /*2f80*/  LDG.E.U16 R136, desc[UR6][R124.64] ;  /* 0x000000067c887981 */ /* 0x0004e8000c1e1500 */
[----:B------:R0:W3:Y:S01]  /*2f90*/  LDG.E.U16 R132, desc[UR6][R128.64] ;  /* 0x0000000680847981 */ /* 0x0000e2000c1e1500 */
[----:B--2---:R-:W-:Y:S01]  /*2fa0*/  IMAD R127, R146, 0x126, RZ ;  /* 0x00000126927f7824 */ /* 0x004fe200078e02ff */
[-C--:B------:R-:W-:Y:S02]  /*2fb0*/  IADD3 R126, P0, R185, R122.reuse, RZ ;  /* 0x0000007ab97e7210 */ /* 0x080fe40007f1e0ff */
[----:B------:R2:W3:Y:S01]  /*2fc0*/  LDG.E.U16 R138, desc[UR6][R130.64] ;  /* 0x00000006828a7981 */ /* 0x0004e2000c1e1500 */
[-C--:B------:R-:W-:Y:S02]  /*2fd0*/  IADD3 R124, P2, R195, R122.reuse, RZ ;  /* 0x0000007ac37c7210 */ /* 0x080fe40007f5e0ff */
[-C--:B0-----:R-:W-:Y:S01]  /*2fe0*/  IADD3 R128, P1, R187, R122.reuse, RZ ;  /* 0x0000007abb807210 */ /* 0x081fe20007f3e0ff */
[----:B------:R-:W-:Y:S01]  /*2ff0*/  IMAD R129, R3, 0x8b, RZ ;  /* 0x0000008b03817824 */ /* 0x000fe200078e02ff */
[-C--:B------:R-:W-:Y:S01]  /*3000*/  LEA.HI.X.SX32 R125, R140, R123.reuse, 0x1, P2 ;  /* 0x0000007b8c7d7211 */ /* 0x080fe200010f0eff */
[----:B------:R-:W-:Y:S01]  /*3010*/  IMAD R187, R148, 0x136, RZ ;  /* 0x0000013694bb7824 */ /* 0x000fe200078e02ff */
[-C--:B--2---:R-:W-:Y:S01]  /*3020*/  IADD3 R130, P2, R127, R122.reuse, RZ ;  /* 0x0000007a7f827210 */ /* 0x084fe20007f5e0ff */
[----:B------:R-:W-:Y:S01]  /*3030*/  IMAD R131, R3, 0x93, RZ ;  /* 0x0000009303837824 */ /* 0x000fe200078e02ff */
[-C--:B------:R-:W-:Y:S01]  /*3040*/  LEA.HI.X.SX32 R127, R183, R123.reuse, 0x1, P0 ;  /* 0x0000007bb77f7211 */ /* 0x080fe200000f0eff */
[----:B------:R0:W2:Y:S01]  /*3050*/  LDG.E.U16 R140, desc[UR6][R124.64] ;  /* 0x000000067c8c7981 */ /* 0x0000a2000c1e1500 */
[----:B------:R-:W-:Y:S01]  /*3060*/  IMAD R183, R3, 0x9b, RZ ;  /* 0x0000009b03b77824 */ /* 0x000fe200078e02ff */
[-C--:B------:R-:W-:Y:S01]  /*3070*/  LEA.HI.X.SX32 R129, R129, R123.reuse, 0x1, P1 ;  /* 0x0000007b81817211 */ /* 0x080fe200008f0eff */
[----:B------:R-:W-:Y:S01]  /*3080*/  IMAD R185, R3, 0xa3, RZ ;  /* 0x000000a303b97824 */ /* 0x000fe200078e02ff */
[----:B------:R1:W2:Y:S01]  /*3090*/  LDG.E.U16 R142, desc[UR6][R126.64] ;  /* 0x000000067e8e7981 */ /* 0x0002a2000c1e1500 */
[-C--:B------:R-:W-:Y:S01]  /*30a0*/  LEA.HI.X.SX32 R131, R131, R123.reuse, 0x1, P2 ;  /* 0x0000007b83837211 */ /* 0x080fe200010f0eff */
[----:B------:R-:W-:Y:S01]  /*30b0*/  IMAD R201, R194, 0x1f6, RZ ;  /* 0x000001f6c2c97824 */ /* 0x000fe200078e02ff */
[----:B------:R-:W5:Y:S01]  /*30c0*/  LDC R195, c[0x0][0x248] ;  /* 0x00009200ffc37b82 */ /* 0x000f620000000800 */
[----:B------:R1:W2:Y:S01]  /*30d0*/  LDG.E.U16 R144, desc[UR6][R128.64] ;  /* 0x0000000680907981 */ /* 0x0002a2000c1e1500 */
[----:B0-----:R-:W-:Y:S01]  /*30e0*/  IMAD R125, R150, 0x146, RZ ;  /* 0x00000146967d7824 */ /* 0x001fe200078e02ff */
[-C--:B------:R-:W-:Y:S01]  /*30f0*/  IADD3 R124, P0, R187, R122.reuse, RZ ;  /* 0x0000007abb7c7210 */ /* 0x080fe20007f1e0ff */
[----:B------:R-:W-:Y:S01]  /*3100*/  IMAD R187, R154, 0x166, RZ ;  /* 0x000001669abb7824 */ /* 0x000fe200078e02ff */
[----:B------:R0:W2:Y:S01]  /*3110*/  LDG.E.U16 R146, desc[UR6][R130.64] ;  /* 0x0000000682927981 */ /* 0x0000a2000c1e1500 */
[----:B-1----:R-:W-:Y:S01]  /*3120*/  IMAD R127, R152, 0x156, RZ ;  /* 0x00000156987f7824 */ /* 0x002fe200078e02ff */
[-C--:B------:R-:W-:Y:S01]  /*3130*/  IADD3 R126, P1, R125, R122.reuse, RZ ;  /* 0x0000007a7d7e7210 */ /* 0x080fe20007f3e0ff */
[----:B------:R-:W-:Y:S01]  /*3140*/  IMAD R197, R178, 0x128, RZ ;  /* 0x00000128b2c57824 */ /* 0x000fe200078e02ff */
[-C--:B------:R-:W-:Y:S01]  /*3150*/  LEA.HI.X.SX32 R125, R183, R123.reuse, 0x1, P0 ;  /* 0x0000007bb77d7211 */ /* 0x080fe200000f0eff */
[----:B------:R-:W-:Y:S01]  /*3160*/  IMAD R129, R3, 0xab, RZ ;  /* 0x000000ab03817824 */ /* 0x000fe200078e02ff */
[-C--:B------:R-:W-:Y:S01]  /*3170*/  IADD3 R128, P2, R127, R122.reuse, RZ ;  /* 0x0000007a7f807210 */ /* 0x080fe20007f5e0ff */
[----:B------:R-:W1:Y:S01]  /*3180*/  LDC R194, c[0x0][0x248] ;  /* 0x00009200ffc27b82 */ /* 0x000e620000000800 */
[-C--:B------:R-:W-:Y:S01]  /*3190*/  LEA.HI.X.SX32 R127, R185, R123.reuse, 0x1, P1 ;  /* 0x0000007bb97f7211 */ /* 0x080fe200008f0eff */
[----:B------:R0:W2:Y:S02]  /*31a0*/  LDG.E.U16 R148, desc[UR6][R124.64] ;  /* 0x000000067c947981 */ /* 0x0000a4000c1e1500 */
[----:B0-----:R-:W-:Y:S01]  /*31b0*/  IMAD R131, R3, 0xb3, RZ ;  /* 0x000000b303837824 */ /* 0x001fe200078e02ff */
[----:B------:R-:W-:Y:S01]  /*31c0*/  IADD3 R130, P0, R187, R122, RZ ;  /* 0x0000007abb827210 */ /* 0x000fe20007f1e0ff */
[----:B------:R-:W-:Y:S01]  /*31d0*/  IMAD R187, R156, 0x176, RZ ;  /* 0x000001769cbb7824 */ /* 0x000fe200078e02ff */
[-C--:B------:R-:W-:Y:S01]  /*31e0*/  LEA.HI.X.SX32 R129, R129, R123.reuse, 0x1, P2 ;  /* 0x0000007b81817211 */ /* 0x080fe200010f0eff */
[----:B------:R0:W2:Y:S01]  /*31f0*/  LDG.E.U16 R150, desc[UR6][R126.64] ;  /* 0x000000067e967981 */ /* 0x0000a2000c1e1500 */
[----:B------:R-:W-:Y:S01]  /*3200*/  LEA.HI.X.SX32 R131, R131, R123, 0x1, P0 ;  /* 0x0000007b83837211 */ /* 0x000fe200000f0eff */
[----:B------:R-:W-:-:S02]  /*3210*/  IMAD R183, R3, 0xbb, RZ ;  /* 0x000000bb03b77824 */ /* 0x000fc400078e02ff */
[----:B------:R-:W-:Y:S02]  /*3220*/  IMAD R185, R3, 0xc3, RZ ;  /* 0x000000c303b97824 */ /* 0x000fe400078e02ff */
[----:B------:R-:W-:Y:S01]  /*3230*/  IMAD R125, R158, 0x186, RZ ;  /* 0x000001869e7d7824 */ /* 0x000fe200078e02ff */
[-C--:B------:R-:W-:Y:S01]  /*3240*/  IADD3 R124, P0, R187, R122.reuse, RZ ;  /* 0x0000007abb7c7210 */ /* 0x080fe20007f1e0ff */
[----:B------:R-:W-:Y:S01]  /*3250*/  IMAD R187, R162, 0x1a6, RZ ;  /* 0x000001a6a2bb7824 */ /* 0x000fe200078e02ff */
[----:B------:R0:W2:Y:S02]  /*3260*/  LDG.E.U16 R152, desc[UR6][R128.64] ;  /* 0x0000000680987981 */ /* 0x0000a4000c1e1500 */
[----:B0-----:R-:W-:Y:S01]  /*3270*/  IMAD R127, R160, 0x196, RZ ;  /* 0x00000196a07f7824 */ /* 0x001fe200078e02ff */
[-C--:B------:R-:W-:Y:S02]  /*3280*/  IADD3 R126, P1, R125, R122.reuse, RZ ;  /* 0x0000007a7d7e7210 */ /* 0x080fe40007f3e0ff */
[----:B------:R-:W-:Y:S01]  /*3290*/  LEA.HI.X.SX32 R125, R183, R123, 0x1, P0 ;  /* 0x0000007bb77d7211 */ /* 0x000fe200000f0eff */
[----:B------:R0:W2:Y:S01]  /*32a0*/  LDG.E.U16 R154, desc[UR6][R130.64] ;  /* 0x00000006829a7981 */ /* 0x0000a2000c1e1500 */
[----:B------:R-:W-:Y:S01]  /*32b0*/  IMAD R129, R3, 0xcb, RZ ;  /* 0x000000cb03817824 */ /* 0x000fe200078e02ff */
[----:B------:R-:W-:-:S02]  /*32c0*/  IADD3 R128, P2, R127, R122, RZ ;  /* 0x0000007a7f807210 */ /* 0x000fc40007f5e0ff */
[----:B------:R0:W2:Y:S01]  /*32d0*/  LDG.E.U16 R156, desc[UR6][R124.64] ;  /* 0x000000067c9c7981 */ /* 0x0000a2000c1e1500 */
[-C--:B------:R-:W-:Y:S01]  /*32e0*/  LEA.HI.X.SX32 R127, R185, R123.reuse, 0x1, P1 ;  /* 0x0000007bb97f7211 */ /* 0x080fe200008f0eff */
[----:B0-----:R-:W-:Y:S01]  /*32f0*/  IMAD R131, R3, 0xd3, RZ ;  /* 0x000000d303837824 */ /* 0x001fe200078e02ff */
[-C--:B------:R-:W-:Y:S01]  /*3300*/  IADD3 R130, P0, R187, R122.reuse, RZ ;  /* 0x0000007abb827210 */ /* 0x080fe20007f1e0ff */
[----:B------:R-:W-:Y:S01]  /*3310*/  IMAD R187, R164, 0x1b6, RZ ;  /* 0x000001b6a4bb7824 */ /* 0x000fe200078e02ff */
[-C--:B------:R-:W-:Y:S01]  /*3320*/  LEA.HI.X.SX32 R129, R129, R123.reuse, 0x1, P2 ;  /* 0x0000007b81817211 */ /* 0x080fe200010f0eff */
[----:B------:R0:W2:Y:S01]  /*3330*/  LDG.E.U16 R158, desc[UR6][R126.64] ;  /* 0x000000067e9e7981 */ /* 0x0000a2000c1e1500 */
[----:B------:R-:W-:Y:S01]  /*3340*/  LEA.HI.X.SX32 R131, R131, R123, 0x1, P0 ;  /* 0x0000007b83837211 */ /* 0x000fe200000f0eff */
[----:B------:R-:W-:Y:S02]  /*3350*/  IMAD R183, R3, 0xdb, RZ ;  /* 0x000000db03b77824 */ /* 0x000fe400078e02ff */
[----:B------:R-:W-:Y:S01]  /*3360*/  IMAD R125, R166, 0x1c6, RZ ;  /* 0x000001c6a67d7824 */ /* 0x000fe200078e02ff */
[----:B------:R-:W-:Y:S01]  /*3370*/  IADD3 R124, P0, R187, R122, RZ ;  /* 0x0000007abb7c7210 */ /* 0x000fe20007f1e0ff */
[----:B------:R1:W2:Y:S01]  /*3380*/  LDG.E.U16 R160, desc[UR6][R128.64] ;  /* 0x0000000680a07981 */ /* 0x0002a2000c1e1500 */
[----:B0-----:R-:W-:-:S02]  /*3390*/  IMAD R127, R168, 0x1d6, RZ ;  /* 0x000001d6a87f7824 */ /* 0x001fc400078e02ff */
[-C--:B------:R-:W-:Y:S01]  /*33a0*/  IADD3 R126, P1, R125, R122.reuse, RZ ;  /* 0x0000007a7d7e7210 */ /* 0x080fe20007f3e0ff */
[----:B------:R-:W-:Y:S01]  /*33b0*/  IMAD R187, R170, 0x1e6, RZ ;  /* 0x000001e6aabb7824 */ /* 0x000fe200078e02ff */
[-C--:B------:R-:W-:Y:S01]  /*33c0*/  LEA.HI.X.SX32 R125, R183, R123.reuse, 0x1, P0 ;  /* 0x0000007bb77d7211 */ /* 0x080fe200000f0eff */
[----:B------:R0:W2:Y:S01]  /*33d0*/  LDG.E.U16 R162, desc[UR6][R130.64] ;  /* 0x0000000682a27981 */ /* 0x0000a2000c1e1500 */
[----:B------:R-:W5:Y:S01]  /*33e0*/  LDC R183, c[0x0][0x248] ;  /* 0x00009200ffb77b82 */ /* 0x000f620000000800 */
[----:B-1----:R-:W-:Y:S01]  /*33f0*/  IMAD R129, R3, 0xeb, RZ ;  /* 0x000000eb03817824 */ /* 0x002fe200078e02ff */
[-C--:B------:R-:W-:Y:S01]  /*3400*/  IADD3 R128, P2, R127, R122.reuse, RZ ;  /* 0x0000007a7f807210 */ /* 0x080fe20007f5e0ff */
[----:B------:R-:W-:Y:S01]  /*3410*/  IMAD R185, R3, 0xe3, RZ ;  /* 0x000000e303b97824 */ /* 0x000fe200078e02ff */
[----:B------:R1:W2:Y:S02]  /*3420*/  LDG.E.U16 R164, desc[UR6][R124.64] ;  /* 0x000000067ca47981 */ /* 0x0002a4000c1e1500 */
[----:B------:R-:W-:Y:S01]  /*3430*/  LEA.HI.X.SX32 R129, R129, R123, 0x1, P2 ;  /* 0x0000007b81817211 */ /* 0x000fe200010f0eff */
[----:B0-----:R-:W-:Y:S01]  /*3440*/  IMAD R131, R3, 0xf3, RZ ;  /* 0x000000f303837824 */ /* 0x001fe200078e02ff */
[----:B------:R-:W-:-:S03]  /*3450*/  IADD3 R130, P0, R187, R122, RZ ;  /* 0x0000007abb827210 */ /* 0x000fc60007f1e0ff */
[----:B------:R0:W2:Y:S01]  /*3460*/  LDG.E.U16 R168, desc[UR6][R128.64] ;  /* 0x0000000680a87981 */ /* 0x0000a2000c1e1500 */
[----:B------:R-:W5:Y:S01]  /*3470*/  LDC R187, c[0x0][0x248] ;  /* 0x00009200ffbb7b82 */ /* 0x000f620000000800 */
[-C--:B------:R-:W-:Y:S01]  /*3480*/  LEA.HI.X.SX32 R127, R185, R123.reuse, 0x1, P1 ;  /* 0x0000007bb97f7211 */ /* 0x080fe200008f0eff */
[----:B-1----:R-:W-:Y:S01]  /*3490*/  IMAD R125, R3, 0xfb, RZ ;  /* 0x000000fb037d7824 */ /* 0x002fe200078e02ff */
[----:B------:R-:W-:Y:S02]  /*34a0*/  LEA.HI.X.SX32 R131, R131, R123, 0x1, P0 ;  /* 0x0000007b83837211 */ /* 0x000fe400000f0eff */
[-C--:B------:R-:W-:Y:S01]  /*34b0*/  IADD3 R124, P2, R201, R122.reuse, RZ ;  /* 0x0000007ac97c7210 */ /* 0x080fe20007f5e0ff */
[----:B------:R-:W-:Y:S01]  /*34c0*/  IMAD R185, R176, 0x108, RZ ;  /* 0x00000108b0b97824 */ /* 0x000fe200078e02ff */
[----:B------:R1:W2:Y:S01]  /*34d0*/  LDG.E.U16 R166, desc[UR6][R126.64] ;  /* 0x000000067ea67981 */ /* 0x0002a2000c1e1500 */
[----:B------:R-:W4:Y:S01]  /*34e0*/  LDC R201, c[0x0][0x248] ;  /* 0x00009200ffc97b82 */ /* 0x000f220000000800 */
[----:B0-----:R-:W-:-:S02]  /*34f0*/  IADD3 R128, P1, R197, R122, RZ ;  /* 0x0000007ac5807210 */ /* 0x001fc40007f3e0ff */
[----:B------:R0:W2:Y:S01]  /*3500*/  LDG.E.U16 R170, desc[UR6][R130.64] ;  /* 0x0000000682aa7981 */ /* 0x0000a2000c1e1500 */
[----:B------:R-:W-:-:S04]  /*3510*/  LEA.HI.X.SX32 R125, R125, R123, 0x1, P2 ;  /* 0x0000007b7d7d7211 */ /* 0x000fc800010f0eff */
[----:B------:R-:W4:Y:S01]  /*3520*/  LDC R197, c[0x0][0x248] ;  /* 0x00009200ffc57b82 */ /* 0x000f220000000800 */
[-C--:B-1----:R-:W-:Y:S01]  /*3530*/  IADD3 R126, P0, R185, R122.reuse, RZ ;  /* 0x0000007ab97e7210 */ /* 0x082fe20007f1e0ff */
[----:B0-----:R-:W-:Y:S01]  /*3540*/  IMAD R131, R182, 0x138, RZ ;  /* 0x00000138b6837824 */ /* 0x001fe200078e02ff */
[-C--:B------:R-:W-:Y:S01]  /*3550*/  LEA.HI.X.SX32 R129, R172, R123.reuse, 0x1, P1 ;  /* 0x0000007bac817211 */ /* 0x080fe200008f0eff */
[----:B------:R-:W-:Y:S01]  /*3560*/  IMAD R185, R3, 0x9c, RZ ;  /* 0x0000009c03b97824 */ /* 0x000fe200078e02ff */
[----:B------:R0:W2:Y:S02]  /*3570*/  LDG.E.U16 R172, desc[UR6][R124.64] ;  /* 0x000000067cac7981 */ /* 0x0000a4000c1e1500 */
[----:B------:R-:W-:Y:S01]  /*3580*/  IADD3 R130, P2, R131, R122, RZ ;  /* 0x0000007a83827210 */ /* 0x000fe20007f5e0ff */
[----:B-----5:R-:W-:Y:S01]  /*3590*/  IMAD R203, R183, 0x148, RZ ;  /* 0x00000148b7cb7824 */ /* 0x020fe200078e02ff */
[-C--:B------:R-:W-:Y:S01]  /*35a0*/  LEA.HI.X.SX32 R127, R174, R123.reuse, 0x1, P0 ;  /* 0x0000007bae7f7211 */ /* 0x080fe200000f0eff */
[----:B------:R-:W-:Y:S01]  /*35b0*/  IMAD R205, R186, 0x168, RZ ;  /* 0x00000168bacd7824 */ /* 0x000fe200078e02ff */
[----:B------:R-:W-:Y:S01]  /*35c0*/  LEA.HI.X.SX32 R131, R185, R123, 0x1, P2 ;  /* 0x0000007bb9837211 */ /* 0x000fe200010f0eff */
[----:B------:R-:W-:Y:S01]  /*35d0*/  IMAD R187, R187, 0x178, RZ ;  /* 0x00000178bbbb7824 */ /* 0x000fe200078e02ff */
[----:B------:R-:W5:Y:S01]  /*35e0*/  LDG.E.U16 R176, desc[UR6][R128.64] ;  /* 0x0000000680b07981 */ /* 0x000f62000c1e1500 */
[----:B0-----:R-:W-:-:S03]  /*35f0*/  IMAD R125, R188, 0x188, RZ ;  /* 0x00000188bc7d7824 */ /* 0x001fc600078e02ff */
[----:B------:R0:W5:Y:S02]  /*3600*/  LDG.E.U16 R178, desc[UR6][R130.64] ;  /* 0x0000000682b27981 */ /* 0x000164000c1e1500 */
[-C--:B------:R-:W-:Y:S02]  /*3610*/  IADD3 R124, P2, R125, R122.reuse, RZ ;  /* 0x0000007a7d7c7210 */ /* 0x080fe40007f5e0ff */
[----:B------:R1:W5:Y:S02]  /*3620*/  LDG.E.U16 R174, desc[UR6][R126.64] ;  /* 0x000000067eae7981 */ /* 0x000364000c1e1500 */
[-C--:B------:R-:W-:Y:S02]  /*3630*/  LEA.HI.X.SX32 R125, R181, R123.reuse, 0x1, P2 ;  /* 0x0000007bb57d7211 */ /* 0x080fe400010f0eff */
[----:B------:R-:W1:Y:S01]  /*3640*/  LDC R181, c[0x0][0x248] ;  /* 0x00009200ffb57b82 */ /* 0x000e620000000800 */
[-C--:B0-----:R-:W-:Y:S01]  /*3650*/  IADD3 R130, P0, R203, R122.reuse, RZ ;  /* 0x0000007acb827210 */ /* 0x081fe20007f1e0ff */
[----:B------:R-:W-:Y:S01]  /*3660*/  IMAD R183, R3, 0xbc, RZ ;  /* 0x000000bc03b77824 */ /* 0x000fe200078e02ff */
[-C--:B------:R-:W-:Y:S01]  /*3670*/  IADD3 R128, P1, R205, R122.reuse, RZ ;  /* 0x0000007acd807210 */ /* 0x080fe20007f3e0ff */
[----:B------:R-:W-:Y:S01]  /*3680*/  IMAD R195, R195, 0x1a8, RZ ;  /* 0x000001a8c3c37824 */ /* 0x000fe200078e02ff */
[-C--:B------:R-:W-:Y:S01]  /*3690*/  LEA.HI.X.SX32 R131, R179, R123.reuse, 0x1, P0 ;  /* 0x0000007bb3837211 */ /* 0x080fe200000f0eff */
[----:B----4-:R-:W-:Y:S01]  /*36a0*/  IMAD R179, R197, 0x1b8, RZ ;  /* 0x000001b8c5b37824 */ /* 0x010fe200078e02ff */
[----:B-1----:R-:W-:Y:S01]  /*36b0*/  IADD3 R126, P0, R187, R122, RZ ;  /* 0x0000007abb7e7210 */ /* 0x002fe20007f1e0ff */
[----:B------:R-:W0:Y:S01]  /*36c0*/  LDC R197, c[0x0][0x248] ;  /* 0x00009200ffc57b82 */ /* 0x000e220000000800 */
[-C--:B------:R-:W-:Y:S01]  /*36d0*/  LEA.HI.X.SX32 R129, R180, R123.reuse, 0x1, P1 ;  /* 0x0000007bb4817211 */ /* 0x080fe200008f0eff */
[----:B------:R-:W4:Y:S01]  /*36e0*/  LDG.E.U16 R186, desc[UR6][R124.64] ;  /* 0x000000067cba7981 */ /* 0x000f22000c1e1500 */
[----:B------:R-:W-:-:S03]  /*36f0*/  LEA.HI.X.SX32 R127, R183, R123, 0x1, P0 ;  /* 0x0000007bb77f7211 */ /* 0x000fc600000f0eff */
[----:B------:R1:W4:Y:S01]  /*3700*/  LDG.E.U16 R180, desc[UR6][R130.64] ;  /* 0x0000000682b47981 */ /* 0x000322000c1e1500 */
[----:B------:R-:W-:Y:S02]  /*3710*/  IMAD R201, R201, 0x1e8, RZ ;  /* 0x000001e8c9c97824 */ /* 0x000fe400078e02ff */
[----:B------:R-:W-:Y:S01]  /*3720*/  IMAD R188, R3, 0xdc, RZ ;  /* 0x000000dc03bc7824 */ /* 0x000fe200078e02ff */
[----:B------:R1:W4:Y:S02]  /*3730*/  LDG.E.U16 R182, desc[UR6][R128.64] ;  /* 0x0000000680b67981 */ /* 0x000324000c1e1500 */
[-C--:B-1----:R-:W-:Y:S01]  /*3740*/  IADD3 R130, P1, R195, R122.reuse, RZ ;  /* 0x0000007ac3827210 */ /* 0x082fe20007f3e0ff */
[----:B------:R-:W-:Y:S01]  /*3750*/  IMAD R195, R198, 0x1c8, RZ ;  /* 0x000001c8c6c37824 */ /* 0x000fe200078e02ff */
[----:B------:R-:W-:Y:S02]  /*3760*/  IADD3 R124, P0, R179, R122, RZ ;  /* 0x0000007ab37c7210 */ /* 0x000fe40007f1e0ff */
[----:B------:R-:W-:-:S02]  /*3770*/  LEA.HI.X.SX32 R131, R184, R123, 0x1, P1 ;  /* 0x0000007bb8837211 */ /* 0x000fc400008f0eff */
[----:B------:R1:W4:Y:S01]  /*3780*/  LDG.E.U16 R184, desc[UR6][R126.64] ;  /* 0x000000067eb87981 */ /* 0x000322000c1e1500 */
[-C--:B------:R-:W-:Y:S02]  /*3790*/  IADD3 R128, P2, R201, R122.reuse, RZ ;  /* 0x0000007ac9807210 */ /* 0x080fe40007f5e0ff */
[-C--:B------:R-:W-:Y:S01]  /*37a0*/  LEA.HI.X.SX32 R125, R188, R123.reuse, 0x1, P0 ;  /* 0x0000007bbc7d7211 */ /* 0x080fe200000f0eff */
[----:B------:R1:W4:Y:S01]  /*37b0*/  LDG.E.U16 R187, desc[UR6][R130.64] ;  /* 0x0000000682bb7981 */ /* 0x000322000c1e1500 */
[----:B------:R-:W-:Y:S02]  /*37c0*/  IMAD R179, R3, 0x8c, RZ ;  /* 0x0000008c03b37824 */ /* 0x000fe400078e02ff */
[----:B-1----:R-:W-:Y:S01]  /*37d0*/  IMAD R127, R194, 0x118, RZ ;  /* 0x00000118c27f7824 */ /* 0x002fe200078e02ff */
[----:B------:R-:W-:Y:S01]  /*37e0*/  IADD3 R126, P1, R195, R122, RZ ;  /* 0x0000007ac37e7210 */ /* 0x000fe20007f3e0ff */
[----:B------:R-:W-:Y:S01]  /*37f0*/  IMAD R201, R181, 0x158, RZ ;  /* 0x00000158b5c97824 */ /* 0x000fe200078e02ff */
[----:B------:R-:W-:-:S02]  /*3800*/  LEA.HI.X.SX32 R129, R189, R123, 0x1, P2 ;  /* 0x0000007bbd817211 */ /* 0x000fc400010f0eff */
[----:B------:R-:W-:Y:S01]  /*3810*/  IADD3 R130, P0, R127, R122, RZ ;  /* 0x0000007a7f827210 */ /* 0x000fe20007f1e0ff */
[----:B------:R1:W4:Y:S01]  /*3820*/  LDG.E.U16 R189, desc[UR6][R124.64] ;  /* 0x000000067cbd7981 */ /* 0x000322000c1e1500 */
[-C--:B------:R-:W-:Y:S01]  /*3830*/  LEA.HI.X.SX32 R127, R190, R123.reuse, 0x1, P1 ;  /* 0x0000007bbe7f7211 */ /* 0x080fe200008f0eff */
[----:B------:R-:W-:Y:S01]  /*3840*/  IMAD R207, R3, 0xac, RZ ;  /* 0x000000ac03cf7824 */ /* 0x000fe200078e02ff */
[----:B------:R-:W-:Y:S01]  /*3850*/  LEA.HI.X.SX32 R131, R179, R123, 0x1, P0 ;  /* 0x0000007bb3837211 */ /* 0x000fe200000f0eff */
[----:B------:R-:W-:Y:S01]  /*3860*/  IMAD R205, R3, 0xcc, RZ ;  /* 0x000000cc03cd7824 */ /* 0x000fe200078e02ff */
[----:B------:R-:W4:Y:S01]  /*3870*/  LDG.E.U16 R194, desc[UR6][R128.64] ;  /* 0x0000000680c27981 */ /* 0x000f22000c1e1500 */
[----:B0-----:R-:W-:-:S03]  /*3880*/  IMAD R197, R197, 0x1f8, RZ ;  /* 0x000001f8c5c57824 */ /* 0x001fc600078e02ff */
[----:B------:R0:W4:Y:S01]  /*3890*/  LDG.E.U16 R190, desc[UR6][R126.64] ;  /* 0x000000067ebe7981 */ /* 0x000122000c1e1500 */
[----:B-1----:R-:W-:Y:S01]  /*38a0*/  IMAD R125, R196, 0x198, RZ ;  /* 0x00000198c47d7824 */ /* 0x002fe200078e02ff */
[-C--:B------:R-:W-:Y:S01]  /*38b0*/  IADD3 R124, P0, R201, R122.reuse, RZ ;  /* 0x0000007ac97c7210 */ /* 0x080fe20007f1e0ff */
[----:B------:R-:W-:Y:S01]  /*38c0*/  IMAD R196, R3, 0xfc, RZ ;  /* 0x000000fc03c47824 */ /* 0x000fe200078e02ff */
[----:B------:R1:W4:Y:S01]  /*38d0*/  LDG.E.U16 R195, desc[UR6][R130.64] ;  /* 0x0000000682c37981 */ /* 0x000322000c1e1500 */
[----:B0-----:R-:W-:Y:S01]  /*38e0*/  IMAD R127, R200, 0x1d8, RZ ;  /* 0x000001d8c87f7824 */ /* 0x001fe200078e02ff */
[-C--:B------:R-:W-:Y:S02]  /*38f0*/  IADD3 R126, P1, R125, R122.reuse, RZ ;  /* 0x0000007a7d7e7210 */ /* 0x080fe40007f3e0ff */
[----:B------:R-:W-:Y:S01]  /*3900*/  LEA.HI.X.SX32 R125, R207, R123, 0x1, P0 ;  /* 0x0000007bcf7d7211 */ /* 0x000fe200000f0eff */
[----:B------:R-:W-:Y:S01]  /*3910*/  IMAD R181, R3, 0xec, RZ ;  /* 0x000000ec03b57824 */ /* 0x000fe200078e02ff */
[-C--:B------:R-:W-:Y:S01]  /*3920*/  IADD3 R128, P2, R127, R122.reuse, RZ ;  /* 0x0000007a7f807210 */ /* 0x080fe20007f5e0ff */
[----:B------:R-:W-:Y:S01]  /*3930*/  IMAD R225, R204, 0x10a, RZ ;  /* 0x0000010acce17824 */ /* 0x000fe200078e02ff */
[----:B-1----:R-:W-:-:S02]  /*3940*/  IADD3 R130, P0, R197, R122, RZ ;  /* 0x0000007ac5827210 */ /* 0x002fc40007f1e0ff */
[-C--:B------:R-:W-:Y:S01]  /*3950*/  LEA.HI.X.SX32 R127, R205, R123.reuse, 0x1, P1 ;  /* 0x0000007bcd7f7211 */ /* 0x080fe200008f0eff */
[----:B------:R0:W4:Y:S01]  /*3960*/  LDG.E.U16 R197, desc[UR6][R124.64] ;  /* 0x000000067cc57981 */ /* 0x000122000c1e1500 */
[-C--:B------:R-:W-:Y:S01]  /*3970*/  LEA.HI.X.SX32 R131, R196, R123.reuse, 0x1, P0 ;  /* 0x0000007bc4837211 */ /* 0x080fe200000f0eff */
[----:B------:R-:W-:Y:S01]  /*3980*/  IMAD R203, R3, 0x85, RZ ;  /* 0x0000008503cb7824 */ /* 0x000fe200078e02ff */
[----:B------:R-:W-:Y:S01]  /*3990*/  LEA.HI.X.SX32 R129, R181, R123, 0x1, P2 ;  /* 0x0000007bb5817211 */ /* 0x000fe200010f0eff */
[----:B------:R1:W4:Y:S01]  /*39a0*/  LDG.E.U16 R198, desc[UR6][R126.64] ;  /* 0x000000067ec67981 */ /* 0x000322000c1e1500 */
[----:B------:R-:W-:-:S03]  /*39b0*/  IMAD R223, R3, 0x8d, RZ ;  /* 0x0000008d03df7824 */ /* 0x000fc600078e02ff */
[----:B------:R1:W4:Y:S01]  /*39c0*/  LDG.E.U16 R200, desc[UR6][R128.64] ;  /* 0x0000000680c87981 */ /* 0x000322000c1e1500 */
[----:B0-----:R-:W-:Y:S01]  /*39d0*/  IMAD R125, R206, 0x11a, RZ ;  /* 0x0000011ace7d7824 */ /* 0x001fe200078e02ff */
[-C--:B------:R-:W-:Y:S02]  /*39e0*/  IADD3 R124, P0, R225, R122.reuse, RZ ;  /* 0x0000007ae17c7210 */ /* 0x080fe40007f1e0ff */
[----:B------:R0:W4:Y:S01]  /*39f0*/  LDG.E.U16 R201, desc[UR6][R130.64] ;  /* 0x0000000682c97981 */ /* 0x000122000c1e1500 */
[----:B-1----:R-:W-:Y:S01]  /*3a00*/  IMAD R127, R208, 0x12a, RZ ;  /* 0x0000012ad07f7824 */ /* 0x002fe200078e02ff */
[-C--:B------:R-:W-:Y:S02]  /*3a10*/  IADD3 R126, P1, R125, R122.reuse, RZ ;  /* 0x0000007a7d7e7210 */ /* 0x080fe40007f3e0ff */
[-C--:B------:R-:W-:Y:S01]  /*3a20*/  LEA.HI.X.SX32 R125, R203, R123.reuse, 0x1, P0 ;  /* 0x0000007bcb7d7211 */ /* 0x080fe200000f0eff */
[----:B------:R-:W-:Y:S01]  /*3a30*/  IMAD R129, R3, 0x95, RZ ;  /* 0x0000009503817824 */ /* 0x000fe200078e02ff */
[----:B------:R-:W-:Y:S01]  /*3a40*/  IADD3 R128, P2, R127, R122, RZ ;  /* 0x0000007a7f807210 */ /* 0x000fe20007f5e0ff */
[----:B------:R-:W-:Y:S01]  /*3a50*/  IMAD R225, R210, 0x13a, RZ ;  /* 0x0000013ad2e17824 */ /* 0x000fe200078e02ff */
[-C--:B------:R-:W-:Y:S01]  /*3a60*/  LEA.HI.X.SX32 R127, R223, R123.reuse, 0x1, P1 ;  /* 0x0000007bdf7f7211 */ /* 0x080fe200008f0eff */
[----:B------:R1:W4:Y:S01]  /*3a70*/  LDG.E.U16 R203, desc[UR6][R124.64] ;  /* 0x000000067ccb7981 */ /* 0x000322000c1e1500 */
[----:B------:R-:W-:-:S02]  /*3a80*/  LEA.HI.X.SX32 R129, R129, R123, 0x1, P2 ;  /* 0x0000007b81817211 */ /* 0x000fc400010f0eff */
[----:B0-----:R-:W-:Y:S01]  /*3a90*/  IADD3 R130, P0, R225, R122, RZ ;  /* 0x0000007ae1827210 */ /* 0x001fe20007f1e0ff */
[----:B------:R0:W4:Y:S01]  /*3aa0*/  LDG.E.U16 R204, desc[UR6][R126.64] ;  /* 0x000000067ecc7981 */ /* 0x000122000c1e1500 */
[C---:B------:R-:W-:Y:S02]  /*3ab0*/  IMAD R225, R3.reuse, 0xad, RZ ;  /* 0x000000ad03e17824 */ /* 0x040fe400078e02ff */
[----:B------:R-:W-:Y:S01]  /*3ac0*/  IMAD R131, R3, 0x9d, RZ ;  /* 0x0000009d03837824 */ /* 0x000fe200078e02ff */
[----:B------:R0:W4:Y:S01]  /*3ad0*/  LDG.E.U16 R206, desc[UR6][R128.64] ;  /* 0x0000000680ce7981 */ /* 0x000122000c1e1500 */
[----:B-1----:R-:W-:Y:S02]  /*3ae0*/  IMAD R125, R214, 0x15a, RZ ;  /* 0x0000015ad67d7824 */ /* 0x002fe400078e02ff */
[----:B0-----:R-:W-:-:S03]  /*3af0*/  IMAD R127, R216, 0x16a, RZ ;  /* 0x0000016ad87f7824 */ /* 0x001fc600078e02ff */
[-C--:B------:R-:W-:Y:S01]  /*3b00*/  IADD3 R126, P1, R125, R122.reuse, RZ ;  /* 0x0000007a7d7e7210 */ /* 0x080fe20007f3e0ff */
[----:B------:R-:W-:Y:S01]  /*3b10*/  IMAD R227, R212, 0x14a, RZ ;  /* 0x0000014ad4e37824 */ /* 0x000fe200078e02ff */
[-C--:B------:R-:W-:Y:S02]  /*3b20*/  LEA.HI.X.SX32 R131, R131, R123.reuse, 0x1, P0 ;  /* 0x0000007b83837211 */ /* 0x080fe400000f0eff */
[-C--:B------:R-:W-:Y:S02]  /*3b30*/  IADD3 R128, P2, R127, R122.reuse, RZ ;  /* 0x0000007a7f807210 */ /* 0x080fe40007f5e0ff */
[-C--:B------:R-:W-:Y:S01]  /*3b40*/  LEA.HI.X.SX32 R127, R225, R123.reuse, 0x1, P1 ;  /* 0x0000007be17f7211 */ /* 0x080fe200008f0eff */
[----:B------:R-:W-:Y:S01]  /*3b50*/  IMAD R223, R3, 0xa5, RZ ;  /* 0x000000a503df7824 */ /* 0x000fe200078e02ff */
[----:B------:R-:W0:Y:S01]  /*3b60*/  LDC R225, c[0x0][0x248] ;  /* 0x00009200ffe17b82 */ /* 0x000e220000000800 */
[-C--:B------:R-:W-:Y:S01]  /*3b70*/  IADD3 R124, P0, R227, R122.reuse, RZ ;  /* 0x0000007ae37c7210 */ /* 0x080fe20007f1e0ff */
[----:B------:R-:W-:Y:S01]  /*3b80*/  IMAD R227, R220, 0x17a, RZ ;  /* 0x0000017adce37824 */ /* 0x000fe200078e02ff */
[----:B------:R1:W4:Y:S01]  /*3b90*/  LDG.E.U16 R208, desc[UR6][R130.64] ;  /* 0x0000000682d07981 */ /* 0x000322000c1e1500 */
[----:B------:R-:W-:Y:S01]  /*3ba0*/  IMAD R129, R3, 0xb5, RZ ;  /* 0x000000b503817824 */ /* 0x000fe200078e02ff */
[-C--:B------:R-:W-:Y:S01]  /*3bb0*/  LEA.HI.X.SX32 R125, R223, R123.reuse, 0x1, P0 ;  /* 0x0000007bdf7d7211 */ /* 0x080fe200000f0eff */
[----:B------:R-:W-:Y:S01]  /*3bc0*/  IMAD R237, R222, 0x18a, RZ ;  /* 0x0000018adeed7824 */ /* 0x000fe200078e02ff */
[----:B------:R3:W4:Y:S02]  /*3bd0*/  LDG.E.U16 R212, desc[UR6][R126.64] ;  /* 0x000000067ed47981 */ /* 0x000724000c1e1500 */
[----:B------:R-:W-:Y:S01]  /*3be0*/  LEA.HI.X.SX32 R129, R129, R123, 0x1, P2 ;  /* 0x0000007b81817211 */ /* 0x000fe200010f0eff */
[----:B-1----:R-:W-:Y:S01]  /*3bf0*/  IMAD R131, R3, 0xbd, RZ ;  /* 0x000000bd03837824 */ /* 0x002fe200078e02ff */
[----:B------:R-:W-:Y:S01]  /*3c00*/  IADD3 R130, P0, R227, R122, RZ ;  /* 0x0000007ae3827210 */ /* 0x000fe20007f1e0ff */
[----:B------:R1:W4:Y:S01]  /*3c10*/  LDG.E.U16 R210, desc[UR6][R124.64] ;  /* 0x000000067cd27981 */ /* 0x000322000c1e1500 */
[----:B------:R-:W-:-:S02]  /*3c20*/  IMAD R223, R3, 0xc5, RZ ;  /* 0x000000c503df7824 */ /* 0x000fc400078e02ff */
[-C--:B------:R-:W-:Y:S01]  /*3c30*/  LEA.HI.X.SX32 R131, R131, R123.reuse, 0x1, P0 ;  /* 0x0000007b83837211 */ /* 0x080fe200000f0eff */
[----:B------:R-:W-:Y:S01]  /*3c40*/  IMAD R231, R231, 0x1aa, RZ ;  /* 0x000001aae7e77824 */ /* 0x000fe200078e02ff */
[----:B------:R1:W4:Y:S01]  /*3c50*/  LDG.E.U16 R214, desc[UR6][R128.64] ;  /* 0x0000000680d67981 */ /* 0x000322000c1e1500 */
[----:B------:R-:W-:Y:S02]  /*3c60*/  IMAD R229, R229, 0x19a, RZ ;  /* 0x0000019ae5e57824 */ /* 0x000fe400078e02ff */
[----:B---3--:R-:W-:Y:S01]  /*3c70*/  IMAD R127, R218, 0x1ba, RZ ;  /* 0x000001bada7f7824 */ /* 0x008fe200078e02ff */
[----:B------:R3:W4:Y:S01]  /*3c80*/  LDG.E.U16 R216, desc[UR6][R130.64] ;  /* 0x0000000682d87981 */ /* 0x000722000c1e1500 */
[-C--:B-1----:R-:W-:Y:S01]  /*3c90*/  IADD3 R124, P0, R237, R122.reuse, RZ ;  /* 0x0000007aed7c7210 */ /* 0x082fe20007f1e0ff */
[----:B------:R-:W-:Y:S01]  /*3ca0*/  IMAD R227, R3, 0xcd, RZ ;  /* 0x000000cd03e37824 */ /* 0x000fe200078e02ff */
[-C--:B------:R-:W-:Y:S02]  /*3cb0*/  IADD3 R126, P1, R229, R122.reuse, RZ ;  /* 0x0000007ae57e7210 */ /* 0x080fe40007f3e0ff */
[----:B------:R-:W-:Y:S01]  /*3cc0*/  LEA.HI.X.SX32 R125, R223, R123, 0x1, P0 ;  /* 0x0000007bdf7d7211 */ /* 0x000fe200000f0eff */
[----:B------:R-:W-:Y:S01]  /*3cd0*/  IMAD R129, R3, 0xd5, RZ ;  /* 0x000000d503817824 */ /* 0x000fe200078e02ff */
[----:B------:R-:W-:Y:S01]  /*3ce0*/  IADD3 R128, P2, R231, R122, RZ ;  /* 0x0000007ae7807210 */ /* 0x000fe20007f5e0ff */
[----:B------:R-:W-:-:S02]  /*3cf0*/  IMAD R233, R233, 0x1ca, RZ ;  /* 0x000001cae9e97824 */ /* 0x000fc400078e02ff */
[----:B---3--:R-:W-:Y:S01]  /*3d00*/  IMAD R131, R3, 0xdd, RZ ;  /* 0x000000dd03837824 */ /* 0x008fe200078e02ff */
[----:B------:R-:W-:Y:S01]  /*3d10*/  IADD3 R130, P0, R127, R122, RZ ;  /* 0x0000007a7f827210 */ /* 0x000fe20007f1e0ff */
[----:B------:R-:W-:Y:S01]  /*3d20*/  IMAD R235, R235, 0x1ea, RZ ;  /* 0x000001eaebeb7824 */ /* 0x000fe200078e02ff */
[-C--:B------:R-:W-:Y:S01]  /*3d30*/  LEA.HI.X.SX32 R129, R129, R123.reuse, 0x1, P2 ;  /* 0x0000007b81817211 */ /* 0x080fe200010f0eff */
[----:B------:R1:W3:Y:S01]  /*3d40*/  LDG.E.U16 R218, desc[UR6][R124.64] ;  /* 0x000000067cda7981 */ /* 0x0002e2000c1e1500 */
[-C--:B------:R-:W-:Y:S01]  /*3d50*/  LEA.HI.X.SX32 R127, R227, R123.reuse, 0x1, P1 ;  /* 0x0000007be37f7211 */ /* 0x080fe200008f0eff */
[----:B------:R-:W-:Y:S01]  /*3d60*/  IMAD R227, R3, 0xe5, RZ ;  /* 0x000000e503e37824 */ /* 0x000fe200078e02ff */
[----:B------:R-:W-:Y:S01]  /*3d70*/  LEA.HI.X.SX32 R131, R131, R123, 0x1, P0 ;  /* 0x0000007b83837211 */ /* 0x000fe200000f0eff */
[----:B------:R-:W-:Y:S01]  /*3d80*/  IMAD R237, R234, 0x1da, RZ ;  /* 0x000001daeaed7824 */ /* 0x000fe200078e02ff */
[----:B------:R1:W3:Y:S01]  /*3d90*/  LDG.E.U16 R222, desc[UR6][R128.64] ;  /* 0x0000000680de7981 */ /* 0x0002e2000c1e1500 */
[----:B0-----:R-:W-:-:S02]  /*3da0*/  IMAD R225, R225, 0x1fa, RZ ;  /* 0x000001fae1e17824 */ /* 0x001fc400078e02ff */
[----:B------:R-:W-:Y:S01]  /*3db0*/  IMAD R231, R3, 0xf5, RZ ;  /* 0x000000f503e77824 */ /* 0x000fe200078e02ff */
[----:B------:R0:W3:Y:S01]  /*3dc0*/  LDG.E.U16 R223, desc[UR6][R130.64] ;  /* 0x0000000682df7981 */ /* 0x0000e2000c1e1500 */
[-C--:B-1----:R-:W-:Y:S01]  /*3dd0*/  IADD3 R124, P0, R233, R122.reuse, RZ ;  /* 0x0000007ae97c7210 */ /* 0x082fe20007f1e0ff */
[----:B------:R-:W-:Y:S02]  /*3de0*/  IMAD R229, R3, 0xed, RZ ;  /* 0x000000ed03e57824 */ /* 0x000fe400078e02ff */
[----:B------:R1:W3:Y:S01]  /*3df0*/  LDG.E.U16 R220, desc[UR6][R126.64] ;  /* 0x000000067edc7981 */ /* 0x0002e2000c1e1500 */
[----:B------:R-:W-:Y:S02]  /*3e00*/  LEA.HI.X.SX32 R125, R227, R123, 0x1, P0 ;  /* 0x0000007be37d7211 */ /* 0x000fe400000f0eff */
[-C--:B------:R-:W-:Y:S01]  /*3e10*/  IADD3 R128, P2, R235, R122.reuse, RZ ;  /* 0x0000007aeb807210 */ /* 0x080fe20007f5e0ff */
[----:B0-----:R-:W-:Y:S01]  /*3e20*/  IMAD R131, R3, 0xfd, RZ ;  /* 0x000000fd03837824 */ /* 0x001fe200078e02ff */
[----:B------:R-:W-:-:S02]  /*3e30*/  IADD3 R130, P0, R225, R122, RZ ;  /* 0x0000007ae1827210 */ /* 0x000fc40007f1e0ff */
[-C--:B-1----:R-:W-:Y:S01]  /*3e40*/  IADD3 R126, P1, R237, R122.reuse, RZ ;  /* 0x0000007aed7e7210 */ /* 0x082fe20007f3e0ff */
[----:B------:R0:W3:Y:S01]  /*3e50*/  LDG.E.U16 R225, desc[UR6][R124.64] ;  /* 0x000000067ce17981 */ /* 0x0000e2000c1e1500 */
[-C--:B------:R-:W-:Y:S01]  /*3e60*/  LEA.HI.X.SX32 R129, R231, R123.reuse, 0x1, P2 ;  /* 0x0000007be7817211 */ /* 0x080fe200010f0eff */
[----:B------:R-:W-:Y:S01]  /*3e70*/  IMAD R237, R3, 0xe, RZ ;  /* 0x0000000e03ed7824 */ /* 0x000fe200078e02ff */
[-C--:B------:R-:W-:Y:S02]  /*3e80*/  LEA.HI.X.SX32 R127, R229, R123.reuse, 0x1, P1 ;  /* 0x0000007be57f7211 */ /* 0x080fe400008f0eff */
[----:B------:R-:W-:Y:S01]  /*3e90*/  LEA.HI.X.SX32 R131, R131, R123, 0x1, P0 ;  /* 0x0000007b83837211 */ /* 0x000fe200000f0eff */
[----:B------:R1:W3:Y:S01]  /*3ea0*/  LDG.E.U16 R229, desc[UR6][R128.64] ;  /* 0x0000000680e57981 */ /* 0x0002e2000c1e1500 */
[----:B0-----:R-:W-:-:S03]  /*3eb0*/  IADD3 R124, P0, R191, R122, RZ ;  /* 0x0000007abf7c7210 */ /* 0x001fc60007f1e0ff */
[----:B------:R0:W3:Y:S01]  /*3ec0*/  LDG.E.U16 R227, desc[UR6][R126.64] ;  /* 0x000000067ee37981 */ /* 0x0000e2000c1e1500 */
[C---:B------:R-:W-:Y:S02]  /*3ed0*/  IMAD R235, R3.reuse, 0x1e, RZ ;  /* 0x0000001e03eb7824 */ /* 0x040fe400078e02ff */
[----:B------:R-:W-:Y:S01]  /*3ee0*/  IMAD R233, R3, 0x2e, RZ ;  /* 0x0000002e03e97824 */ /* 0x000fe200078e02ff */
[----:B------:R0:W3:Y:S01]  /*3ef0*/  LDG.E.U16 R231, desc[UR6][R130.64] ;  /* 0x0000000682e77981 */ /* 0x0000e2000c1e1500 */
[-C--:B-1----:R-:W-:Y:S01]  /*3f00*/  IADD3 R128, P2, R193, R122.reuse, RZ ;  /* 0x0000007ac1807210 */ /* 0x082fe20007f5e0ff */
[----:B------:R-:W-:Y:S01]  /*3f10*/  IMAD R193, R3, 0x3e, RZ ;  /* 0x0000003e03c17824 */ /* 0x000fe200078e02ff */
[-C--:B------:R-:W-:Y:S02]  /*3f20*/  LEA.HI.X.SX32 R125, R237, R123.reuse, 0x1, P0 ;  /* 0x0000007bed7d7211 */ /* 0x080fe400000f0eff */
[-C--:B0-----:R-:W-:Y:S02]  /*3f30*/  IADD3 R126, P1, R192, R122.reuse, RZ ;  /* 0x0000007ac07e7210 */ /* 0x081fe40007f3e0ff */
[----:B------:R-:W-:Y:S01]  /*3f40*/  LEA.HI.X.SX32 R129, R233, R123, 0x1, P2 ;  /* 0x0000007be9817211 */ /* 0x000fe200010f0eff */
[----:B------:R-:W3:Y:S01]  /*3f50*/  LDG.E.U16 R192, desc[UR6][R124.64] ;  /* 0x000000067cc07981 */ /* 0x000ee2000c1e1500 */
[----:B------:R-:W-:-:S02]  /*3f60*/  IADD3 R130, P0, R199, R122, RZ ;  /* 0x0000007ac7827210 */ /* 0x000fc40007f1e0ff */
[-C--:B------:R-:W-:Y:S01]  /*3f70*/  LEA.HI.X.SX32 R127, R235, R123.reuse, 0x1, P1 ;  /* 0x0000007beb7f7211 */ /* 0x080fe200008f0eff */
[----:B------:R-:W3:Y:S01]  /*3f80*/  LDG.E.U16 R234, desc[UR6][R128.64] ;  /* 0x0000000680ea7981 */ /* 0x000ee2000c1e1500 */
[----:B------:R-:W-:-:S03]  /*3f90*/  LEA.HI.X.SX32 R131, R193, R123, 0x1, P0 ;  /* 0x0000007bc1837211 */ /* 0x000fc600000f0eff */
[----:B------:R0:W3:Y:S04]  /*3fa0*/  LDG.E.U16 R199, desc[UR6][R126.64] ;  /* 0x000000067ec77981 */ /* 0x0000e8000c1e1500 */
[----:B------:R1:W3:Y:S01]  /*3fb0*/  LDG.E.U16 R236, desc[UR6][R130.64] ;  /* 0x0000000682ec7981 */ /* 0x0002e2000c1e1500 */
[----:B------:R-:W2:Y:S01]  /*3fc0*/  S2UR UR5, SR_CgaCtaId ;  /* 0x00000000000579c3 */ /* 0x000ea20000008800 */
[----:B0-----:R-:W-:-:S04]  /*3fd0*/  IADD3 R126, P0, R179, R122, RZ ;  /* 0x0000007ab37e7210 */ /* 0x001fc80007f1e0ff */
[-C--:B------:R-:W-:Y:S02]  /*3fe0*/  LEA.HI.X.SX32 R127, R202, R123.reuse, 0x1, P0 ;  /* 0x0000007bca7f7211 */ /* 0x080fe400000f0eff */
[-C--:B------:R-:W-:Y:S01]  /*3ff0*/  IADD3 R124, P0, R207, R122.reuse, RZ ;  /* 0x0000007acf7c7210 */ /* 0x080fe20007f1e0ff */
[----:B------:R-:W-:Y:S02]  /*4000*/  IMAD R179, R3, 0x7, RZ ;  /* 0x0000000703b37824 */ /* 0x000fe400078e02ff */
[----:B------:R0:W3:Y:S01]  /*4010*/  LDG.E.U16 R202, desc[UR6][R126.64] ;  /* 0x000000067eca7981 */ /* 0x0000e2000c1e1500 */
[----:B------:R-:W-:Y:S02]  /*4020*/  LEA.HI.X.SX32 R125, R209, R123, 0x1, P0 ;  /* 0x0000007bd17d7211 */ /* 0x000fe400000f0eff */
[----:B-1----:R-:W-:Y:S01]  /*4030*/  IADD3 R130, P0, R237, R122, RZ ;  /* 0x0000007aed827210 */ /* 0x002fe20007f1e0ff */
[----:B------:R-:W-:-:S03]  /*4040*/  IMAD.SHL.U32 R191, R238, 0x2, RZ ;  /* 0x00000002eebf7824 */ /* 0x000fc600078e00ff */
[----:B------:R-:W-:Y:S01]  /*4050*/  LEA.HI.X.SX32 R131, R179, R123, 0x1, P0 ;  /* 0x0000007bb3837211 */ /* 0x000fe200000f0eff */
[----:B------:R-:W-:Y:S01]  /*4060*/  IMAD R179, R3, 0xf, RZ ;  /* 0x0000000f03b37824 */ /* 0x000fe200078e02ff */
[-C--:B0-----:R-:W-:Y:S02]  /*4070*/  IADD3 R126, P1, R205, R122.reuse, RZ ;  /* 0x0000007acd7e7210 */ /* 0x081fe40007f3e0ff */
[----:B------:R0:W3:Y:S01]  /*4080*/  LDG.E.U16 R205, desc[UR6][R124.64] ;  /* 0x000000067ccd7981 */ /* 0x0000e2000c1e1500 */
[-C--:B------:R-:W-:Y:S01]  /*4090*/  IADD3 R128, P2, R181, R122.reuse, RZ ;  /* 0x0000007ab5807210 */ /* 0x080fe20007f5e0ff */
[----:B------:R-:W-:Y:S01]  /*40a0*/  UMOV UR4, 0x400 ;  /* 0x0000040000047882 */ /* 0x000fe20000000000 */
[----:B------:R-:W-:Y:S01]  /*40b0*/  LOP3.LUT R181, R238, 0xc0, RZ, 0xc0, !PT ;  /* 0x000000c0eeb57812 */ /* 0x000fe200078ec0ff */
[----:B--2---:R-:W-:Y:S01]  /*40c0*/  ULEA UR4, UR5, UR4, 0x18 ;  /* 0x0000000405047291 */ /* 0x004fe2000f8ec03f */
[----:B------:R1:W2:Y:S01]  /*40d0*/  LDG.E.U16 R130, desc[UR6][R130.64] ;  /* 0x0000000682827981 */ /* 0x0002a2000c1e1500 */
[----:B0-----:R-:W-:-:S04]  /*40e0*/  IADD3 R124, P0, R235, R122, RZ ;  /* 0x0000007aeb7c7210 */ /* 0x001fc80007f1e0ff */
[-C--:B------:R-:W-:Y:S02]  /*40f0*/  LEA.HI.X.SX32 R125, R179, R123.reuse, 0x1, P0 ;  /* 0x0000007bb37d7211 */ /* 0x080fe400000f0eff */
[----:B------:R-:W-:Y:S02]  /*4100*/  LOP3.LUT R179, R191, 0x7e, RZ, 0xc0, !PT ;  /* 0x0000007ebfb37812 */ /* 0x000fe400078ec0ff */
[-C--:B------:R-:W-:Y:S01]  /*4110*/  LEA.HI.X.SX32 R127, R213, R123.reuse, 0x1, P1 ;  /* 0x0000007bd57f7211 */ /* 0x080fe200008f0eff */
[----:B------:R-:W2:Y:S02]  /*4120*/  LDG.E.U16 R124, desc[UR6][R124.64] ;  /* 0x000000067c7c7981 */ /* 0x000ea4000c1e1500 */
[----:B-1----:R-:W-:Y:S01]  /*4130*/  IMAD R131, R181, 0x200, R179 ;  /* 0x00000200b5837824 */ /* 0x002fe200078e02b3 */
[----:B------:R-:W-:Y:S01]  /*4140*/  LEA.HI.X.SX32 R129, R211, R123, 0x1, P2 ;  /* 0x0000007bd3817211 */ /* 0x000fe200010f0eff */
[----:B------:R0:W2:Y:S04]  /*4150*/  LDG.E.U16 R207, desc[UR6][R126.64] ;  /* 0x000000067ecf7981 */ /* 0x0000a8000c1e1500 */
[----:B------:R1:W-:Y:S04]  /*4160*/  STS.U16 [R131+UR4+0x2000], R2 ;  /* 0x0020000283007988 */ /* 0x0003e80008000404 */
[----:B------:R0:W-:Y:S04]  /*4170*/  STS.U16 [R131+UR4+0x2c00], R5 ;  /* 0x002c000583007988 */ /* 0x0001e80008000404 */
[----:B------:R-:W-:Y:S01]  /*4180*/  STS.U16 [R131+UR4+0x400], R163 ;  /* 0x000400a383007988 */ /* 0x000fe20008000404 */
[----:B-1----:R-:W-:-:S03]  /*4190*/  LOP3.LUT R2, R131, 0x10, RZ, 0x3c, !PT ;  /* 0x0000001083027812 */ /* 0x002fc600078e3cff */
[----:B------:R-:W-:Y:S01]  /*41a0*/  STS.U16 [R131+UR4+0x800], R151 ;  /* 0x0008009783007988 */ /* 0x000fe20008000404 */
[----:B0-----:R-:W-:-:S03]  /*41b0*/  LOP3.LUT R5, R131, 0x20, RZ, 0x3c, !PT ;  /* 0x0000002083057812 */ /* 0x001fc600078e3cff */
[----:B------:R-:W-:Y:S04]  /*41c0*/  STS.U16 [R131+UR4+0x1000], R10 ;  /* 0x0010000a83007988 */ /* 0x000fe80008000404 */
[----:B------:R-:W-:Y:S04]  /*41d0*/  STS.U16 [R131+UR4], R177 ;  /* 0x000000b183007988 */ /* 0x000fe80008000404 */
[----:B------:R-:W-:Y:S04]  /*41e0*/  STS.U16 [R131+UR4+0x4000], R16 ;  /* 0x0040001083007988 */ /* 0x000fe80008000404 */
[----:B------:R-:W-:Y:S04]  /*41f0*/  STS.U16 [R131+UR4+0x4400], R15 ;  /* 0x0044000f83007988 */ /* 0x000fe80008000404 */
[----:B------:R-:W-:Y:S04]  /*4200*/  STS.U16 [R131+UR4+0x4c00], R8 ;  /* 0x004c000883007988 */ /* 0x000fe80008000404 */
[----:B------:R-:W-:Y:S04]  /*4210*/  STS.U16 [R131+UR4+0x5400], R20 ;  /* 0x0054001483007988 */ /* 0x000fe80008000404 */
[----:B------:R-:W-:Y:S04]  /*4220*/  STS.U16 [R131+UR4+0x6400], R19 ;  /* 0x0064001383007988 */ /* 0x000fe80008000404 */
[----:B------:R0:W-:Y:S04]  /*4230*/  STS.U16 [R131+UR4+0x6c00], R17 ;  /* 0x006c001183007988 */ /* 0x0001e80008000404 */
[----:B------:R-:W-:Y:S04]  /*4240*/  STS.U16 [R131+UR4+0x7400], R18 ;  /* 0x0074001283007988 */ /* 0x000fe80008000404 */
        /* <DEDUP_REMOVED lines=18> */
[----:B------:R-:W-:Y:S01]  /*4370*/  STS.U16 [R131+UR4+0x7c00], R11 ;  /* 0x007c000b83007988 */ /* 0x000fe20008000404 */
[----:B------:R-:W-:Y:S01]  /*4380*/  IMAD R211, R3, 0x17, RZ ;  /* 0x0000001703d37824 */ /* 0x000fe200078e02ff */
[----:B------:R-:W-:Y:S01]  /*4390*/  IADD3 R126, P1, R233, R122, RZ ;  /* 0x0000007ae97e7210 */ /* 0x000fe20007f3e0ff */
[----:B0-----:R-:W-:Y:S01]  /*43a0*/  IMAD R17, R3, 0x5e, RZ ;  /* 0x0000005e03117824 */ /* 0x001fe200078e02ff */
[----:B------:R-:W-:Y:S01]  /*43b0*/  STS.U16 [R2+UR4+0x4080], R49 ;  /* 0x0040803102007988 */ /* 0x000fe20008000404 */
[----:B------:R-:W-:Y:S01]  /*43c0*/  LOP3.LUT R15, R131, 0x50, RZ, 0x3c, !PT ;  /* 0x00000050830f7812 */ /* 0x000fe200078e3cff */
[----:B------:R-:W-:Y:S01]  /*43d0*/  IMAD R19, R3, 0x6e, RZ ;  /* 0x0000006e03137824 */ /* 0x000fe200078e02ff */
[----:B-1----:R-:W-:Y:S01]  /*43e0*/  LOP3.LUT R0, R131, 0x60, RZ, 0x3c, !PT ;  /* 0x0000006083007812 */ /* 0x002fe200078e3cff */
[----:B------:R-:W-:Y:S01]  /*43f0*/  STS.U16 [R2+UR4+0x4480], R43 ;  /* 0x0044802b02007988 */ /* 0x000fe20008000404 */
[C---:B------:R-:W-:Y:S01]  /*4400*/  IMAD R23, R3.reuse, 0x7e, RZ ;  /* 0x0000007e03177824 */ /* 0x040fe200078e02ff */
[----:B------:R-:W0:Y:S02]  /*4410*/  LDC R18, c[0x0][0x248] ;  /* 0x00009200ff127b82 */ /* 0x000e240000000800 */
[----:B------:R-:W-:Y:S04]  /*4420*/  STS.U16 [R2+UR4+0x4880], R76 ;  /* 0x0048804c02007988 */ /* 0x000fe80008000404 */
[----:B------:R1:W-:Y:S01]  /*4430*/  STS.U16 [R2+UR4+0x4c80], R7 ;  /* 0x004c800702007988 */ /* 0x0003e20008000404 */
[----:B------:R-:W-:Y:S01]  /*4440*/  IMAD R213, R3, 0x1f, RZ ;  /* 0x0000001f03d57824 */ /* 0x000fe200078e02ff */
[----:B------:R-:W5:Y:S02]  /*4450*/  LDC R41, c[0x0][0x248] ;  /* 0x00009200ff297b82 */ /* 0x000f640000000800 */
[----:B------:R4:W-:Y:S04]  /*4460*/  STS.U16 [R2+UR4+0x5080], R6 ;  /* 0x0050800602007988 */ /* 0x0009e80008000404 */
[----:B------:R-:W-:Y:S01]  /*4470*/  STS.U16 [R2+UR4+0x5480], R51 ;  /* 0x0054803302007988 */ /* 0x000fe20008000404 */
[----:B-1----:R-:W-:Y:S01]  /*4480*/  LOP3.LUT R7, R131, 0x30, RZ, 0x3c, !PT ;  /* 0x0000003083077812 */ /* 0x002fe200078e3cff */
[----:B------:R-:W-:-:S02]  /*4490*/  IMAD R11, R3, 0x4e, RZ ;  /* 0x0000004e030b7824 */ /* 0x000fc400078e02ff */
[----:B------:R-:W-:Y:S01]  /*44a0*/  STS.U16 [R2+UR4+0x5880], R80 ;  /* 0x0058805002007988 */ /* 0x000fe20008000404 */
[C---:B------:R-:W-:Y:S01]  /*44b0*/  IMAD R27, R3.reuse, 0x9e, RZ ;  /* 0x0000009e031b7824 */ /* 0x040fe200078e02ff */
[----:B------:R-:W1:Y:S02]  /*44c0*/  LDC R44, c[0x0][0x248] ;  /* 0x00009200ff2c7b82 */ /* 0x000e640000000800 */
[----:B------:R-:W-:Y:S04]  /*44d0*/  STS.U16 [R2+UR4+0x5c80], R79 ;  /* 0x005c804f02007988 */ /* 0x000fe80008000404 */
[----:B------:R-:W-:Y:S04]  /*44e0*/  STS.U16 [R2+UR4+0x6080], R77 ;  /* 0x0060804d02007988 */ /* 0x000fe80008000404 */
[----:B------:R4:W2:Y:S01]  /*44f0*/  LDG.E.U16 R209, desc[UR6][R128.64] ;  /* 0x0000000680d17981 */ /* 0x0008a2000c1e1500 */
[C---:B------:R-:W-:Y:S01]  /*4500*/  IMAD R25, R3.reuse, 0x8e, RZ ;  /* 0x0000008e03197824 */ /* 0x040fe200078e02ff */
[----:B------:R-:W0:Y:S02]  /*4510*/  LDC R45, c[0x0][0x248] ;  /* 0x00009200ff2d7b82 */ /* 0x000e240000000800 */
[----:B------:R-:W-:Y:S04]  /*4520*/  STS.U16 [R2+UR4+0x6480], R78 ;  /* 0x0064804e02007988 */ /* 0x000fe80008000404 */
[----:B------:R-:W-:Y:S01]  /*4530*/  STS.U16 [R2+UR4+0x6880], R84 ;  /* 0x0068805402007988 */ /* 0x000fe20008000404 */
[----:B------:R-:W-:Y:S01]  /*4540*/  IMAD R21, R3, 0x47, RZ ;  /* 0x0000004703157824 */ /* 0x000fe200078e02ff */
[----:B------:R-:W1:Y:S02]  /*4550*/  LDC R50, c[0x0][0x248] ;  /* 0x00009200ff327b82 */ /* 0x000e640000000800 */
[----:B------:R-:W-:Y:S04]  /*4560*/  STS.U16 [R2+UR4+0x6c80], R83 ;  /* 0x006c805302007988 */ /* 0x000fe80008000404 */
[----:B------:R-:W-:Y:S02]  /*4570*/  STS.U16 [R2+UR4+0x7080], R81 ;  /* 0x0070805102007988 */ /* 0x000fe40008000404 */
[----:B------:R-:W1:Y:S02]  /*4580*/  LDC R52, c[0x0][0x248] ;  /* 0x00009200ff347b82 */ /* 0x000e640000000800 */
        /* <DEDUP_REMOVED lines=18> */
[----:B------:R-:W-:Y:S01]  /*46b0*/  STS.U16 [R2+UR4+0x80], R175 ;  /* 0x000080af02007988 */ /* 0x000fe20008000404 */
[----:B------:R-:W-:Y:S01]  /*46c0*/  LEA.HI.X.SX32 R127, R211, R123, 0x1, P1 ;  /* 0x0000007bd37f7211 */ /* 0x000fe200008f0eff */
[----:B------:R-:W1:Y:S02]  /*46d0*/  LDC R43, c[0x0][0x248] ;  /* 0x00009200ff2b7b82 */ /* 0x000e640000000800 */
[----:B------:R-:W-:Y:S04]  /*46e0*/  STS.U16 [R5+UR4+0x100], R173 ;  /* 0x000100ad05007988 */ /* 0x000fe80008000404 */
[----:B------:R-:W-:Y:S02]  /*46f0*/  STS.U16 [R5+UR4+0x4100], R107 ;  /* 0x0041006b05007988 */ /* 0x000fe40008000404 */
[----:B------:R-:W3:Y:S02]  /*4700*/  LDC R49, c[0x0][0x248] ;  /* 0x00009200ff317b82 */ /* 0x000ee40000000800 */
        /* <DEDUP_REMOVED lines=29> */
[----:B------:R0:W-:Y:S01]  /*48e0*/  STS.U16 [R5+UR4+0x3d00], R86 ;  /* 0x003d005605007988 */ /* 0x0001e20008000404 */
[----:B----4-:R-:W-:-:S03]  /*48f0*/  IADD3 R6, P0, R11, R122, RZ ;  /* 0x0000007a0b067210 */ /* 0x010fc60007f1e0ff */
[----:B------:R-:W-:Y:S01]  /*4900*/  STS.U16 [R7+UR4+0x4180], R142 ;  /* 0x0041808e07007988 */ /* 0x000fe20008000404 */
[-C--:B------:R-:W-:Y:S02]  /*4910*/  IADD3 R14, P1, R185, R122.reuse, RZ ;  /* 0x0000007ab90e7210 */ /* 0x080fe40007f3e0ff */
[----:B------:R-:W-:Y:S01]  /*4920*/  IADD3 R128, P2, R193, R122, RZ ;  /* 0x0000007ac1807210 */ /* 0x000fe20007f5e0ff */
[----:B-----5:R-:W-:Y:S01]  /*4930*/  IMAD R41, R41, 0x12e, RZ ;  /* 0x0000012e29297824 */ /* 0x020fe200078e02ff */
[----:B------:R-:W4:Y:S01]  /*4940*/  LDG.E.U16 R126, desc[UR6][R126.64] ;  /* 0x000000067e7e7981 */ /* 0x000f22000c1e1500 */
[----:B0-----:R-:W-:-:S03]  /*4950*/  LOP3.LUT R5, R131, 0x40, RZ, 0x3c, !PT ;  /* 0x0000004083057812 */ /* 0x001fc600078e3cff */
        /* <DEDUP_REMOVED lines=30> */
[----:B------:R-:W-:Y:S01]  /*4b40*/  STS.U16 [R7+UR4+0x3d80], R63 ;  /* 0x003d803f07007988 */ /* 0x000fe20008000404 */
[----:B------:R-:W-:Y:S01]  /*4b50*/  LEA.HI.X.SX32 R129, R213, R123, 0x1, P2 ;  /* 0x0000007bd5817211 */ /* 0x000fe200010f0eff */
[----:B0-----:R-:W0:Y:S02]  /*4b60*/  LDC R42, c[0x0][0x248] ;  /* 0x00009200ff2a7b82 */ /* 0x001e240000000800 */
        /* <DEDUP_REMOVED lines=31> */
[----:B------:R1:W-:Y:S01]  /*4d60*/  STS.U16 [R5+UR4+0x7e00], R201 ;  /* 0x007e00c905007988 */ /* 0x0003e20008000404 */
[----:B------:R-:W-:Y:S01]  /*4d70*/  IADD3 R16, P2, R183, R122, RZ ;  /* 0x0000007ab7107210 */ /* 0x000fe20007f5e0ff */
[----:B-----5:R-:W5:Y:S01]  /*4d80*/  LDC R46, c[0x0][0x248] ;  /* 0x00009200ff2e7b82 */ /* 0x020f620000000800 */
[----:B------:R-:W-:Y:S01]  /*4d90*/  IMAD R45, R45, 0x15c, RZ ;  /* 0x0000015c2d2d7824 */ /* 0x000fe200078e02ff */
[----:B------:R-:W4:Y:S01]  /*4da0*/  LDG.E.U16 R128, desc[UR6][R128.64] ;  /* 0x0000000680807981 */ /* 0x000f22000c1e1500 */
[----:B-1----:R-:W-:-:S03]  /*4db0*/  IMAD R5, R3, 0x27, RZ ;  /* 0x0000002703057824 */ /* 0x002fc600078e02ff */
[----:B------:R-:W-:Y:S02]  /*4dc0*/  STS.U16 [R15+UR4+0x280], R167 ;  /* 0x000280a70f007988 */ /* 0x000fe40008000404 */
[----:B------:R-:W1:Y:S01]  /*4dd0*/  LDC R47, c[0x0][0x248] ;  /* 0x00009200ff2f7b82 */ /* 0x000e620000000800 */
[----:B------:R-:W-:Y:S01]  /*4de0*/  LEA.HI.X.SX32 R7, R5, R123, 0x1, P0 ;  /* 0x0000007b05077211 */ /* 0x000fe200000f0eff */
[----:B------:R-:W-:Y:S01]  /*4df0*/  IMAD R5, R3, 0x2f, RZ ;  /* 0x0000002f03057824 */ /* 0x000fe200078e02ff */
[----:B------:R-:W-:Y:S01]  /*4e00*/  IADD3 R10, P0, R17, R122, RZ ;  /* 0x0000007a110a7210 */ /* 0x000fe20007f1e0ff */
[----:B------:R-:W-:Y:S04]  /*4e10*/  STS.U16 [R15+UR4+0x680], R153 ;  /* 0x000680990f007988 */ /* 0x000fe80008000404 */
[----:B------:R-:W2:Y:S01]  /*4e20*/  LDC R48, c[0x0][0x248] ;  /* 0x00009200ff307b82 */ /* 0x000ea20000000800 */
[----:B------:R-:W-:Y:S04]  /*4e30*/  STS.U16 [R15+UR4+0xa80], R141 ;  /* 0x000a808d0f007988 */ /* 0x000fe80008000404 */
[----:B------:R-:W-:Y:S01]  /*4e40*/  STS.U16 [R15+UR4+0xe80], R40 ;  /* 0x000e80280f007988 */ /* 0x000fe20008000404 */
[----:B------:R-:W-:-:S02]  /*4e50*/  IMAD R43, R43, 0x14c, RZ ;  /* 0x0000014c2b2b7824 */ /* 0x000fc400078e02ff */
[----:B------:R-:W2:Y:S01]  /*4e60*/  LDC R54, c[0x0][0x248] ;  /* 0x00009200ff367b82 */ /* 0x000ea20000000800 */
[----:B------:R-:W-:Y:S04]  /*4e70*/  STS.U16 [R15+UR4+0x1280], R39 ;  /* 0x001280270f007988 */ /* 0x000fe80008000404 */
[----:B------:R-:W-:Y:S01]  /*4e80*/  STS.U16 [R15+UR4+0x1680], R38 ;  /* 0x001680260f007988 */ /* 0x000fe20008000404 */
[----:B---3--:R-:W-:Y:S02]  /*4e90*/  IMAD R49, R49, 0x17c, RZ ;  /* 0x0000017c31317824 */ /* 0x008fe400078e02ff */
[----:B------:R-:W3:Y:S01]  /*4ea0*/  LDC R55, c[0x0][0x248] ;  /* 0x00009200ff377b82 */ /* 0x000ee20000000800 */
[----:B------:R-:W-:Y:S04]  /*4eb0*/  STS.U16 [R15+UR4+0x1a80], R37 ;  /* 0x001a80250f007988 */ /* 0x000fe80008000404 */
[----:B------:R-:W-:Y:S03]  /*4ec0*/  STS.U16 [R15+UR4+0x1e80], R36 ;  /* 0x001e80240f007988 */ /* 0x000fe60008000404 */
[----:B------:R-:W3:Y:S01]  /*4ed0*/  LDC R56, c[0x0][0x248] ;  /* 0x00009200ff387b82 */ /* 0x000ee20000000800 */
[----:B------:R-:W-:Y:S04]  /*4ee0*/  STS.U16 [R15+UR4+0x2280], R35 ;  /* 0x002280230f007988 */ /* 0x000fe80008000404 */
[----:B------:R-:W-:Y:S03]  /*4ef0*/  STS.U16 [R15+UR4+0x2680], R34 ;  /* 0x002680220f007988 */ /* 0x000fe60008000404 */
[----:B------:R-:W3:Y:S01]  /*4f00*/  LDC R58, c[0x0][0x248] ;  /* 0x00009200ff3a7b82 */ /* 0x000ee20000000800 */
        /* <DEDUP_REMOVED lines=22> */
[-C--:B------:R-:W-:Y:S01]  /*5070*/  LEA.HI.X.SX32 R17, R17, R123.reuse, 0x1, P2 ;  /* 0x0000007b11117211 */ /* 0x080fe200010f0eff */
[----:B0-----:R-:W0:Y:S02]  /*5080*/  LDC R32, c[0x0][0x248] ;  /* 0x00009200ff207b82 */ /* 0x001e240000000800 */
[----:B------:R1:W-:Y:S01]  /*5090*/  STS.U16 [R0+UR4+0x1300], R9 ;  /* 0x0013000900007988 */ /* 0x0003e20008000404 */
[----:B-----5:R-:W-:-:S05]  /*50a0*/  LEA.HI.X.SX32 R15, R11, R123, 0x1, P1 ;  /* 0x0000007b0b0f7211 */ /* 0x020fca00008f0eff */
[----:B------:R-:W5:Y:S01]  /*50b0*/  LDC R38, c[0x0][0x248] ;  /* 0x00009200ff267b82 */ /* 0x000f620000000800 */
[-C--:B------:R-:W-:Y:S01]  /*50c0*/  LEA.HI.X.SX32 R11, R5, R123.reuse, 0x1, P0 ;  /* 0x0000007b050b7211 */ /* 0x080fe200000f0eff */
[----:B-1----:R-:W-:Y:S01]  /*50d0*/  IMAD R9, R3, 0x37, RZ ;  /* 0x0000003703097824 */ /* 0x002fe200078e02ff */
[CC--:B------:R-:W-:Y:S02]  /*50e0*/  IADD3 R12, P1, R19.reuse, R122.reuse, RZ ;  /* 0x0000007a130c7210 */ /* 0x0c0fe40007f3e0ff */
[----:B------:R-:W-:Y:S01]  /*50f0*/  IADD3 R188, P0, R188, R122, RZ ;  /* 0x0000007abcbc7210 */ /* 0x000fe20007f1e0ff */
[----:B------:R1:W-:Y:S02]  /*5100*/  STS.U16 [R0+UR4+0x1b00], R13 ;  /* 0x001b000d00007988 */ /* 0x0003e40008000404 */
[----:B------:R-:W2:Y:S01]  /*5110*/  LDC R40, c[0x0][0x248] ;  /* 0x00009200ff287b82 */ /* 0x000ea20000000800 */
[----:B------:R-:W-:Y:S01]  /*5120*/  LEA.HI.X.SX32 R189, R19, R123, 0x1, P0 ;  /* 0x0000007b13bd7211 */ /* 0x000fe200000f0eff */
[----:B------:R-:W-:Y:S01]  /*5130*/  STS.U16 [R0+UR4+0x300], R165 ;  /* 0x000300a500007988 */ /* 0x000fe20008000404 */
[----:B------:R-:W-:-:S03]  /*5140*/  IMAD R19, R3, 0x3f, RZ ;  /* 0x0000003f03137824 */ /* 0x000fc600078e02ff */
[----:B------:R-:W-:Y:S01]  /*5150*/  STS.U16 [R0+UR4+0xb00], R139 ;  /* 0x000b008b00007988 */ /* 0x000fe20008000404 */
[----:B-1----:R-:W-:-:S03]  /*5160*/  LEA.HI.X.SX32 R13, R9, R123, 0x1, P1 ;  /* 0x0000007b090d7211 */ /* 0x002fc600008f0eff */
[----:B------:R-:W-:Y:S04]  /*5170*/  STS.U16 [R0+UR4+0x700], R192 ;  /* 0x000700c000007988 */ /* 0x000fe80008000404 */
[----:B------:R-:W-:Y:S04]  /*5180*/  STS.U16 [R0+UR4+0xf00], R199 ;  /* 0x000f00c700007988 */ /* 0x000fe80008000404 */
[----:B------:R-:W-:Y:S04]  /*5190*/  STS.U16 [R0+UR4+0x1700], R234 ;  /* 0x001700ea00007988 */ /* 0x000fe80008000404 */
[----:B------:R-:W-:Y:S04]  /*51a0*/  STS.U16 [R0+UR4+0x1f00], R236 ;  /* 0x001f00ec00007988 */ /* 0x000fe80008000404 */
[----:B------:R1:W4:Y:S04]  /*51b0*/  LDG.E.U16 R5, desc[UR6][R14.64] ;  /* 0x000000060e057981 */ /* 0x000328000c1e1500 */
[----:B------:R-:W4:Y:S01]  /*51c0*/  LDG.E.U16 R2, desc[UR6][R6.64] ;  /* 0x0000000606027981 */ /* 0x000f22000c1e1500 */
[----:B------:R-:W-:Y:S01]  /*51d0*/  IADD3 R196, P2, R196, R122, RZ ;  /* 0x0000007ac4c47210 */ /* 0x000fe20007f5e0ff */
[----:B------:R-:W-:-:S02]  /*51e0*/  IMAD R31, R3, 0xce, RZ ;  /* 0x000000ce031f7824 */ /* 0x000fc400078e02ff */
[----:B------:R3:W4:Y:S01]  /*51f0*/  LDG.E.U16 R4, desc[UR6][R10.64] ;  /* 0x000000060a047981 */ /* 0x000722000c1e1500 */
[----:B-1----:R-:W-:Y:S01]  /*5200*/  IADD3 R14, P0, R23, R122, RZ ;  /* 0x0000007a170e7210 */ /* 0x002fe20007f1e0ff */
[----:B------:R-:W-:Y:S02]  /*5210*/  IMAD R29, R3, 0xbe, RZ ;  /* 0x000000be031d7824 */ /* 0x000fe400078e02ff */
[----:B------:R-:W4:Y:S01]  /*5220*/  LDG.E.U16 R9, desc[UR6][R188.64] ;  /* 0x00000006bc097981 */ /* 0x000f22000c1e1500 */
[----:B------:R-:W-:-:S03]  /*5230*/  LEA.HI.X.SX32 R15, R19, R123, 0x1, P0 ;  /* 0x0000007b130f7211 */ /* 0x000fc600000f0eff */
[----:B------:R1:W4:Y:S01]  /*5240*/  LDG.E.U16 R6, desc[UR6][R12.64] ;  /* 0x000000060c067981 */ /* 0x000322000c1e1500 */
[----:B---3--:R-:W-:Y:S02]  /*5250*/  IADD3 R10, P1, R25, R122, RZ ;  /* 0x0000007a190a7210 */ /* 0x008fe40007f3e0ff */
[----:B------:R-:W-:Y:S01]  /*5260*/  LEA.HI.X.SX32 R197, R23, R123, 0x1, P2 ;  /* 0x0000007b17c57211 */ /* 0x000fe200010f0eff */
[----:B------:R3:W4:Y:S01]  /*5270*/  LDG.E.U16 R7, desc[UR6][R16.64] ;  /* 0x0000000610077981 */ /* 0x000722000c1e1500 */
[----:B------:R-:W-:-:S03]  /*5280*/  IMAD R19, R3, 0x5f, RZ ;  /* 0x0000005f03137824 */ /* 0x000fc600078e02ff */
[----:B------:R-:W4:Y:S01]  /*5290*/  LDG.E.U16 R8, desc[UR6][R14.64] ;  /* 0x000000060e087981 */ /* 0x000f22000c1e1500 */
[----:B-1----:R-:W-:Y:S01]  /*52a0*/  IMAD R13, R3, 0x4f, RZ ;  /* 0x0000004f030d7824 */ /* 0x002fe200078e02ff */
[----:B------:R-:W-:Y:S02]  /*52b0*/  IADD3 R12, P0, R27, R122, RZ ;  /* 0x0000007a1b0c7210 */ /* 0x000fe40007f1e0ff */
[-C--:B------:R-:W-:Y:S01]  /*52c0*/  LEA.HI.X.SX32 R11, R21, R123.reuse, 0x1, P1 ;  /* 0x0000007b150b7211 */ /* 0x080fe200008f0eff */
[----:B------:R-:W-:Y:S01]  /*52d0*/  IMAD R23, R3, 0xae, RZ ;  /* 0x000000ae03177824 */ /* 0x000fe200078e02ff */
[----:B------:R-:W-:Y:S01]  /*52e0*/  LEA.HI.X.SX32 R13, R13, R123, 0x1, P0 ;  /* 0x0000007b0d0d7211 */ /* 0x000fe200000f0eff */
[C---:B------:R-:W-:Y:S01]  /*52f0*/  IMAD R21, R3.reuse, 0x67, RZ ;  /* 0x0000006703157824 */ /* 0x040fe200078e02ff */
[----:B------:R-:W4:Y:S04]  /*5300*/  LDG.E.U16 R197, desc[UR6][R196.64] ;  /* 0x00000006c4c57981 */ /* 0x000f28000c1e1500 */
[----:B------:R1:W4:Y:S01]  /*5310*/  LDG.E.U16 R22, desc[UR6][R12.64] ;  /* 0x000000060c167981 */ /* 0x000322000c1e1500 */
[----:B---3--:R-:W-:-:S02]  /*5320*/  IMAD R17, R3, 0x57, RZ ;  /* 0x0000005703117824 */ /* 0x008fc400078e02ff */
[----:B------:R-:W-:Y:S01]  /*5330*/  IMAD R33, R3, 0xde, RZ ;  /* 0x000000de03217824 */ /* 0x000fe200078e02ff */
[----:B------:R3:W4:Y:S01]  /*5340*/  LDG.E.U16 R20, desc[UR6][R10.64] ;  /* 0x000000060a147981 */ /* 0x000722000c1e1500 */
[----:B-1----:R-:W-:-:S04]  /*5350*/  IADD3 R12, P2, R31, R122, RZ ;  /* 0x0000007a1f0c7210 */ /* 0x002fc80007f5e0ff */
[-C--:B------:R-:W-:Y:S02]  /*5360*/  LEA.HI.X.SX32 R13, R21, R123.reuse, 0x1, P2 ;  /* 0x0000007b150d7211 */ /* 0x080fe400010f0eff */
[----:B------:R-:W1:Y:S01]  /*5370*/  LDC R21, c[0x0][0x248] ;  /* 0x00009200ff157b82 */ /* 0x000e620000000800 */
[-C--:B------:R-:W-:Y:S02]  /*5380*/  IADD3 R14, P0, R23, R122.reuse, RZ ;  /* 0x0000007a170e7210 */ /* 0x080fe40007f1e0ff */
[-C--:B---3--:R-:W-:Y:S01]  /*5390*/  IADD3 R10, P1, R29, R122.reuse, RZ ;  /* 0x0000007a1d0a7210 */ /* 0x088fe20007f3e0ff */
[----:B------:R-:W-:Y:S01]  /*53a0*/  IMAD R35, R3, 0xee, RZ ;  /* 0x000000ee03237824 */ /* 0x000fe200078e02ff */
[-C--:B------:R-:W-:Y:S01]  /*53b0*/  LEA.HI.X.SX32 R15, R17, R123.reuse, 0x1, P0 ;  /* 0x0000007b110f7211 */ /* 0x080fe200000f0eff */
[----:B------:R-:W-:Y:S01]  /*53c0*/  IMAD R17, R3, 0x6f, RZ ;  /* 0x0000006f03117824 */ /* 0x000fe200078e02ff */
[----:B------:R-:W-:Y:S01]  /*53d0*/  LEA.HI.X.SX32 R11, R19, R123, 0x1, P1 ;  /* 0x0000007b130b7211 */ /* 0x000fe200008f0eff */
[----:B------:R0:W3:Y:S01]  /*53e0*/  LDG.E.U16 R28, desc[UR6][R12.64] ;  /* 0x000000060c1c7981 */ /* 0x0000e2000c1e1500 */
[----:B------:R-:W-:Y:S01]  /*53f0*/  IADD3 R16, P0, R33, R122, RZ ;  /* 0x0000007a21107210 */ /* 0x000fe20007f1e0ff */
[----:B------:R-:W-:-:S02]  /*5400*/  IMAD R19, R3, 0x77, RZ ;  /* 0x0000007703137824 */ /* 0x000fc400078e02ff */
[----:B------:R5:W3:Y:S01]  /*5410*/  LDG.E.U16 R26, desc[UR6][R10.64] ;  /* 0x000000060a1a7981 */ /* 0x000ae2000c1e1500 */
[-C--:B------:R-:W-:Y:S01]  /*5420*/  LEA.HI.X.SX32 R17, R17, R123.reuse, 0x1, P0 ;  /* 0x0000007b11117211 */ /* 0x080fe200000f0eff */
[----:B------:R-:W-:Y:S02]  /*5430*/  IMAD R37, R3, 0xfe, RZ ;  /* 0x000000fe03257824 */ /* 0x000fe400078e02ff */
[----:B------:R2:W3:Y:S01]  /*5440*/  LDG.E.U16 R24, desc[UR6][R14.64] ;  /* 0x000000060e187981 */ /* 0x0004e2000c1e1500 */
[----:B0-----:R-:W-:Y:S01]  /*5450*/  IMAD R13, R32, 0x10e, RZ ;  /* 0x0000010e200d7824 */ /* 0x001fe200078e02ff */
[-C--:B-----5:R-:W-:Y:S02]  /*5460*/  IADD3 R10, P0, R35, R122.reuse, RZ ;  /* 0x0000007a230a7210 */ /* 0x0a0fe40007f1e0ff */
[----:B------:R0:W5:Y:S01]  /*5470*/  LDG.E.U16 R30, desc[UR6][R16.64] ;  /* 0x00000006101e7981 */ /* 0x000162000c1e1500 */
[----:B------:R-:W-:Y:S01]  /*5480*/  IADD3 R12, P1, R37, R122, RZ ;  /* 0x0000007a250c7210 */ /* 0x000fe20007f3e0ff */
[----:B--2---:R-:W-:Y:S01]  /*5490*/  IMAD R15, R3, 0x7f, RZ ;  /* 0x0000007f030f7824 */ /* 0x004fe200078e02ff */
[----:B------:R-:W-:Y:S01]  /*54a0*/  LEA.HI.X.SX32 R11, R19, R123, 0x1, P0 ;  /* 0x0000007b130b7211 */ /* 0x000fe200000f0eff */
[----:B-1----:R-:W-:-:S02]  /*54b0*/  IMAD R21, R21, 0x11c, RZ ;  /* 0x0000011c15157824 */ /* 0x002fc400078e02ff */
[----:B------:R-:W-:Y:S02]  /*54c0*/  IMAD R39, R18, 0x10c, RZ ;  /* 0x0000010c12277824 */ /* 0x000fe400078e02ff */
[----:B------:R1:W2:Y:S01]  /*54d0*/  LDG.E.U16 R32, desc[UR6][R10.64] ;  /* 0x000000060a207981 */ /* 0x0002a2000c1e1500 */
[----:B0-----:R-:W-:Y:S01]  /*54e0*/  IMAD R17, R3, 0x87, RZ ;  /* 0x0000008703117824 */ /* 0x001fe200078e02ff */
[----:B------:R-:W-:Y:S01]  /*54f0*/  IADD3 R16, P0, R13, R122, RZ ;  /* 0x0000007a0d107210 */ /* 0x000fe20007f1e0ff */
[----:B------:R-:W0:Y:S01]  /*5500*/  LDC R18, c[0x0][0x248] ;  /* 0x00009200ff127b82 */ /* 0x000e220000000800 */
[-C--:B------:R-:W-:Y:S02]  /*5510*/  LEA.HI.X.SX32 R13, R15, R123.reuse, 0x1, P1 ;  /* 0x0000007b0f0d7211 */ /* 0x080fe400008f0eff */
[----:B------:R-:W-:-:S03]  /*5520*/  LEA.HI.X.SX32 R17, R17, R123, 0x1, P0 ;  /* 0x0000007b11117211 */ /* 0x000fc600000f0eff */
[----:B------:R1:W2:Y:S02]  /*5530*/  LDG.E.U16 R34, desc[UR6][R12.64] ;  /* 0x000000060c227981 */ /* 0x0002a4000c1e1500 */
[----:B-1----:R-:W-:Y:S01]  /*5540*/  IMAD R11, R38, 0x11e, RZ ;  /* 0x0000011e260b7824 */ /* 0x002fe200078e02ff */
[-C--:B------:R-:W-:Y:S01]  /*5550*/  IADD3 R10, P0, R21, R122.reuse, RZ ;  /* 0x0000007a150a7210 */ /* 0x080fe20007f1e0ff */
[----:B------:R1:W2:Y:S01]  /*5560*/  LDG.E.U16 R36, desc[UR6][R16.64] ;  /* 0x0000000610247981 */ /* 0x0002a2000c1e1500 */
[-C--:B------:R-:W-:Y:S02]  /*5570*/  IADD3 R14, P2, R39, R122.reuse, RZ ;  /* 0x0000007a270e7210 */ /* 0x080fe40007f5e0ff */
[-C--:B------:R-:W-:Y:S02]  /*5580*/  IADD3 R12, P1, R11, R122.reuse, RZ ;  /* 0x0000007a0b0c7210 */ /* 0x080fe40007f3e0ff */
[-C--:B------:R-:W-:Y:S01]  /*5590*/  LEA.HI.X.SX32 R11, R25, R123.reuse, 0x1, P0 ;  /* 0x0000007b190b7211 */ /* 0x080fe200000f0eff */
[----:B-1----:R-:W-:Y:S01]  /*55a0*/  IMAD R17, R3, 0x97, RZ ;  /* 0x0000009703117824 */ /* 0x002fe200078e02ff */
[----:B------:R-:W-:Y:S01]  /*55b0*/  IADD3 R16, P0, R41, R122, RZ ;  /* 0x0000007a29107210 */ /* 0x000fe20007f1e0ff */
[----:B------:R-:W-:Y:S01]  /*55c0*/  IMAD R13, R3, 0x8f, RZ ;  /* 0x0000008f030d7824 */ /* 0x000fe200078e02ff */
[-C--:B------:R-:W-:Y:S01]  /*55d0*/  LEA.HI.X.SX32 R15, R230, R123.reuse, 0x1, P2 ;  /* 0x0000007be60f7211 */ /* 0x080fe200010f0eff */
[----:B------:R-:W-:Y:S01]  /*55e0*/  IMAD R19, R40, 0x12c, RZ ;  /* 0x0000012c28137824 */ /* 0x000fe200078e02ff */
[-C--:B------:R-:W-:Y:S01]  /*55f0*/  LEA.HI.X.SX32 R17, R17, R123.reuse, 0x1, P0 ;  /* 0x0000007b11117211 */ /* 0x080fe200000f0eff */
[----:B------:R1:W3:Y:S01]  /*5600*/  LDG.E.U16 R25, desc[UR6][R10.64] ;  /* 0x000000060a197981 */ /* 0x0002e2000c1e1500 */
[----:B------:R-:W-:-:S03]  /*5610*/  LEA.HI.X.SX32 R13, R13, R123, 0x1, P1 ;  /* 0x0000007b0d0d7211 */ /* 0x000fc600008f0eff */
[----:B------:R1:W5:Y:S04]  /*5620*/  LDG.E.U16 R39, desc[UR6][R14.64] ;  /* 0x000000060e277981 */ /* 0x000368000c1e1500 */
[----:B------:R0:W2:Y:S01]  /*5630*/  LDG.E.U16 R40, desc[UR6][R16.64] ;  /* 0x0000000610287981 */ /* 0x0000a2000c1e1500 */
[----:B-1----:R-:W-:-:S03]  /*5640*/  IMAD R11, R42, 0x13e, RZ ;  /* 0x0000013e2a0b7824 */ /* 0x002fc600078e02ff */
[----:B------:R1:W2:Y:S01]  /*5650*/  LDG.E.U16 R38, desc[UR6][R12.64] ;  /* 0x000000060c267981 */ /* 0x0002a2000c1e1500 */
[-C--:B------:R-:W-:Y:S01]  /*5660*/  IADD3 R14, P2, R19, R122.reuse, RZ ;  /* 0x0000007a130e7210 */ /* 0x080fe20007f5e0ff */
[C---:B------:R-:W-:Y:S02]  /*5670*/  IMAD R19, R3.reuse, 0x9f, RZ ;  /* 0x0000009f03137824 */ /* 0x040fe400078e02ff */
[----:B0-----:R-:W-:Y:S01]  /*5680*/  IMAD R17, R44, 0x14e, RZ ;  /* 0x0000014e2c117824 */ /* 0x001fe200078e02ff */
[-C--:B------:R-:W-:Y:S01]  /*5690*/  LEA.HI.X.SX32 R15, R228, R123.reuse, 0x1, P2 ;  /* 0x0000007be40f7211 */ /* 0x080fe200010f0eff */
[----:B------:R-:W-:Y:S01]  /*56a0*/  IMAD R21, R3, 0xa7, RZ ;  /* 0x000000a703157824 */ /* 0x000fe200078e02ff */
[-C--:B-1----:R-:W-:Y:S01]  /*56b0*/  IADD3 R12, P1, R11, R122.reuse, RZ ;  /* 0x0000007a0b0c7210 */ /* 0x082fe20007f3e0ff */
[----:B------:R-:W-:Y:S01]  /*56c0*/  IMAD R51, R18, 0x13c, RZ ;  /* 0x0000013c12337824 */ /* 0x000fe200078e02ff */
[----:B------:R-:W-:Y:S01]  /*56d0*/  IADD3 R16, P2, R17, R122, RZ ;  /* 0x0000007a11107210 */ /* 0x000fe20007f5e0ff */
[----:B------:R0:W2:Y:S01]  /*56e0*/  LDG.E.U16 R41, desc[UR6][R14.64] ;  /* 0x000000060e297981 */ /* 0x0000a2000c1e1500 */
[----:B------:R-:W-:-:S02]  /*56f0*/  LEA.HI.X.SX32 R13, R19, R123, 0x1, P1 ;  /* 0x0000007b130d7211 */ /* 0x000fc400008f0eff */
[-C--:B------:R-:W-:Y:S02]  /*5700*/  IADD3 R18, P1, R45, R122.reuse, RZ ;  /* 0x0000007a2d127210 */ /* 0x080fe40007f3e0ff */
[-C--:B------:R-:W-:Y:S01]  /*5710*/  LEA.HI.X.SX32 R17, R21, R123.reuse, 0x1, P2 ;  /* 0x0000007b15117211 */ /* 0x080fe200010f0eff */
[----:B------:R-:W-:Y:S01]  /*5720*/  IMAD R53, R46, 0x15e, RZ ;  /* 0x0000015e2e357824 */ /* 0x000fe200078e02ff */
[----:B------:R-:W1:Y:S01]  /*5730*/  LDC R21, c[0x0][0x248] ;  /* 0x00009200ff157b82 */ /* 0x000e620000000800 */
[-C--:B------:R-:W-:Y:S01]  /*5740*/  LEA.HI.X.SX32 R19, R23, R123.reuse, 0x1, P1 ;  /* 0x0000007b17137211 */ /* 0x080fe200008f0eff */
[----:B------:R-:W-:Y:S01]  /*5750*/  IMAD R47, R47, 0x16c, RZ ;  /* 0x0000016c2f2f7824 */ /* 0x000fe200078e02ff */
[----:B------:R-:W-:Y:S01]  /*5760*/  IADD3 R10, P0, R51, R122, RZ ;  /* 0x0000007a330a7210 */ /* 0x000fe20007f1e0ff */
[----:B------:R-:W2:Y:S04]  /*5770*/  LDG.E.U16 R42, desc[UR6][R12.64] ;  /* 0x000000060c2a7981 */ /* 0x000ea8000c1e1500 */
[----:B------:R-:W1:Y:S01]  /*5780*/  LDC R23, c[0x0][0x248] ;  /* 0x00009200ff177b82 */ /* 0x000e620000000800 */
[----:B------:R0:W2:Y:S01]  /*5790*/  LDG.E.U16 R45, desc[UR6][R18.64] ;  /* 0x00000006122d7981 */ /* 0x0000a2000c1e1500 */
[----:B------:R-:W-:-:S03]  /*57a0*/  LEA.HI.X.SX32 R11, R27, R123, 0x1, P0 ;  /* 0x0000007b1b0b7211 */ /* 0x000fc600000f0eff */
[----:B------:R-:W2:Y:S03]  /*57b0*/  LDG.E.U16 R44, desc[UR6][R16.64] ;  /* 0x00000006102c7981 */ /* 0x000ea6000c1e1500 */
[----:B------:R-:W1:Y:S01]  /*57c0*/  LDC R51, c[0x0][0x248] ;  /* 0x00009200ff337b82 */ /* 0x000e620000000800 */
[----:B0-----:R-:W-:Y:S01]  /*57d0*/  IADD3 R14, P0, R43, R122, RZ ;  /* 0x0000007a2b0e7210 */ /* 0x001fe20007f1e0ff */
[----:B------:R0:W2:Y:S06]  /*57e0*/  LDG.E.U16 R27, desc[UR6][R10.64] ;  /* 0x000000060a1b7981 */ /* 0x0000ac000c1e1500 */
[----:B------:R-:W1:Y:S01]  /*57f0*/  LDC R18, c[0x0][0x248] ;  /* 0x00009200ff127b82 */ /* 0x000e620000000800 */
[----:B------:R-:W-:Y:S01]  /*5800*/  LEA.HI.X.SX32 R15, R226, R123, 0x1, P0 ;  /* 0x0000007be20f7211 */ /* 0x000fe200000f0eff */
[----:B------:R-:W-:-:S02]  /*5810*/  IMAD R13, R48, 0x16e, RZ ;  /* 0x0000016e300d7824 */ /* 0x000fc400078e02ff */
[----:B0-----:R-:W-:Y:S01]  /*5820*/  IMAD R11, R3, 0xaf, RZ ;  /* 0x000000af030b7824 */ /* 0x001fe200078e02ff */
[-C--:B------:R-:W-:Y:S01]  /*5830*/  IADD3 R10, P0, R53, R122.reuse, RZ ;  /* 0x0000007a350a7210 */ /* 0x080fe20007f1e0ff */
[----:B------:R0:W2:Y:S01]  /*5840*/  LDG.E.U16 R43, desc[UR6][R14.64] ;  /* 0x000000060e2b7981 */ /* 0x0000a2000c1e1500 */
[-C--:B------:R-:W-:Y:S02]  /*5850*/  IADD3 R12, P1, R47, R122.reuse, RZ ;  /* 0x0000007a2f0c7210 */ /* 0x080fe40007f3e0ff */
[-C--:B------:R-:W-:Y:S01]  /*5860*/  LEA.HI.X.SX32 R11, R11, R123.reuse, 0x1, P0 ;  /* 0x0000007b0b0b7211 */ /* 0x080fe200000f0eff */
[----:B-1----:R-:W-:Y:S01]  /*5870*/  IMAD R21, R21, 0x17e, RZ ;  /* 0x0000017e15157824 */ /* 0x002fe200078e02ff */
[-C--:B------:R-:W-:Y:S01]  /*5880*/  IADD3 R16, P0, R49, R122.reuse, RZ ;  /* 0x0000007a31107210 */ /* 0x080fe20007f1e0ff */
[----:B------:R-:W-:Y:S02]  /*5890*/  IMAD R23, R23, 0x18c, RZ ;  /* 0x0000018c17177824 */ /* 0x000fe400078e02ff */
[----:B------:R1:W2:Y:S01]  /*58a0*/  LDG.E.U16 R46, desc[UR6][R10.64] ;  /* 0x000000060a2e7981 */ /* 0x0002a2000c1e1500 */
[----:B0-----:R-:W-:Y:S01]  /*58b0*/  IADD3 R14, P2, R13, R122, RZ ;  /* 0x0000007a0d0e7210 */ /* 0x001fe20007f5e0ff */
[----:B------:R-:W-:Y:S01]  /*58c0*/  IMAD R15, R3, 0xb7, RZ ;  /* 0x000000b7030f7824 */ /* 0x000fe200078e02ff */
[----:B------:R-:W-:-:S02]  /*58d0*/  LEA.HI.X.SX32 R13, R224, R123, 0x1, P1 ;  /* 0x0000007be00d7211 */ /* 0x000fc400008f0eff */
[-C--:B------:R-:W-:Y:S02]  /*58e0*/  LEA.HI.X.SX32 R17, R29, R123.reuse, 0x1, P0 ;  /* 0x0000007b1d117211 */ /* 0x080fe400000f0eff */
[-C--:B------:R-:W-:Y:S01]  /*58f0*/  LEA.HI.X.SX32 R15, R15, R123.reuse, 0x1, P2 ;  /* 0x0000007b0f0f7211 */ /* 0x080fe200010f0eff */
[----:B------:R0:W2:Y:S01]  /*5900*/  LDG.E.U16 R29, desc[UR6][R12.64] ;  /* 0x000000060c1d7981 */ /* 0x0000a2000c1e1500 */
[----:B-1----:R-:W-:Y:S01]  /*5910*/  IMAD R11, R3, 0xbf, RZ ;  /* 0x000000bf030b7824 */ /* 0x002fe200078e02ff */
[----:B------:R-:W-:Y:S01]  /*5920*/  IADD3 R10, P0, R21, R122, RZ ;  /* 0x0000007a150a7210 */ /* 0x000fe20007f1e0ff */
[----:B------:R-:W-:Y:S01]  /*5930*/  IMAD R51, R51, 0x1ac, RZ ;  /* 0x000001ac33337824 */ /* 0x000fe200078e02ff */
[----:B------:R1:W2:Y:S01]  /*5940*/  LDG.E.U16 R47, desc[UR6][R14.64] ;  /* 0x000000060e2f7981 */ /* 0x0002a2000c1e1500 */
[----:B------:R-:W-:Y:S01]  /*5950*/  IMAD R19, R18, 0x1bc, RZ ;  /* 0x000001bc12137824 */ /* 0x000fe200078e02ff */
[----:B------:R-:W-:Y:S01]  /*5960*/  LEA.HI.X.SX32 R11, R11, R123, 0x1, P0 ;  /* 0x0000007b0b0b7211 */ /* 0x000fe200000f0eff */
[----:B------:R-:W-:Y:S01]  /*5970*/  IMAD R57, R52, 0x1cc, RZ ;  /* 0x000001cc34397824 */ /* 0x000fe200078e02ff */
[----:B------:R1:W2:Y:S01]  /*5980*/  LDG.E.U16 R49, desc[UR6][R16.64] ;  /* 0x0000000610317981 */ /* 0x0002a2000c1e1500 */
[----:B------:R-:W-:-:S02]  /*5990*/  IMAD R55, R55, 0x1ec, RZ ;  /* 0x000001ec37377824 */ /* 0x000fc400078e02ff */
[----:B0-----:R-:W-:Y:S01]  /*59a0*/  IMAD R13, R50, 0x19c, RZ ;  /* 0x0000019c320d7824 */ /* 0x001fe200078e02ff */
[-C--:B------:R-:W-:Y:S01]  /*59b0*/  IADD3 R12, P1, R23, R122.reuse, RZ ;  /* 0x0000007a170c7210 */ /* 0x080fe20007f3e0ff */
[----:B------:R0:W2:Y:S01]  /*59c0*/  LDG.E.U16 R48, desc[UR6][R10.64] ;  /* 0x000000060a307981 */ /* 0x0000a2000c1e1500 */
[----:B------:R-:W0:Y:S02]  /*59d0*/  LDC R21, c[0x0][0x248] ;  /* 0x00009200ff157b82 */ /* 0x000e240000000800 */
[-C--:B-1----:R-:W-:Y:S02]  /*59e0*/  IADD3 R14, P0, R13, R122.reuse, RZ ;  /* 0x0000007a0d0e7210 */ /* 0x082fe40007f1e0ff */
[-C--:B------:R-:W-:Y:S02]  /*59f0*/  LEA.HI.X.SX32 R13, R221, R123.reuse, 0x1, P1 ;  /* 0x0000007bdd0d7211 */ /* 0x080fe400008f0eff */
[-C--:B------:R-:W-:Y:S02]  /*5a00*/  IADD3 R16, P2, R51, R122.reuse, RZ ;  /* 0x0000007a33107210 */ /* 0x080fe40007f5e0ff */
[-C--:B------:R-:W-:Y:S01]  /*5a10*/  IADD3 R18, P1, R19, R122.reuse, RZ ;  /* 0x0000007a13127210 */ /* 0x080fe20007f3e0ff */
[----:B0-----:R-:W-:Y:S01]  /*5a20*/  IMAD R11, R54, 0x1dc, RZ ;  /* 0x000001dc360b7824 */ /* 0x001fe200078e02ff */
[-C--:B------:R-:W-:Y:S01]  /*5a30*/  LEA.HI.X.SX32 R15, R31, R123.reuse, 0x1, P0 ;  /* 0x0000007b1f0f7211 */ /* 0x080fe200000f0eff */
[----:B------:R-:W0:Y:S01]  /*5a40*/  LDC R50, c[0x0][0x248] ;  /* 0x00009200ff327b82 */ /* 0x000e220000000800 */
[----:B------:R-:W-:Y:S01]  /*5a50*/  LEA.HI.X.SX32 R17, R219, R123, 0x1, P2 ;  /* 0x0000007bdb117211 */ /* 0x000fe200010f0eff */
[----:B------:R1:W2:Y:S01]  /*5a60*/  LDG.E.U16 R31, desc[UR6][R12.64] ;  /* 0x000000060c1f7981 */ /* 0x0002a2000c1e1500 */
[----:B------:R-:W-:-:S02]  /*5a70*/  IADD3 R10, P0, R57, R122, RZ ;  /* 0x0000007a390a7210 */ /* 0x000fc40007f1e0ff */
[-C--:B------:R-:W-:Y:S01]  /*5a80*/  LEA.HI.X.SX32 R19, R33, R123.reuse, 0x1, P1 ;  /* 0x0000007b21137211 */ /* 0x080fe200008f0eff */
[----:B------:R1:W2:Y:S02]  /*5a90*/  LDG.E.U16 R51, desc[UR6][R16.64] ;  /* 0x0000000610337981 */ /* 0x0002a4000c1e1500 */
[----:B------:R-:W0:Y:S02]  /*5aa0*/  LDC R23, c[0x0][0x248] ;  /* 0x00009200ff177b82 */ /* 0x000e240000000800 */
[----:B------:R1:W2:Y:S02]  /*5ab0*/  LDG.E.U16 R33, desc[UR6][R14.64] ;  /* 0x000000060e217981 */ /* 0x0002a4000c1e1500 */
[----:B-1----:R-:W-:Y:S01]  /*5ac0*/  IMAD R13, R56, 0x1fc, RZ ;  /* 0x000001fc380d7824 */ /* 0x002fe200078e02ff */
[-C--:B------:R-:W-:Y:S01]  /*5ad0*/  IADD3 R12, P1, R11, R122.reuse, RZ ;  /* 0x0000007a0b0c7210 */ /* 0x080fe20007f3e0ff */
[----:B------:R1:W2:Y:S01]  /*5ae0*/  LDG.E.U16 R53, desc[UR6][R18.64] ;  /* 0x0000000612357981 */ /* 0x0002a2000c1e1500 */
[----:B------:R-:W-:Y:S01]  /*5af0*/  LEA.HI.X.SX32 R11, R217, R123, 0x1, P0 ;  /* 0x0000007bd90b7211 */ /* 0x000fe200000f0eff */
[----:B------:R-:W4:Y:S01]  /*5b00*/  LDC R52, c[0x0][0x248] ;  /* 0x00009200ff347b82 */ /* 0x000f220000000800 */
[----:B------:R-:W-:-:S02]  /*5b10*/  IADD3 R16, P0, R13, R122, RZ ;  /* 0x0000007a0d107210 */ /* 0x000fc40007f1e0ff */
[----:B------:R-:W-:Y:S02]  /*5b20*/  IADD3 R14, P2, R55, R122, RZ ;  /* 0x0000007a370e7210 */ /* 0x000fe40007f5e0ff */
[-C--:B------:R-:W-:Y:S01]  /*5b30*/  LEA.HI.X.SX32 R13, R35, R123.reuse, 0x1, P1 ;  /* 0x0000007b230d7211 */ /* 0x080fe200008f0eff */
[----:B------:R0:W2:Y:S01]  /*5b40*/  LDG.E.U16 R55, desc[UR6][R10.64] ;  /* 0x000000060a377981 */ /* 0x0000a2000c1e1500 */
[-C--:B------:R-:W-:Y:S01]  /*5b50*/  LEA.HI.X.SX32 R15, R215, R123.reuse, 0x1, P2 ;  /* 0x0000007bd70f7211 */ /* 0x080fe200010f0eff */
[----:B-1----:R-:W1:Y:S01]  /*5b60*/  LDC R18, c[0x0][0x248] ;  /* 0x00009200ff127b82 */ /* 0x002e620000000800 */
[----:B------:R-:W-:Y:S01]  /*5b70*/  LEA.HI.X.SX32 R17, R37, R123, 0x1, P0 ;  /* 0x0000007b25117211 */ /* 0x000fe200000f0eff */
[----:B------:R1:W2:Y:S04]  /*5b80*/  LDG.E.U16 R57, desc[UR6][R12.64] ;  /* 0x000000060c397981 */ /* 0x0002a8000c1e1500 */
[----:B------:R1:W2:Y:S02]  /*5b90*/  LDG.E.U16 R59, desc[UR6][R14.64] ;  /* 0x000000060e3b7981 */ /* 0x0002a4000c1e1500 */
[----:B------:R-:W4:Y:S02]  /*5ba0*/  LDC R54, c[0x0][0x248] ;  /* 0x00009200ff367b82 */ /* 0x000f240000000800 */
[----:B------:R1:W2:Y:S06]  /*5bb0*/  LDG.E.U16 R61, desc[UR6][R16.64] ;  /* 0x00000006103d7981 */ /* 0x0002ac000c1e1500 */
[----:B------:R-:W4:Y:S01]  /*5bc0*/  LDC R56, c[0x0][0x248] ;  /* 0x00009200ff387b82 */ /* 0x000f220000000800 */
[----:B------:R-:W-:-:S02]  /*5bd0*/  IMAD R35, R21, 0x18e, RZ ;  /* 0x0000018e15237824 */ /* 0x000fc400078e02ff */
[----:B0-----:R-:W-:Y:S02]  /*5be0*/  IMAD R11, R50, 0x1ae, RZ ;  /* 0x000001ae320b7824 */ /* 0x001fe400078e02ff */
[----:B------:R-:W-:Y:S01]  /*5bf0*/  IMAD R19, R3, 0xc7, RZ ;  /* 0x000000c703137824 */ /* 0x000fe200078e02ff */
[-C--:B------:R-:W-:Y:S01]  /*5c00*/  IADD3 R10, P0, R35, R122.reuse, RZ ;  /* 0x0000007a230a7210 */ /* 0x080fe20007f1e0ff */
[----:B------:R-:W-:Y:S02]  /*5c10*/  IMAD R23, R23, 0x19e, RZ ;  /* 0x0000019e17177824 */ /* 0x000fe400078e02ff */
[----:B-1----:R-:W-:Y:S01]  /*5c20*/  IMAD R13, R18, 0x1be, RZ ;  /* 0x000001be120d7824 */ /* 0x002fe200078e02ff */
[-C--:B------:R-:W-:Y:S01]  /*5c30*/  IADD3 R14, P2, R11, R122.reuse, RZ ;  /* 0x0000007a0b0e7210 */ /* 0x080fe20007f5e0ff */
[----:B------:R-:W-:Y:S01]  /*5c40*/  IMAD R21, R3, 0xcf, RZ ;  /* 0x000000cf03157824 */ /* 0x000fe200078e02ff */
[-C--:B------:R-:W-:Y:S01]  /*5c50*/  IADD3 R12, P1, R23, R122.reuse, RZ ;  /* 0x0000007a170c7210 */ /* 0x080fe20007f3e0ff */
[----:B------:R-:W-:Y:S01]  /*5c60*/  IMAD R15, R3, 0xd7, RZ ;  /* 0x000000d7030f7824 */ /* 0x000fe200078e02ff */
[-C--:B------:R-:W-:Y:S01]  /*5c70*/  LEA.HI.X.SX32 R11, R19, R123.reuse, 0x1, P0 ;  /* 0x0000007b130b7211 */ /* 0x080fe200000f0eff */
[----:B------:R-:W-:Y:S01]  /*5c80*/  IMAD R17, R3, 0xdf, RZ ;  /* 0x000000df03117824 */ /* 0x000fe200078e02ff */
[----:B------:R-:W-:Y:S01]  /*5c90*/  IADD3 R16, P0, R13, R122, RZ ;  /* 0x0000007a0d107210 */ /* 0x000fe20007f1e0ff */
[----:B----4-:R-:W-:Y:S01]  /*5ca0*/  IMAD R23, R52, 0x1ce, RZ ;  /* 0x000001ce34177824 */ /* 0x010fe200078e02ff */
[-C--:B------:R-:W-:Y:S01]  /*5cb0*/  LEA.HI.X.SX32 R13, R21, R123.reuse, 0x1, P1 ;  /* 0x0000007b150d7211 */ /* 0x080fe200008f0eff */
[----:B------:R0:W4:Y:S01]  /*5cc0*/  LDG.E.U16 R18, desc[UR6][R10.64] ;  /* 0x000000060a127981 */ /* 0x000122000c1e1500 */
[-C--:B------:R-:W-:Y:S01]  /*5cd0*/  LEA.HI.X.SX32 R15, R15, R123.reuse, 0x1, P2 ;  /* 0x0000007b0f0f7211 */ /* 0x080fe200010f0eff */
[----:B------:R-:W-:Y:S01]  /*5ce0*/  IMAD R19, R3, 0xe7, RZ ;  /* 0x000000e703137824 */ /* 0x000fe200078e02ff */
[----:B------:R-:W-:Y:S01]  /*5cf0*/  LEA.HI.X.SX32 R17, R17, R123, 0x1, P0 ;  /* 0x0000007b11117211 */ /* 0x000fe200000f0eff */
[----:B------:R-:W-:Y:S01]  /*5d00*/  IMAD R63, R54, 0x1de, RZ ;  /* 0x000001de363f7824 */ /* 0x000fe200078e02ff */
[----:B------:R1:W4:Y:S01]  /*5d10*/  LDG.E.U16 R35, desc[UR6][R12.64] ;  /* 0x000000060c237981 */ /* 0x000322000c1e1500 */
[----:B------:R-:W-:-:S02]  /*5d20*/  IMAD R65, R56, 0x1ee, RZ ;  /* 0x000001ee38417824 */ /* 0x000fc400078e02ff */
[----:B------:R-:W-:Y:S01]  /*5d30*/  IMAD R67, R58, 0x1fe, RZ ;  /* 0x000001fe3a437824 */ /* 0x000fe200078e02ff */
[----:B------:R1:W4:Y:S01]  /*5d40*/  LDG.E.U16 R37, desc[UR6][R14.64] ;  /* 0x000000060e257981 */ /* 0x000322000c1e1500 */
[-C--:B0-----:R-:W-:Y:S01]  /*5d50*/  IADD3 R10, P0, R23, R122.reuse, RZ ;  /* 0x0000007a170a7210 */ /* 0x081fe20007f1e0ff */
[C---:B------:R-:W-:Y:S02]  /*5d60*/  IMAD R21, R3.reuse, 0xef, RZ ;  /* 0x000000ef03157824 */ /* 0x040fe400078e02ff */
[----:B------:R-:W-:Y:S01]  /*5d70*/  IMAD R23, R3, 0xf7, RZ ;  /* 0x000000f703177824 */ /* 0x000fe200078e02ff */
[----:B------:R0:W4:Y:S01]  /*5d80*/  LDG.E.U16 R50, desc[UR6][R16.64] ;  /* 0x0000000610327981 */ /* 0x000122000c1e1500 */
[----:B------:R-:W-:Y:S01]  /*5d90*/  LEA.HI.X.SX32 R11, R19, R123, 0x1, P0 ;  /* 0x0000007b130b7211 */ /* 0x000fe200000f0eff */
[----:B------:R-:W-:Y:S01]  /*5da0*/  IMAD R3, R3, 0xff, RZ ;  /* 0x000000ff03037824 */ /* 0x000fe200078e02ff */
[-C--:B-1----:R-:W-:Y:S02]  /*5db0*/  IADD3 R12, P1, R63, R122.reuse, RZ ;  /* 0x0000007a3f0c7210 */ /* 0x082fe40007f3e0ff */
[-C--:B------:R-:W-:Y:S01]  /*5dc0*/  IADD3 R14, P2, R65, R122.reuse, RZ ;  /* 0x0000007a410e7210 */ /* 0x080fe20007f5e0ff */
[----:B------:R1:W4:Y:S01]  /*5dd0*/  LDG.E.U16 R19, desc[UR6][R10.64] ;  /* 0x000000060a137981 */ /* 0x000322000c1e1500 */
[----:B0-----:R-:W-:-:S02]  /*5de0*/  IADD3 R16, P0, R67, R122, RZ ;  /* 0x0000007a43107210 */ /* 0x001fc40007f1e0ff */
[-C--:B------:R-:W-:Y:S02]  /*5df0*/  LEA.HI.X.SX32 R13, R21, R123.reuse, 0x1, P1 ;  /* 0x0000007b150d7211 */ /* 0x080fe400008f0eff */
[-C--:B------:R-:W-:Y:S02]  /*5e00*/  LEA.HI.X.SX32 R15, R23, R123.reuse, 0x1, P2 ;  /* 0x0000007b170f7211 */ /* 0x080fe400010f0eff */
[----:B------:R-:W-:Y:S01]  /*5e10*/  LEA.HI.X.SX32 R17, R3, R123, 0x1, P0 ;  /* 0x0000007b03117211 */ /* 0x000fe200000f0eff */
[----:B------:R-:W4:Y:S04]  /*5e20*/  LDG.E.U16 R12, desc[UR6][R12.64] ;  /* 0x000000060c0c7981 */ /* 0x000f28000c1e1500 */
[----:B------:R-:W4:Y:S04]  /*5e30*/  LDG.E.U16 R14, desc[UR6][R14.64] ;  /* 0x000000060e0e7981 */ /* 0x000f28000c1e1500 */
[----:B------:R-:W4:Y:S01]  /*5e40*/  LDG.E.U16 R16, desc[UR6][R16.64] ;  /* 0x0000000610107981 */ /* 0x000f22000c1e1500 */
[----:B------:R-:W-:-:S03]  /*5e50*/  LOP3.LUT R131, R131, 0x70, RZ, 0x3c, !PT ;  /* 0x0000007083837812 */ /* 0x000fc600078e3cff */
[----:B------:R-:W-:Y:S01]  /*5e60*/  STS.U16 [R0+UR4+0x2300], R202 ;  /* 0x002300ca00007988 */ /* 0x000fe20008000404 */
[----:B------:R-:W-:-:S03]  /*5e70*/  IMAD.MOV.U32 R3, RZ, RZ, 0x3f800000 ;  /* 0x3f800000ff037424 */ /* 0x000fc600078e00ff */
[----:B------:R-:W-:Y:S04]  /*5e80*/  STS.U16 [R0+UR4+0x2700], R5 ;  /* 0x0027000500007988 */ /* 0x000fe80008000404 */
[----:B------:R-:W-:Y:S04]  /*5e90*/  STS.U16 [R0+UR4+0x2b00], R205 ;  /* 0x002b00cd00007988 */ /* 0x000fe80008000404 */
[----:B------:R-:W-:Y:S04]  /*5ea0*/  STS.U16 [R0+UR4+0x2f00], R7 ;  /* 0x002f000700007988 */ /* 0x000fe80008000404 */
[----:B------:R-:W-:Y:S04]  /*5eb0*/  STS.U16 [R0+UR4+0x3300], R207 ;  /* 0x003300cf00007988 */ /* 0x000fe80008000404 */
[----:B------:R-:W-:Y:S04]  /*5ec0*/  STS.U16 [R0+UR4+0x3700], R9 ;  /* 0x0037000900007988 */ /* 0x000fe80008000404 */
[----:B------:R-:W-:Y:S04]  /*5ed0*/  STS.U16 [R0+UR4+0x3b00], R209 ;  /* 0x003b00d100007988 */ /* 0x000fe80008000404 */
[----:B------:R-:W-:Y:S04]  /*5ee0*/  STS.U16 [R0+UR4+0x3f00], R197 ;  /* 0x003f00c500007988 */ /* 0x000fe80008000404 */
[----:B---3--:R-:W-:Y:S04]  /*5ef0*/  STS.U16 [R0+UR4+0x4700], R25 ;  /* 0x0047001900007988 */ /* 0x008fe80008000404 */
[----:B-----5:R-:W-:Y:S04]  /*5f00*/  STS.U16 [R0+UR4+0x4300], R39 ;  /* 0x0043002700007988 */ /* 0x020fe80008000404 */
[----:B--2---:R-:W-:Y:S04]  /*5f10*/  STS.U16 [R0+UR4+0x4b00], R41 ;  /* 0x004b002900007988 */ /* 0x004fe80008000404 */
        /* <DEDUP_REMOVED lines=13> */
[----:B------:R2:W-:Y:S01]  /*5ff0*/  STS.U16 [R131+UR4+0x1380], R2 ;  /* 0x0013800283007988 */ /* 0x0005e20008000404 */
[----:B0-----:R-:W-:-:S02]  /*6000*/  MOV R0, 0x3f800000 ;  /* 0x3f80000000007802 */ /* 0x001fc40000000f00 */
[----:B--2---:R-:W-:-:S03]  /*6010*/  MOV R2, 0x3f800000 ;  /* 0x3f80000000027802 */ /* 0x004fc60000000f00 */
[----:B------:R-:W-:Y:S04]  /*6020*/  STL [R1+0x590], R0 ;  /* 0x0005900001007387 */ /* 0x000fe80000100800 */
[----:B------:R-:W-:Y:S04]  /*6030*/  STL [R1+0x598], R3 ;  /* 0x0005980301007387 */ /* 0x000fe80000100800 */
[----:B------:R-:W-:Y:S04]  /*6040*/  STL [R1+0x59c], R2 ;  /* 0x00059c0201007387 */ /* 0x000fe80000100800 */
[----:B------:R-:W-:Y:S04]  /*6050*/  STL [R1], RZ ;  /* 0x000000ff01007387 */ /* 0x000fe80000100800 */
[----:B------:R-:W-:Y:S04]  /*6060*/  STL [R1+0x594], R0 ;  /* 0x0005940001007387 */ /* 0x000fe80000100800 */
[----:B------:R-:W-:Y:S04]  /*6070*/  STL [R1+0x4], RZ ;  /* 0x000004ff01007387 */ /* 0x000fe80000100800 */
        /* <DEDUP_REMOVED lines=120> */
[----:B------:R0:W-:Y:S04]  /*6800*/  STS.U16 [R131+UR4+0x1b80], R6 ;  /* 0x001b800683007988 */ /* 0x0001e80008000404 */
[----:B------:R-:W-:Y:S04]  /*6810*/  STL [R1+0x1e8], RZ ;  /* 0x0001e8ff01007387 */ /* 0x000fe80000100800 */
[----:B------:R-:W-:Y:S01]  /*6820*/  STL [R1+0x1ec], RZ ;  /* 0x0001ecff01007387 */ /* 0x000fe20000100800 */
[----:B0-----:R-:W-:-:S03]  /*6830*/  IMAD.SHL.U32 R6, R232, 0x100, RZ ;  /* 0x00000100e8067824 */ /* 0x001fc600078e00ff */
[----:B------:R-:W-:Y:S01]  /*6840*/  STL [R1+0x1f0], RZ ;  /* 0x0001f0ff01007387 */ /* 0x000fe20000100800 */
[----:B------:R-:W-:-:S03]  /*6850*/  VIADD R0, R6, 0x100 ;  /* 0x0000010006007836 */ /* 0x000fc60000000000 */
[----:B------:R-:W-:Y:S04]  /*6860*/  STL [R1+0x1f4], RZ ;  /* 0x0001f4ff01007387 */ /* 0x000fe80000100800 */
[----:B------:R-:W-:Y:S04]  /*6870*/  STL [R1+0x1f8], RZ ;  /* 0x0001f8ff01007387 */ /* 0x000fe80000100800 */
[----:B------:R-:W-:Y:S01]  /*6880*/  STL [R1+0x1fc], RZ ;  /* 0x0001fcff01007387 */ /* 0x000fe20000100800 */
[----:B------:R-:W-:-:S03]  /*6890*/  ISETP.GE.AND P0, PT, R0, 0x1, PT ;  /* 0x000000010000780c */ /* 0x000fc60003f06270 */
[----:B------:R-:W-:Y:S01]  /*68a0*/  STS.U16 [R131+UR4+0x380], R130 ;  /* 0x0003808283007988 */ /* 0x000fe20008000404 */
[----:B-1----:R-:W-:-:S03]  /*68b0*/  IMAD.MOV.U32 R10, RZ, RZ, -0x800000 ;  /* 0xff800000ff0a7424 */ /* 0x002fc600078e00ff */
[----:B------:R-:W-:Y:S01]  /*68c0*/  STS.U16 [R131+UR4+0x780], R124 ;  /* 0x0007807c83007988 */ /* 0x000fe20008000404 */
[----:B------:R-:W-:-:S03]  /*68d0*/  IMAD.MOV.U32 R11, RZ, RZ, -0x800000 ;  /* 0xff800000ff0b7424 */ /* 0x000fc600078e00ff */
[----:B------:R-:W-:Y:S01]  /*68e0*/  STS.U16 [R131+UR4+0xb80], R126 ;  /* 0x000b807e83007988 */ /* 0x000fe20008000404 */
[----:B------:R-:W-:-:S03]  /*68f0*/  IMAD.MOV.U32 R9, RZ, RZ, -0x800000 ;  /* 0xff800000ff097424 */ /* 0x000fc600078e00ff */
[----:B------:R-:W-:Y:S01]  /*6900*/  STS.U16 [R131+UR4+0xf80], R128 ;  /* 0x000f808083007988 */ /* 0x000fe20008000404 */
[----:B------:R-:W-:-:S03]  /*6910*/  CS2R R52, SRZ ;  /* 0x0000000000347805 */ /* 0x000fc6000001ff00 */
[----:B------:R-:W-:Y:S01]  /*6920*/  STS.U16 [R131+UR4+0x1780], R4 ;  /* 0x0017800483007988 */ /* 0x000fe20008000404 */
[----:B------:R-:W-:-:S03]  /*6930*/  CS2R R54, SRZ ;  /* 0x0000000000367805 */ /* 0x000fc6000001ff00 */
[----:B------:R0:W-:Y:S01]  /*6940*/  STS.U16 [R131+UR4+0x1f80], R8 ;  /* 0x001f800883007988 */ /* 0x0001e20008000404 */
[----:B------:R-:W-:-:S03]  /*6950*/  CS2R R56, SRZ ;  /* 0x0000000000387805 */ /* 0x000fc6000001ff00 */
[----:B------:R-:W-:Y:S01]  /*6960*/  STS.U16 [R131+UR4+0x2380], R20 ;  /* 0x0023801483007988 */ /* 0x000fe20008000404 */
[----:B------:R-:W-:-:S03]  /*6970*/  CS2R R58, SRZ ;  /* 0x00000000003a7805 */ /* 0x000fc6000001ff00 */
[----:B------:R-:W-:Y:S01]  /*6980*/  STS.U16 [R131+UR4+0x2780], R22 ;  /* 0x0027801683007988 */ /* 0x000fe20008000404 */
[----:B------:R-:W-:-:S03]  /*6990*/  CS2R R60, SRZ ;  /* 0x00000000003c7805 */ /* 0x000fc6000001ff00 */
[----:B------:R1:W-:Y:S01]  /*69a0*/  STS.U16 [R131+UR4+0x2b80], R24 ;  /* 0x002b801883007988 */ /* 0x0003e20008000404 */
[----:B0-----:R-:W-:-:S03]  /*69b0*/  MOV R8, 0xff800000 ;  /* 0xff80000000087802 */ /* 0x001fc60000000f00 */
[----:B------:R0:W-:Y:S01]  /*69c0*/  STS.U16 [R131+UR4+0x2f80], R26 ;  /* 0x002f801a83007988 */ /* 0x0001e20008000404 */
[----:B------:R-:W-:-:S03]  /*69d0*/  CS2R R62, SRZ ;  /* 0x00000000003e7805 */ /* 0x000fc6000001ff00 */
[----:B------:R2:W-:Y:S01]  /*69e0*/  STS.U16 [R131+UR4+0x3380], R28 ;  /* 0x0033801c83007988 */ /* 0x0005e20008000404 */
[----:B------:R-:W-:-:S03]  /*69f0*/  CS2R R64, SRZ ;  /* 0x0000000000407805 */ /* 0x000fc6000001ff00 */
[----:B------:R3:W-:Y:S01]  /*6a00*/  STS.U16 [R131+UR4+0x3780], R30 ;  /* 0x0037801e83007988 */ /* 0x0007e20008000404 */
[----:B-1----:R-:W-:-:S03]  /*6a10*/  CS2R R24, SRZ ;  /* 0x0000000000187805 */ /* 0x002fc6000001ff00 */
[----:B------:R1:W-:Y:S01]  /*6a20*/  STS.U16 [R131+UR4+0x3b80], R32 ;  /* 0x003b802083007988 */ /* 0x0003e20008000404 */
[----:B0-----:R-:W-:-:S03]  /*6a30*/  CS2R R26, SRZ ;  /* 0x00000000001a7805 */ /* 0x001fc6000001ff00 */
[----:B------:R-:W-:Y:S01]  /*6a40*/  STS.U16 [R131+UR4+0x3f80], R34 ;  /* 0x003f802283007988 */ /* 0x000fe20008000404 */
[----:B--2---:R-:W-:-:S03]  /*6a50*/  CS2R R28, SRZ ;  /* 0x00000000001c7805 */ /* 0x004fc6000001ff00 */
[----:B------:R-:W-:Y:S01]  /*6a60*/  STS.U16 [R131+UR4+0x4380], R36 ;  /* 0x0043802483007988 */ /* 0x000fe20008000404 */
[----:B---3--:R-:W-:-:S03]  /*6a70*/  CS2R R30, SRZ ;  /* 0x00000000001e7805 */ /* 0x008fc6000001ff00 */
[----:B------:R0:W-:Y:S01]  /*6a80*/  STS.U16 [R131+UR4+0x4780], R38 ;  /* 0x0047802683007988 */ /* 0x0001e20008000404 */
[----:B-1----:R-:W-:-:S03]  /*6a90*/  CS2R R32, SRZ ;  /* 0x0000000000207805 */ /* 0x002fc6000001ff00 */
[----:B------:R1:W-:Y:S01]  /*6aa0*/  STS.U16 [R131+UR4+0x4b80], R40 ;  /* 0x004b802883007988 */ /* 0x0003e20008000404 */
[----:B------:R-:W-:-:S03]  /*6ab0*/  CS2R R66, SRZ ;  /* 0x0000000000427805 */ /* 0x000fc6000001ff00 */
[----:B------:R2:W-:Y:S01]  /*6ac0*/  STS.U16 [R131+UR4+0x4f80], R42 ;  /* 0x004f802a83007988 */ /* 0x0005e20008000404 */
[----:B------:R-:W-:-:S03]  /*6ad0*/  CS2R R68, SRZ ;  /* 0x0000000000447805 */ /* 0x000fc6000001ff00 */
[----:B------:R3:W-:Y:S01]  /*6ae0*/  STS.U16 [R131+UR4+0x5380], R44 ;  /* 0x0053802c83007988 */ /* 0x0007e20008000404 */
[----:B0-----:R-:W-:-:S03]  /*6af0*/  CS2R R38, SRZ ;  /* 0x0000000000267805 */ /* 0x001fc6000001ff00 */
[----:B------:R-:W-:Y:S01]  /*6b00*/  STS.U16 [R131+UR4+0x5780], R46 ;  /* 0x0057802e83007988 */ /* 0x000fe20008000404 */
[----:B-1----:R-:W-:-:S03]  /*6b10*/  CS2R R40, SRZ ;  /* 0x0000000000287805 */ /* 0x002fc6000001ff00 */
[----:B------:R0:W-:Y:S01]  /*6b20*/  STS.U16 [R131+UR4+0x5b80], R47 ;  /* 0x005b802f83007988 */ /* 0x0001e20008000404 */
[----:B--2---:R-:W-:-:S03]  /*6b30*/  CS2R R42, SRZ ;  /* 0x00000000002a7805 */ /* 0x004fc6000001ff00 */
[----:B------:R1:W-:Y:S01]  /*6b40*/  STS.U16 [R131+UR4+0x5f80], R48 ;  /* 0x005f803083007988 */ /* 0x0003e20008000404 */
[----:B---3--:R-:W-:-:S03]  /*6b50*/  CS2R R44, SRZ ;  /* 0x00000000002c7805 */ /* 0x008fc6000001ff00 */
[----:B----4-:R-:W-:Y:S01]  /*6b60*/  STS.U16 [R131+UR4+0x6380], R18 ;  /* 0x0063801283007988 */ /* 0x010fe20008000404 */
[----:B------:R-:W-:-:S03]  /*6b70*/  CS2R R70, SRZ ;  /* 0x0000000000467805 */ /* 0x000fc6000001ff00 */
[----:B------:R2:W-:Y:S01]  /*6b80*/  STS.U16 [R131+UR4+0x6780], R35 ;  /* 0x0067802383007988 */ /* 0x0005e20008000404 */
[----:B0-----:R-:W-:-:S03]  /*6b90*/  CS2R R46, SRZ ;  /* 0x00000000002e7805 */ /* 0x001fc6000001ff00 */
[----:B------:R0:W-:Y:S01]  /*6ba0*/  STS.U16 [R131+UR4+0x6b80], R37 ;  /* 0x006b802583007988 */ /* 0x0001e20008000404 */
[----:B-1----:R-:W-:-:S03]  /*6bb0*/  CS2R R48, SRZ ;  /* 0x0000000000307805 */ /* 0x002fc6000001ff00 */
[----:B------:R1:W-:Y:S01]  /*6bc0*/  STS.U16 [R131+UR4+0x6f80], R50 ;  /* 0x006f803283007988 */ /* 0x0003e20008000404 */
[----:B------:R-:W-:-:S03]  /*6bd0*/  CS2R R72, SRZ ;  /* 0x0000000000487805 */ /* 0x000fc6000001ff00 */
[----:B------:R-:W-:Y:S01]  /*6be0*/  STS.U16 [R131+UR4+0x7380], R19 ;  /* 0x0073801383007988 */ /* 0x000fe20008000404 */
[----:B--2---:R-:W-:-:S03]  /*6bf0*/  CS2R R34, SRZ ;  /* 0x0000000000227805 */ /* 0x004fc6000001ff00 */
[----:B------:R-:W-:Y:S01]  /*6c00*/  STS.U16 [R131+UR4+0x7780], R12 ;  /* 0x0077800c83007988 */ /* 0x000fe20008000404 */
[----:B0-----:R-:W-:-:S03]  /*6c10*/  CS2R R36, SRZ ;  /* 0x0000000000247805 */ /* 0x001fc6000001ff00 */
[----:B------:R-:W-:Y:S01]  /*6c20*/  STS.U16 [R131+UR4+0x7b80], R14 ;  /* 0x007b800e83007988 */ /* 0x000fe20008000404 */
[----:B-1----:R-:W-:-:S03]  /*6c30*/  CS2R R50, SRZ ;  /* 0x0000000000327805 */ /* 0x002fc6000001ff00 */
[----:B------:R0:W-:Y:S01]  /*6c40*/  STS.U16 [R131+UR4+0x7f80], R16 ;  /* 0x007f801083007988 */ /* 0x0001e20008000404 */
[----:B------:R-:W-:Y:S02]  /*6c50*/  CS2R R74, SRZ ;  /* 0x00000000004a7805 */ /* 0x000fe4000001ff00 */
[----:B------:R-:W-:Y:S02]  /*6c60*/  CS2R R76, SRZ ;  /* 0x00000000004c7805 */ /* 0x000fe4000001ff00 */
[----:B------:R-:W-:Y:S02]  /*6c70*/  CS2R R78, SRZ ;  /* 0x00000000004e7805 */ /* 0x000fe4000001ff00 */
[----:B------:R-:W-:Y:S02]  /*6c80*/  CS2R R80, SRZ ;  /* 0x0000000000507805 */ /* 0x000fe4000001ff00 */
[----:B------:R-:W-:Y:S02]  /*6c90*/  CS2R R82, SRZ ;  /* 0x0000000000527805 */ /* 0x000fe4000001ff00 */
[----:B------:R-:W-:-:S02]  /*6ca0*/  CS2R R84, SRZ ;  /* 0x0000000000547805 */ /* 0x000fc4000001ff00 */
        /* <DEDUP_REMOVED lines=22> */
[----:B0-----:R-:W-:Y:S02]  /*6e10*/  CS2R R130, SRZ ;  /* 0x0000000000827805 */ /* 0x001fe4000001ff00 */
        /* <DEDUP_REMOVED lines=10> */
[C---:B------:R-:W-:Y:S02]  /*6ec0*/  LOP3.LUT R0, R238.reuse, 0xff, RZ, 0xc0, !PT ;  /* 0x000000ffee007812 */ /* 0x040fe400078ec0ff */
[----:B------:R-:W-:Y:S01]  /*6ed0*/  LOP3.LUT R2, R238, 0xe0, RZ, 0xc0, !PT ;  /* 0x000000e0ee027812 */ /* 0x000fe200078ec0ff */
[----:B------:R-:W-:Y:S06]  /*6ee0*/  @!P0 BRA `(.L_x_0) ;  /* 0x00000140007c8947 */ /* 0x000fec0003800000 */
[----:B------:R-:W0:Y:S01]  /*6ef0*/  LDC.64 R8, c[0x0][0x260] ;  /* 0x00009800ff087b82 */ /* 0x000e220000000a00 */
[----:B------:R-:W-:Y:S01]  /*6f00*/  SHF.R.U32.HI R3, RZ, 0x5, R238 ;  /* 0x00000005ff037819 */ /* 0x000fe200000116ee */
[----:B------:R-:W-:Y:S01]  /*6f10*/  ULDC UR5, c[0x0][0x258] ;  /* 0x0000960000057ab9 */ /* 0x000fe20000000800 */
[----:B------:R-:W-:Y:S01]  /*6f20*/  SHF.R.U32.HI R7, RZ, 0x1, R2 ;  /* 0x00000001ff077819 */ /* 0x000fe20000011602 */
[----:B------:R-:W-:Y:S01]  /*6f30*/  IMAD R0, R0, UR5, RZ ;  /* 0x0000000500007c24 */ /* 0x000fe2000f8e02ff */
[----:B------:R-:W-:Y:S01]  /*6f40*/  R2UR UR8, R3 ;  /* 0x00000000030872ca */ /* 0x000fe200000e0000 */
[----:B------:R-:W-:Y:S01]  /*6f50*/  UMOV UR5, URZ ;  /* 0x0000003f00057c82 */ /* 0x000fe20008000000 */
[----:B------:R-:W-:Y:S01]  /*6f60*/  LOP3.LUT P0, RZ, R238, 0x80, RZ, 0xc0, !PT ;  /* 0x00000080eeff7812 */ /* 0x000fe2000780c0ff */
[----:B------:R-:W1:Y:S01]  /*6f70*/  LDC.64 R4, c[0x0][0x250] ;  /* 0x00009400ff047b82 */ /* 0x000e620000000a00 */
[----:B------:R-:W-:Y:S01]  /*6f80*/  SHF.L.U32 R3, R0, 0x1, RZ ;  /* 0x0000000100037819 */ /* 0x000fe200000006ff */
[----:B------:R-:W-:Y:S01]  /*6f90*/  UMOV UR61, URZ ;  /* 0x0000003f003d7c82 */ /* 0x000fe20008000000 */
[----:B------:R-:W-:Y:S01]  /*6fa0*/  SEL R10, RZ, 0x90, !P0 ;  /* 0x00000090ff0a7807 */ /* 0x000fe20004000000 */
[----:B------:R-:W-:Y:S01]  /*6fb0*/  UMOV UR60, URZ ;  /* 0x0000003f003c7c82 */ /* 0x000fe20008000000 */
[----:B------:R-:W-:Y:S01]  /*6fc0*/  SHF.R.U32.HI R114, RZ, 0x7, R238 ;  /* 0x00000007ff727819 */ /* 0x000fe200000116ee */
[----:B------:R-:W-:Y:S01]  /*6fd0*/  UMOV UR11, 0x40000040 ;  /* 0x40000040000b7882 */ /* 0x000fe20000000000 */
[----:B------:R-:W-:Y:S01]  /*6fe0*/  LOP3.LUT R10, R10, 0x7e, R191, 0x78, !PT ;  /* 0x0000007e0a0a7812 */ /* 0x000fe200078e78bf */
[----:B------:R-:W2:Y:S01]  /*6ff0*/  S2UR UR10, SR_CTAID.Y ;  /* 0x00000000000a79c3 */ /* 0x000ea20000002600 */
[----:B------:R-:W-:Y:S01]  /*7000*/  ULDC.64 UR8, c[0x0][0x218] ;  /* 0x0000860000087ab9 */ /* 0x000fe20000000a00 */
[----:B------:R-:W-:-:S02]  /*7010*/  SGXT.U32 R114, R114, 0x1 ;  /* 0x000000017272781a */ /* 0x000fc40000000000 */
[----:B------:R-:W-:Y:S01]  /*7020*/  LEA R12, R181, R179, 0x8 ;  /* 0x000000b3b50c7211 */ /* 0x000fe200078e40ff */
[----:B0-----:R-:W-:Y:S01]  /*7030*/  IMAD.MOV.U32 R15, RZ, RZ, R8 ;  /* 0x000000ffff0f7224 */ /* 0x001fe200078e0008 */
[----:B------:R-:W-:Y:S01]  /*7040*/  SHF.R.U32.HI R8, RZ, 0x2, R238 ;  /* 0x00000002ff087819 */ /* 0x000fe200000116ee */
[----:B------:R-:W-:Y:S01]  /*7050*/  IMAD.MOV.U32 R13, RZ, RZ, R9 ;  /* 0x000000ffff0d7224 */ /* 0x000fe200078e0009 */
[----:B------:R0:W-:Y:S01]  /*7060*/  STL [R1+0x9a4], R9 ;  /* 0x0009a40901007387 */ /* 0x0001e20000100800 */
[----:B------:R-:W3:Y:S01]  /*7070*/  LDC R78, c[0x0][0x268] ;  /* 0x00009a00ff4e7b82 */ /* 0x000ee20000000800 */
[----:B------:R-:W-:Y:S01]  /*7080*/  SGXT.U32 R8, R8, 0x3 ;  /* 0x000000030808781a */ /* 0x000fe20000000000 */
[----:B-1----:R-:W-:-:S03]  /*7090*/  IMAD R21, R5, 0xa, RZ ;  /* 0x0000000a05157824 */ /* 0x002fc600078e02ff */
[----:B------:R-:W-:Y:S01]  /*70a0*/  LOP3.LUT R6, R6, R7, R8, 0xfe, !PT ;  /* 0x0000000706067212 */ /* 0x000fe200078efe08 */
[C---:B------:R-:W-:Y:S01]  /*70b0*/  IMAD R11, R5.reuse, 0x44, RZ ;  /* 0x00000044050b7824 */ /* 0x040fe200078e02ff */
[----:B------:R-:W-:Y:S01]  /*70c0*/  LOP3.LUT R8, R238, 0x7f, RZ, 0xc0, !PT ;  /* 0x0000007fee087812 */ /* 0x000fe200078ec0ff */
[C---:B------:R-:W-:Y:S01]  /*70d0*/  IMAD R29, R5.reuse, 0xe, RZ ;  /* 0x0000000e051d7824 */ /* 0x040fe200078e02ff */
[----:B------:R-:W1:Y:S01]  /*70e0*/  LDC R72, c[0x0][0x268] ;  /* 0x00009a00ff487b82 */ /* 0x000e620000000800 */
[----:B0-----:R-:W-:Y:S02]  /*70f0*/  IMAD R9, R5, 0x42, RZ ;  /* 0x0000004205097824 */ /* 0x001fe400078e02ff */
[----:B--2---:R-:W-:Y:S02]  /*7100*/  IMAD R4, R4, UR10, RZ ;  /* 0x0000000a04047c24 */ /* 0x004fe4000f8e02ff */
[----:B------:R-:W-:Y:S02]  /*7110*/  IMAD R8, R8, R13, RZ ;  /* 0x0000000d08087224 */ /* 0x000fe400078e02ff */
[C---:B------:R-:W-:Y:S01]  /*7120*/  IMAD.SHL.U32 R2, R4.reuse, 0x2, RZ ;  /* 0x0000000204027824 */ /* 0x040fe200078e00ff */
[----:B------:R-:W0:Y:S01]  /*7130*/  LDC R66, c[0x0][0x268] ;  /* 0x00009a00ff427b82 */ /* 0x000e220000000800 */
[----:B------:R-:W-:-:S03]  /*7140*/  IMAD.HI R4, R4, 0x2, RZ ;  /* 0x0000000204047827 */ /* 0x000fc600078e02ff */
[----:B------:R-:W-:Y:S01]  /*7150*/  IADD3 R2, P0, P1, R3, UR8, R2 ;  /* 0x0000000803027c10 */ /* 0x000fe2000f91e002 */
[----:B------:R-:W-:-:S03]  /*7160*/  IMAD.HI R3, R0, 0x2, RZ ;  /* 0x0000000200037827 */ /* 0x000fc600078e02ff */
[----:B------:R-:W2:Y:S01]  /*7170*/  LDC R60, c[0x0][0x268] ;  /* 0x00009a00ff3c7b82 */ /* 0x000ea20000000800 */
[----:B------:R-:W-:Y:S01]  /*7180*/  IMAD R0, R15, UR10, RZ ;  /* 0x0000000a0f007c24 */ /* 0x000fe2000f8e02ff */
[----:B------:R-:W-:Y:S01]  /*7190*/  IADD3.X R3, R3, UR9, R4, P0, P1 ;  /* 0x0000000903037c10 */ /* 0x000fe200087e2404 */
[----:B------:R-:W-:Y:S01]  /*71a0*/  IMAD.SHL.U32 R4, R8, 0x2, RZ ;  /* 0x0000000208047824 */ /* 0x000fe200078e00ff */
[-C--:B------:R-:W-:Y:S01]  /*71b0*/  IADD3 RZ, P0, R9, R2.reuse, RZ ;  /* 0x0000000209ff7210 */ /* 0x080fe20007f1e0ff */
[----:B------:R-:W-:Y:S01]  /*71c0*/  ULDC.64 UR8, c[0x0][0x220] ;  /* 0x0000880000087ab9 */ /* 0x000fe20000000a00 */
[C---:B------:R-:W-:Y:S01]  /*71d0*/  SHF.L.U32 R9, R0.reuse, 0x1, RZ ;  /* 0x0000000100097819 */ /* 0x040fe200000006ff */
[----:B------:R-:W-:Y:S01]  /*71e0*/  IMAD R13, R5, 0x48, RZ ;  /* 0x00000048050d7824 */ /* 0x000fe200078e02ff */
[-C--:B------:R-:W-:Y:S01]  /*71f0*/  IADD3 RZ, P1, R11, R2.reuse, RZ ;  /* 0x000000020bff7210 */ /* 0x080fe20007f3e0ff */
[----:B------:R-:W-:Y:S01]  /*7200*/  IMAD.HI R0, R0, 0x2, RZ ;  /* 0x0000000200007827 */ /* 0x000fe200078e02ff */
[----:B------:R-:W-:Y:S01]  /*7210*/  IADD3 R9, P5, P6, R4, UR8, R9 ;  /* 0x0000000804097c10 */ /* 0x000fe2000febe009 */
[----:B------:R-:W4:Y:S01]  /*7220*/  LDC R54, c[0x0][0x268] ;  /* 0x00009a00ff367b82 */ /* 0x000f220000000800 */
[----:B------:R-:W-:Y:S01]  /*7230*/  IADD3 RZ, P2, R13, R2, RZ ;  /* 0x000000020dff7210 */ /* 0x000fe20007f5e0ff */
[----:B------:R-:W-:Y:S01]  /*7240*/  IMAD.HI R17, R8, 0x2, RZ ;  /* 0x0000000208117827 */ /* 0x000fe200078e02ff */
[----:B------:R-:W-:-:S03]  /*7250*/  UIADD3 UR8, UR4, 0x20000, URZ ;  /* 0x0002000004087890 */ /* 0x000fc6000fffe03f */
[----:B------:R-:W-:Y:S01]  /*7260*/  IMAD R13, R5, 0x5, RZ ;  /* 0x00000005050d7824 */ /* 0x000fe200078e02ff */
[----:B------:R-:W-:Y:S01]  /*7270*/  IADD3.X R0, R17, UR9, R0, P5, P6 ;  /* 0x0000000911007c10 */ /* 0x000fe2000afec400 */
[----:B------:R-:W-:Y:S01]  /*7280*/  IMAD R15, R5, 0x4a, RZ ;  /* 0x0000004a050f7824 */ /* 0x000fe200078e02ff */
[-C--:B------:R-:W-:Y:S01]  /*7290*/  IADD3 RZ, P5, R21, R2.reuse, RZ ;  /* 0x0000000215ff7210 */ /* 0x080fe20007fbe0ff */
[C---:B------:R-:W-:Y:S01]  /*72a0*/  IMAD R17, R5.reuse, 0x7, RZ ;  /* 0x0000000705117824 */ /* 0x040fe200078e02ff */
[----:B------:R-:W5:Y:S01]  /*72b0*/  LDC R48, c[0x0][0x268] ;  /* 0x00009a00ff307b82 */ /* 0x000f620000000800 */
[----:B------:R-:W-:Y:S01]  /*72c0*/  IMAD R39, R5, 0x14, RZ ;  /* 0x0000001405277824 */ /* 0x000fe200078e02ff */
[-C--:B------:R-:W-:Y:S01]  /*72d0*/  LEA.HI.X.SX32 R75, R13, R3.reuse, 0x1, P5 ;  /* 0x000000030d4b7211 */ /* 0x080fe200028f0eff */
[----:B------:R-:W-:Y:S01]  /*72e0*/  IMAD R11, R5, 0x46, RZ ;  /* 0x00000046050b7824 */ /* 0x000fe200078e02ff */
[-C--:B------:R-:W-:Y:S01]  /*72f0*/  IADD3 RZ, P5, R29, R2.reuse, RZ ;  /* 0x000000021dff7210 */ /* 0x080fe20007fbe0ff */
[----:B------:R-:W-:Y:S01]  /*7300*/  IMAD R47, R5, 0x18, RZ ;  /* 0x00000018052f7824 */ /* 0x000fe200078e02ff */
[-C--:B------:R-:W-:Y:S01]  /*7310*/  IADD3 RZ, P4, R15, R2.reuse, RZ ;  /* 0x000000020fff7210 */ /* 0x080fe20007f9e0ff */
[----:B------:R-:W-:Y:S01]  /*7320*/  IMAD R15, R5, 0x6, RZ ;  /* 0x00000006050f7824 */ /* 0x000fe200078e02ff */
[-C--:B------:R-:W-:Y:S01]  /*7330*/  LEA.HI.X.SX32 R137, R17, R3.reuse, 0x1, P5 ;  /* 0x0000000311897211 */ /* 0x080fe200028f0eff */
[----:B------:R-:W-:Y:S01]  /*7340*/  IMAD R25, R5, 0xc, RZ ;  /* 0x0000000c05197824 */ /* 0x000fe200078e02ff */
[-C--:B------:R-:W-:Y:S01]  /*7350*/  IADD3 RZ, P5, R39, R2.reuse, RZ ;  /* 0x0000000227ff7210 */ /* 0x080fe20007fbe0ff */
        /* <DEDUP_REMOVED lines=46> */
[----:B------:R-:W-:Y:S01]  /*7640*/  STL [R1+0x58c], R141 ;  /* 0x00058c8d01007387 */ /* 0x000fe20000100800 */
[-C--:B------:R-:W-:Y:S01]  /*7650*/  IADD3 RZ, P5, R69, R2.reuse, RZ ;  /* 0x0000000245ff7210 */ /* 0x080fe20007fbe0ff */
[----:B------:R-:W-:Y:S01]  /*7660*/  IMAD R67, R5, 0x2c, RZ ;  /* 0x0000002c05437824 */ /* 0x000fe200078e02ff */
[-C--:B------:R-:W-:Y:S01]  /*7670*/  LEA.HI.X.SX32 R123, R31, R3.reuse, 0x1, P6 ;  /* 0x000000031f7b7211 */ /* 0x080fe200030f0eff */
[----:B------:R3:W-:Y:S01]  /*7680*/  STL [R1+0x584], R75 ;  /* 0x0005844b01007387 */ /* 0x0007e20000100800 */
[-C--:B------:R-:W-:Y:S01]  /*7690*/  IADD3 RZ, P6, R59, R2.reuse, RZ ;  /* 0x000000023bff7210 */ /* 0x080fe20007fde0ff */
[----:B------:R-:W-:Y:S01]  /*76a0*/  IMAD R11, R5, 0x1b, RZ ;  /* 0x0000001b050b7824 */ /* 0x000fe200078e02ff */
[-C--:B------:R-:W-:Y:S01]  /*76b0*/  LEA.HI.X.SX32 R25, R45, R3.reuse, 0x1, P5 ;  /* 0x000000032d197211 */ /* 0x080fe200028f0eff */
[----:B------:R-:W-:Y:S01]  /*76c0*/  STL [R1+0x57c], R139 ;  /* 0x00057c8b01007387 */ /* 0x000fe20000100800 */
        /* <DEDUP_REMOVED lines=13> */
[----:B---3--:R-:W-:Y:S01]  /*77a0*/  IMAD R75, R5, 0x34, RZ ;  /* 0x00000034054b7824 */ /* 0x008fe200078e02ff */
[-C--:B------:R-:W-:Y:S01]  /*77b0*/  LEA.HI.X.SX32 R103, R11, R3.reuse, 0x1, P5 ;  /* 0x000000030b677211 */ /* 0x080fe200028f0eff */
[----:B------:R-:W-:Y:S01]  /*77c0*/  STL [R1+0x55c], R131 ;  /* 0x00055c8301007387 */ /* 0x000fe20000100800 */
[----:B------:R-:W-:Y:S01]  /*77d0*/  IMAD R11, R5, 0x21, RZ ;  /* 0x00000021050b7824 */ /* 0x000fe200078e02ff */
[-C--:B------:R-:W-:Y:S01]  /*77e0*/  LEA.HI.X.SX32 R111, R43, R3.reuse, 0x1, P6 ;  /* 0x000000032b6f7211 */ /* 0x080fe200030f0eff */
[----:B------:R-:W-:Y:S01]  /*77f0*/  IMAD R15, R5, 0x1f, RZ ;  /* 0x0000001f050f7824 */ /* 0x000fe200078e02ff */
[----:B------:R-:W-:Y:S01]  /*7800*/  STL [R1+0x554], R129 ;  /* 0x0005548101007387 */ /* 0x000fe20000100800 */
[-C--:B------:R-:W-:Y:S01]  /*7810*/  IADD3 RZ, P5, R21, R2.reuse, RZ ;  /* 0x0000000215ff7210 */ /* 0x080fe20007fbe0ff */
[----:B------:R-:W-:Y:S01]  /*7820*/  IMAD R29, R5, 0x4e, RZ ;  /* 0x0000004e051d7824 */ /* 0x000fe200078e02ff */
[-C--:B------:R-:W-:Y:S01]  /*7830*/  LEA.HI.X.SX32 R93, R11, R3.reuse, 0x1, P0 ;  /* 0x000000030b5d7211 */ /* 0x080fe200000f0eff */
[----:B------:R-:W-:Y:S01]  /*7840*/  STL [R1+0x54c], R127 ;  /* 0x00054c7f01007387 */ /* 0x000fe20000100800 */
[----:B------:R-:W-:Y:S01]  /*7850*/  IMAD R11, R5, 0x23, RZ ;  /* 0x00000023050b7824 */ /* 0x000fe200078e02ff */
[-C--:B------:R-:W-:Y:S01]  /*7860*/  IADD3 RZ, P6, R71, R2.reuse, RZ ;  /* 0x0000000247ff7210 */ /* 0x080fe20007fde0ff */
[----:B------:R-:W-:Y:S01]  /*7870*/  IMAD R19, R5, 0x38, RZ ;  /* 0x0000003805137824 */ /* 0x000fe200078e02ff */
[----:B------:R3:W-:Y:S01]  /*7880*/  STL [R1+0x544], R125 ;  /* 0x0005447d01007387 */ /* 0x0007e20000100800 */
[-C--:B------:R-:W-:Y:S01]  /*7890*/  LEA.HI.X.SX32 R99, R13, R3.reuse, 0x1, P5 ;  /* 0x000000030d637211 */ /* 0x080fe200028f0eff */
[----:B------:R-:W-:Y:S01]  /*78a0*/  IMAD R13, R5, 0x50, RZ ;  /* 0x00000050050d7824 */ /* 0x000fe200078e02ff */
        /* <DEDUP_REMOVED lines=15> */
[----:B---3--:R-:W-:Y:S01]  /*79a0*/  IMAD R125, R5, 0x7a, RZ ;  /* 0x0000007a057d7824 */ /* 0x008fe200078e02ff */
[-C--:B------:R-:W-:Y:S01]  /*79b0*/  IADD3 RZ, P0, R13, R2.reuse, RZ ;  /* 0x000000020dff7210 */ /* 0x080fe20007f1e0ff */
[----:B------:R-:W-:Y:S01]  /*79c0*/  STL [R1+0x51c], R115 ;  /* 0x00051c7301007387 */ /* 0x000fe20000100800 */
[----:B------:R-:W-:Y:S01]  /*79d0*/  IMAD R13, R5, 0x54, RZ ;  /* 0x00000054050d7824 */ /* 0x000fe200078e02ff */
[-C--:B------:R-:W-:Y:S01]  /*79e0*/  LEA.HI.X.SX32 R101, R53, R3.reuse, 0x1, P6 ;  /* 0x0000000335657211 */ /* 0x080fe200030f0eff */
[----:B------:R-:W-:Y:S01]  /*79f0*/  IMAD R127, R5, 0x7e, RZ ;  /* 0x0000007e057f7824 */ /* 0x000fe200078e02ff */
[----:B------:R-:W-:Y:S01]  /*7a00*/  STL [R1+0x514], R113 ;  /* 0x0005147101007387 */ /* 0x000fe20000100800 */
[-C--:B------:R-:W-:Y:S01]  /*7a10*/  LEA.HI.X.SX32 R91, R57, R3.reuse, 0x1, P1 ;  /* 0x00000003395b7211 */ /* 0x080fe200008f0eff */
[----:B------:R-:W-:Y:S01]  /*7a20*/  IMAD R126, R5, 0x7c, RZ ;  /* 0x0000007c057e7824 */ /* 0x000fe200078e02ff */
[-C--:B------:R-:W-:Y:S01]  /*7a30*/  IADD3 RZ, P6, R23, R2.reuse, RZ ;  /* 0x0000000217ff7210 */ /* 0x080fe20007fde0ff */
[----:B------:R-:W-:Y:S01]  /*7a40*/  STL [R1+0x50c], R111 ;  /* 0x00050c6f01007387 */ /* 0x000fe20000100800 */
[-C--:B------:R-:W-:Y:S01]  /*7a50*/  IADD3 RZ, P3, R13, R2.reuse, RZ ;  /* 0x000000020dff7210 */ /* 0x080fe20007f7e0ff */
[----:B------:R-:W-:Y:S01]  /*7a60*/  IMAD R13, R5, 0x58, RZ ;  /* 0x00000058050d7824 */ /* 0x000fe200078e02ff */
[-C--:B------:R-:W-:Y:S01]  /*7a70*/  LEA.HI.X.SX32 R97, R55, R3.reuse, 0x1, P6 ;  /* 0x0000000337617211 */ /* 0x080fe200030f0eff */
[----:B------:R3:W-:Y:S01]  /*7a80*/  STL [R1+0x504], R25 ;  /* 0x0005041901007387 */ /* 0x0007e20000100800 */
[-C--:B------:R-:W-:Y:S01]  /*7a90*/  IADD3 RZ, P6, R27, R2.reuse, RZ ;  /* 0x000000021bff7210 */ /* 0x080fe20007fde0ff */
[----:B------:R-:W5:Y:S01]  /*7aa0*/  LDC R32, c[0x0][0x268] ;  /* 0x00009a00ff207b82 */ /* 0x000f620000000800 */
[-C--:B------:R-:W-:Y:S01]  /*7ab0*/  LEA.HI.X.SX32 R87, R59, R3.reuse, 0x1, P2 ;  /* 0x000000033b577211 */ /* 0x080fe200010f0eff */
[----:B------:R-:W-:Y:S01]  /*7ac0*/  STL [R1+0x4fc], R109 ;  /* 0x0004fc6d01007387 */ /* 0x000fe20000100800 */
[-C--:B------:R-:W-:Y:S01]  /*7ad0*/  IADD3 RZ, P4, R13, R2.reuse, RZ ;  /* 0x000000020dff7210 */ /* 0x080fe20007f9e0ff */
[----:B------:R-:W-:Y:S01]  /*7ae0*/  IMAD R13, R5, 0x5c, RZ ;  /* 0x0000005c050d7824 */ /* 0x000fe200078e02ff */
[-C--:B------:R-:W-:Y:S01]  /*7af0*/  LEA.HI.X.SX32 R83, R61, R3.reuse, 0x1, P6 ;  /* 0x000000033d537211 */ /* 0x080fe200030f0eff */
[----:B------:R-:W-:Y:S01]  /*7b00*/  STL [R1+0x4f4], R107 ;  /* 0x0004f46b01007387 */ /* 0x000fe20000100800 */
[-C--:B------:R-:W-:Y:S01]  /*7b10*/  LEA.HI.X.SX32 R79, R63, R3.reuse, 0x1, P0 ;  /* 0x000000033f4f7211 */ /* 0x080fe200000f0eff */
[----:B---3--:R-:W-:Y:S01]  /*7b20*/  IMAD R25, R5, 0x3e, RZ ;  /* 0x0000003e05197824 */ /* 0x008fe200078e02ff */
[-C--:B------:R-:W-:Y:S01]  /*7b30*/  LEA.HI.X.SX32 R63, R65, R3.reuse, 0x1, P3 ;  /* 0x00000003413f7211 */ /* 0x080fe200018f0eff */
[----:B------:R3:W-:Y:S01]  /*7b40*/  STL [R1+0x4ec], R105 ;  /* 0x0004ec6901007387 */ /* 0x0007e20000100800 */
[-C--:B------:R-:W-:Y:S01]  /*7b50*/  LEA.HI.X.SX32 R59, R67, R3.reuse, 0x1, P4 ;  /* 0x00000003433b7211 */ /* 0x080fe200020f0eff */
[----:B------:R-:W2:Y:S01]  /*7b60*/  LDC R65, c[0x0][0x268] ;  /* 0x00009a00ff417b82 */ /* 0x000ea20000000800 */
[-C--:B------:R-:W-:Y:S01]  /*7b70*/  IADD3 RZ, P5, R25, R2.reuse, RZ ;  /* 0x0000000219ff7210 */ /* 0x080fe20007fbe0ff */
[----:B------:R-:W-:Y:S01]  /*7b80*/  STL [R1+0x4e4], R103 ;  /* 0x0004e46701007387 */ /* 0x000fe20000100800 */
[----:B------:R-:W-:Y:S01]  /*7b90*/  IMAD R124, R5, 0x77, RZ ;  /* 0x00000077057c7824 */ /* 0x000fe200078e02ff */
[----:B------:R-:W-:Y:S01]  /*7ba0*/  USHF.R.U32.HI UR8, URZ, 0x4, UR8 ;  /* 0x000000043f087899 */ /* 0x000fe20008011608 */
[-C--:B------:R-:W-:Y:S01]  /*7bb0*/  LEA.HI.X.SX32 R95, R15, R3.reuse, 0x1, P5 ;  /* 0x000000030f5f7211 */ /* 0x080fe200028f0eff */
[----:B------:R-:W-:Y:S01]  /*7bc0*/  IMAD R15, R5, 0x52, RZ ;  /* 0x00000052050f7824 */ /* 0x000fe200078e02ff */
[-C--:B------:R-:W-:Y:S01]  /*7bd0*/  IADD3 RZ, P5, R29, R2.reuse, RZ ;  /* 0x000000021dff7210 */ /* 0x080fe20007fbe0ff */
[----:B------:R-:W-:Y:S01]  /*7be0*/  STL [R1+0x4dc], R101 ;  /* 0x0004dc6501007387 */ /* 0x000fe20000100800 */
[----:B---3--:R-:W3:Y:S01]  /*7bf0*/  LDC R105, c[0x0][0x268] ;  /* 0x00009a00ff697b82 */ /* 0x008ee20000000800 */
        /* <DEDUP_REMOVED lines=11> */
[----:B------:R-:W-:Y:S01]  /*7cb0*/  STL [R1+0x4d4], R99 ;  /* 0x0004d46301007387 */ /* 0x000fe20000100800 */
        /* <DEDUP_REMOVED lines=14> */
[-C--:B------:R-:W-:Y:S01]  /*7da0*/  LEA.HI.X.SX32 R55, R69, R3.reuse, 0x1, P5 ;  /* 0x0000000345377211 */ /* 0x080fe200028f0eff */
[----:B------:R-:W3:Y:S01]  /*7db0*/  LDC R14, c[0x0][0x268] ;  /* 0x00009a00ff0e7b82 */ /* 0x000ee20000000800 */
[-C--:B------:R-:W-:Y:S01]  /*7dc0*/  LEA.HI.X.SX32 R53, R11, R3.reuse, 0x1, P0 ;  /* 0x000000030b357211 */ /* 0x080fe200000f0eff */
[----:B------:R1:W-:Y:S01]  /*7dd0*/  STL [R1+0x4bc], R93 ;  /* 0x0004bc5d01007387 */ /* 0x0003e20000100800 */
[----:B------:R-:W-:Y:S01]  /*7de0*/  IMAD R11, R5, 0x31, RZ ;  /* 0x00000031050b7824 */ /* 0x000fe200078e02ff */
[-C--:B------:R-:W-:Y:S01]  /*7df0*/  IADD3 RZ, P3, R15, R2.reuse, RZ ;  /* 0x000000020fff7210 */ /* 0x080fe20007f7e0ff */
        /* <DEDUP_REMOVED lines=9> */
[----:B------:R-:W-:Y:S01]  /*7e90*/  STL [R1+0x4a4], R87 ;  /* 0x0004a45701007387 */ /* 0x000fe20000100800 */
[-C--:B------:R-:W-:Y:S01]  /*7ea0*/  LEA.HI.X.SX32 R51, R71, R3.reuse, 0x1, P1 ;  /* 0x0000000347337211 */ /* 0x080fe200008f0eff */
[----:B-1----:R-:W1:Y:S01]  /*7eb0*/  LDC R93, c[0x0][0x268] ;  /* 0x00009a00ff5d7b82 */ /* 0x002e620000000800 */
[-C--:B------:R-:W-:Y:S01]  /*7ec0*/  LEA.HI.X.SX32 R47, R73, R3.reuse, 0x1, P2 ;  /* 0x00000003492f7211 */ /* 0x080fe200010f0eff */
[----:B------:R-:W-:Y:S01]  /*7ed0*/  STL [R1+0x49c], R85 ;  /* 0x00049c5501007387 */ /* 0x000fe20000100800 */
[-C--:B------:R-:W-:Y:S01]  /*7ee0*/  LEA.HI.X.SX32 R45, R11, R3.reuse, 0x1, P4 ;  /* 0x000000030b2d7211 */ /* 0x080fe200020f0eff */
[----:B------:R-:W-:Y:S01]  /*7ef0*/  IMAD R11, R5, 0x35, RZ ;  /* 0x00000035050b7824 */ /* 0x000fe200078e02ff */
[-C--:B------:R-:W-:Y:S01]  /*7f00*/  LEA.HI.X.SX32 R33, R75, R3.reuse, 0x1, P6 ;  /* 0x000000034b217211 */ /* 0x080fe200030f0eff */
[----:B------:R0:W-:Y:S01]  /*7f10*/  STL [R1+0x494], R83 ;  /* 0x0004945301007387 */ /* 0x0001e20000100800 */
[-C--:B------:R-:W-:Y:S01]  /*7f20*/  IADD3 RZ, P0, R13, R2.reuse, RZ ;  /* 0x000000020dff7210 */ /* 0x080fe20007f1e0ff */
[----:B------:R-:W-:Y:S01]  /*7f30*/  IMAD R13, R5, 0x70, RZ ;  /* 0x00000070050d7824 */ /* 0x000fe200078e02ff */
[-C--:B------:R-:W-:Y:S01]  /*7f40*/  IADD3 RZ, P5, R15, R2.reuse, RZ ;  /* 0x000000020fff7210 */ /* 0x080fe20007fbe0ff */
        /* <DEDUP_REMOVED lines=33> */
[----:B------:R-:W-:Y:S01]  /*8160*/  IADD3 RZ, P0, R15, R2, RZ ;  /* 0x000000020fff7210 */ /* 0x000fe20007f1e0ff */
[C---:B------:R-:W-:Y:S01]  /*8170*/  IMAD R15, R5.reuse, 0x3d, RZ ;  /* 0x0000003d050f7824 */ /* 0x040fe200078e02ff */
[----:B0-----:R-:W0:Y:S01]  /*8180*/  LDC R83, c[0x0][0x268] ;  /* 0x00009a00ff537b82 */ /* 0x001e220000000800 */
[----:B------:R5:W-:Y:S01]  /*8190*/  STL [R1+0x444], R51 ;  /* 0x0004443301007387 */ /* 0x000be20000100800 */
[-C--:B------:R-:W-:Y:S01]  /*81a0*/  LEA.HI.X.SX32 R147, R124, R3.reuse, 0x1, P0 ;  /* 0x000000037c937211 */ /* 0x080fe200000f0eff */
[----:B------:R-:W-:Y:S01]  /*81b0*/  IMAD.SHL.U32 R7, R238, 0x200, RZ ;  /* 0x00000200ee077824 */ /* 0x000fe200078e00ff */
[----:B------:R-:W-:Y:S01]  /*81c0*/  LEA.HI.X.SX32 R153, R120, R3, 0x1, P1 ;  /* 0x0000000378997211 */ /* 0x000fe200008f0eff */
[----:B------:R-:W-:Y:S01]  /*81d0*/  STL [R1+0x43c], R49 ;  /* 0x00043c3101007387 */ /* 0x000fe20000100800 */
[----:B------:R-:W-:Y:S01]  /*81e0*/  IMAD R44, R5, 0xfc, RZ ;  /* 0x000000fc052c7824 */ /* 0x000fe200078e02ff */
[----:B------:R-:W-:Y:S01]  /*81f0*/  USGXT.U32 UR10, UR8, 0xe ;  /* 0x0000000e080a789a */ /* 0x000fe20008000000 */
[----:B----4-:R-:W4:Y:S01]  /*8200*/  LDC R77, c[0x0][0x268] ;  /* 0x00009a00ff4d7b82 */ /* 0x010f220000000800 */
[----:B------:R-:W-:Y:S01]  /*8210*/  STL [R1+0x434], R47 ;  /* 0x0004342f01007387 */ /* 0x000fe20000100800 */
[----:B------:R-:W-:Y:S01]  /*8220*/  LOP3.LUT R7, R10, 0x8000, R7, 0xf8, !PT ;  /* 0x000080000a077812 */ /* 0x000fe200078ef807 */
[----:B------:R-:W-:-:S02]  /*8230*/  UIADD3 UR46, UP0, UR10, 0x2, URZ ;  /* 0x000000020a2e7890 */ /* 0x000fc4000ff1e03f */
[----:B------:R-:W-:Y:S02]  /*8240*/  STL [R1+0x42c], R45 ;  /* 0x00042c2d01007387 */ /* 0x000fe40000100800 */
[----:B------:R-:W-:Y:S01]  /*8250*/  UIADD3.X UR47, UR5, 0x40000040, URZ, UP0, !UPT ;  /* 0x40000040052f7890 */ /* 0x000fe200087fe43f */
[----:B------:R-:W2:Y:S01]  /*8260*/  LDC R71, c[0x0][0x268] ;  /* 0x00009a00ff477b82 */ /* 0x000ea20000000800 */
[----:B------:R-:W-:Y:S01]  /*8270*/  STL [R1+0x424], R33 ;  /* 0x0004242101007387 */ /* 0x000fe20000100800 */
[----:B------:R-:W-:Y:S01]  /*8280*/  ULDC UR5, c[0x0][0x238] ;  /* 0x00008e0000057ab9 */ /* 0x000fe20000000800 */
[----:B------:R-:W-:Y:S02]  /*8290*/  UIADD3.64 UR12, UR46, 0x3fe, URZ ;  /* 0x000003fe2e0c7897 */ /* 0x000fe4000fffe03f */
[----:B------:R3:W-:Y:S01]  /*82a0*/  STL [R1+0x41c], R31 ;  /* 0x00041c1f01007387 */ /* 0x0007e20000100800 */
[----:B------:R-:W-:Y:S02]  /*82b0*/  UIADD3.64 UR8, UR46, 0x400, URZ ;  /* 0x000004002e087897 */ /* 0x000fe4000fffe03f */
[----:B-----5:R-:W5:Y:S01]  /*82c0*/  LDC R51, c[0x0][0x268] ;  /* 0x00009a00ff337b82 */ /* 0x020f620000000800 */
[----:B------:R1:W-:Y:S01]  /*82d0*/  STL [R1+0x414], R29 ;  /* 0x0004141d01007387 */ /* 0x0003e20000100800 */
[----:B------:R-:W-:-:S02]  /*82e0*/  UIADD3.64 UR14, UR46, 0x2, URZ ;  /* 0x000000022e0e7897 */ /* 0x000fc4000fffe03f */
[----:B------:R-:W-:Y:S01]  /*82f0*/  UIADD3.64 UR18, UR46, 0x4, URZ ;  /* 0x000000042e127897 */ /* 0x000fe2000fffe03f */
[----:B------:R1:W-:Y:S01]  /*8300*/  STL [R1+0x40c], R27 ;  /* 0x00040c1b01007387 */ /* 0x0003e20000100800 */
[----:B------:R-:W-:Y:S01]  /*8310*/  UIADD3.64 UR12, UR46, 0x402, URZ ;  /* 0x000004022e0c7897 */ /* 0x000fe2000fffe03f */
[C---:B---3--:R-:W-:Y:S01]  /*8320*/  IMAD R31, R5.reuse, 0xf2, RZ ;  /* 0x000000f2051f7824 */ /* 0x048fe200078e02ff */
[----:B------:R-:W3:Y:S01]  /*8330*/  LDC R33, c[0x0][0x268] ;  /* 0x00009a00ff217b82 */ /* 0x000ee20000000800 */
[----:B------:R0:W-:Y:S01]  /*8340*/  STL [R1+0x404], R43 ;  /* 0x0004042b01007387 */ /* 0x0001e20000100800 */
[----:B------:R-:W-:Y:S01]  /*8350*/  UIADD3.64 UR8, UR46, 0x404, URZ ;  /* 0x000004042e087897 */ /* 0x000fe2000fffe03f */
[C---:B-1----:R-:W-:Y:S01]  /*8360*/  IMAD R29, R5.reuse, 0x76, RZ ;  /* 0x00000076051d7824 */ /* 0x042fe200078e02ff */
[----:B------:R-:W-:Y:S01]  /*8370*/  UIADD3.64 UR22, UR46, 0x7fe, URZ ;  /* 0x000007fe2e167897 */ /* 0x000fe2000fffe03f */
[----:B------:R-:W-:Y:S01]  /*8380*/  STL [R1+0x3fc], R41 ;  /* 0x0003fc2901007387 */ /* 0x000fe20000100800 */
[----:B------:R-:W-:Y:S01]  /*8390*/  UIADD3.64 UR26, UR46, 0x800, URZ ;  /* 0x000008002e1a7897 */ /* 0x000fe2000fffe03f */
[----:B------:R-:W-:Y:S01]  /*83a0*/  IMAD R27, R5, 0x74, RZ ;  /* 0x00000074051b7824 */ /* 0x000fe200078e02ff */
[----:B------:R-:W-:Y:S01]  /*83b0*/  IADD3 RZ, P2, R29, R2, RZ ;  /* 0x000000021dff7210 */ /* 0x000fe20007f5e0ff */
[----:B------:R-:W1:Y:S01]  /*83c0*/  LDC R53, c[0x0][0x268] ;  /* 0x00009a00ff357b82 */ /* 0x000e620000000800 */
[----:B------:R-:W-:-:S02]  /*83d0*/  UIADD3.64 UR30, UR46, 0x802, URZ ;  /* 0x000008022e1e7897 */ /* 0x000fc4000fffe03f */
[-C--:B------:R-:W-:Y:S01]  /*83e0*/  IADD3 RZ, P3, R27, R2.reuse, RZ ;  /* 0x000000021bff7210 */ /* 0x080fe20007f7e0ff */
[----:B------:R-:W-:Y:S01]  /*83f0*/  UIADD3.64 UR34, UR46, 0x804, URZ ;  /* 0x000008042e227897 */ /* 0x000fe2000fffe03f */
[-C--:B------:R-:W-:Y:S01]  /*8400*/  LEA.HI.X.SX32 R37, R13, R3.reuse, 0x1, P2 ;  /* 0x000000030d257211 */ /* 0x080fe200010f0eff */
[----:B------:R-:W-:Y:S01]  /*8410*/  IMAD R13, R5, 0xf6, RZ ;  /* 0x000000f6050d7824 */ /* 0x000fe200078e02ff */
[-C--:B------:R-:W-:Y:S01]  /*8420*/  LEA.HI.X.SX32 R39, R21, R3.reuse, 0x1, P3 ;  /* 0x0000000315277211 */ /* 0x080fe200018f0eff */
[----:B------:R-:W1:Y:S01]  /*8430*/  LDC R59, c[0x0][0x268] ;  /* 0x00009a00ff3b7b82 */ /* 0x000e620000000800 */
[-C--:B------:R-:W-:Y:S01]  /*8440*/  IADD3 RZ, P3, R120, R2.reuse, RZ ;  /* 0x0000000278ff7210 */ /* 0x080fe20007f7e0ff */
[----:B------:R-:W-:Y:S01]  /*8450*/  UIADD3.64 UR58, UR46, 0xbfe, URZ ;  /* 0x00000bfe2e3a7897 */ /* 0x000fe2000fffe03f */
[-C--:B------:R-:W-:Y:S01]  /*8460*/  IADD3 RZ, P2, R125, R2.reuse, RZ ;  /* 0x000000027dff7210 */ /* 0x080fe20007f5e0ff */
[----:B------:R-:W-:Y:S01]  /*8470*/  STL [R1+0x3f4], R39 ;  /* 0x0003f42701007387 */ /* 0x000fe20000100800 */
[----:B------:R-:W-:Y:S01]  /*8480*/  LEA.HI.X.SX32 R35, R23, R3, 0x1, P3 ;  /* 0x0000000317237211 */ /* 0x000fe200018f0eff */
[----:B------:R-:W-:Y:S01]  /*8490*/  UIADD3.64 UR54, UR46, 0xc00, URZ ;  /* 0x00000c002e367897 */ /* 0x000fe2000fffe03f */
[----:B---3--:R-:W-:Y:S01]  /*84a0*/  IMAD R114, R114, R33, RZ ;  /* 0x0000002172727224 */ /* 0x008fe200078e02ff */
[-C--:B------:R-:W-:Y:S01]  /*84b0*/  LEA.HI.X.SX32 R23, R15, R3.reuse, 0x1, P2 ;  /* 0x000000030f177211 */ /* 0x080fe200010f0eff */
[----:B------:R-:W-:Y:S01]  /*84c0*/  STL [R1+0x3ec], R37 ;  /* 0x0003ec2501007387 */ /* 0x000fe20000100800 */
[-C--:B------:R-:W-:Y:S01]  /*84d0*/  IADD3 RZ, P2, R127, R2.reuse, RZ ;  /* 0x000000027fff7210 */ /* 0x080fe20007f5e0ff */
[----:B------:R-:W-:Y:S01]  /*84e0*/  IMAD R113, R33, 0x2, R114 ;  /* 0x0000000221717824 */ /* 0x000fe200078e0272 */
[-C--:B------:R-:W-:Y:S01]  /*84f0*/  IADD3 RZ, P3, R126, R2.reuse, RZ ;  /* 0x000000027eff7210 */ /* 0x080fe20007f7e0ff */
[----:B------:R-:W-:Y:S01]  /*8500*/  STL [R1+0x3e4], R35 ;  /* 0x0003e42301007387 */ /* 0x000fe20000100800 */
[----:B------:R-:W-:Y:S01]  /*8510*/  LEA.HI.X.SX32 R15, R17, R3, 0x1, P2 ;  /* 0x00000003110f7211 */ /* 0x000fe200010f0eff */
[----:B------:R-:W3:Y:S01]  /*8520*/  LDC R87, c[0x0][0x268] ;  /* 0x00009a00ff577b82 */ /* 0x000ee20000000800 */
[----:B------:R-:W-:Y:S01]  /*8530*/  LEA R108, R33, R113, 0x1 ;  /* 0x00000071216c7211 */ /* 0x000fe200078e08ff */
[----:B------:R-:W-:Y:S01]  /*8540*/  STL [R1+0x3dc], R23 ;  /* 0x0003dc1701007387 */ /* 0x000fe20000100800 */
[-C--:B------:R-:W-:Y:S01]  /*8550*/  IADD3 RZ, P2, R11, R2.reuse, RZ ;  /* 0x000000020bff7210 */ /* 0x080fe20007f5e0ff */
[----:B------:R-:W-:Y:S01]  /*8560*/  IMAD R11, R5, 0x75, RZ ;  /* 0x00000075050b7824 */ /* 0x000fe200078e02ff */
[-C--:B------:R-:W-:Y:S01]  /*8570*/  LEA.HI.X.SX32 R21, R25, R3.reuse, 0x1, P3 ;  /* 0x0000000319157211 */ /* 0x080fe200018f0eff */
[----:B------:R-:W-:Y:S01]  /*8580*/  IMAD R106, R33, 0x2, R108 ;  /* 0x00000002216a7824 */ /* 0x000fe200078e026c */
[-C--:B------:R-:W-:Y:S01]  /*8590*/  LEA.HI.X.SX32 R19, R27, R3.reuse, 0x1, P4 ;  /* 0x000000031b137211 */ /* 0x080fe200020f0eff */
[----:B------:R-:W3:Y:S01]  /*85a0*/  LDC R47, c[0x0][0x268] ;  /* 0x00009a00ff2f7b82 */ /* 0x000ee20000000800 */
[-C--:B------:R-:W-:Y:S01]  /*85b0*/  LEA.HI.X.SX32 R17, R11, R3.reuse, 0x1, P6 ;  /* 0x000000030b117211 */ /* 0x080fe200030f0eff */
[----:B------:R-:W-:Y:S01]  /*85c0*/  IMAD R107, R33, 0x2, R106 ;  /* 0x00000002216b7824 */ /* 0x000fe200078e026a */
[----:B------:R-:W-:Y:S01]  /*85d0*/  LEA.HI.X.SX32 R11, R29, R3, 0x1, P5 ;  /* 0x000000031d0b7211 */ /* 0x000fe200028f0eff */
[----:B------:R-:W-:Y:S01]  /*85e0*/  STL [R1+0x3d4], R21 ;  /* 0x0003d41501007387 */ /* 0x000fe20000100800 */
[-C--:B------:R-:W-:Y:S01]  /*85f0*/  IADD3 RZ, P3, R31, R2.reuse, RZ ;  /* 0x000000021fff7210 */ /* 0x080fe20007f7e0ff */
[----:B------:R-:W-:Y:S01]  /*8600*/  UIADD3.64 UR38, UR46, 0xc02, URZ ;  /* 0x00000c022e267897 */ /* 0x000fe2000fffe03f */
[----:B------:R-:W-:Y:S01]  /*8610*/  LEA R102, R33, R107, 0x1 ;  /* 0x0000006b21667211 */ /* 0x000fe200078e08ff */
[----:B------:R4:W-:Y:S01]  /*8620*/  STL [R1+0x3cc], R15 ;  /* 0x0003cc0f01007387 */ /* 0x0009e20000100800 */
[----:B0-----:R-:W0:Y:S01]  /*8630*/  LDC R43, c[0x0][0x268] ;  /* 0x00009a00ff2b7b82 */ /* 0x001e220000000800 */
[----:B------:R-:W-:Y:S01]  /*8640*/  IADD3 RZ, P4, R13, R2, RZ ;  /* 0x000000020dff7210 */ /* 0x000fe20007f9e0ff */
[----:B------:R-:W-:Y:S01]  /*8650*/  IMAD R13, R5, 0xfa, RZ ;  /* 0x000000fa050d7824 */ /* 0x000fe200078e02ff */
[----:B------:R-:W-:Y:S01]  /*8660*/  STL [R1+0x3c4], R19 ;  /* 0x0003c41301007387 */ /* 0x000fe20000100800 */
[C---:B------:R-:W-:Y:S01]  /*8670*/  IMAD R100, R33.reuse, 0x2, R102 ;  /* 0x0000000221647824 */ /* 0x040fe200078e0266 */
[-C--:B------:R-:W-:Y:S01]  /*8680*/  LEA R148, P0, R114, R9.reuse, 0x1 ;  /* 0x0000000972947211 */ /* 0x080fe200078008ff */
[----:B------:R-:W-:Y:S01]  /*8690*/  UIADD3.64 UR42, UR46, 0xc04, URZ ;  /* 0x00000c042e2a7897 */ /* 0x000fe2000fffe03f */
[----:B------:R2:W-:Y:S01]  /*86a0*/  STL [R1+0x3bc], R17 ;  /* 0x0003bc1101007387 */ /* 0x0005e20000100800 */
[----:B------:R-:W-:Y:S01]  /*86b0*/  IMAD R101, R33, 0x2, R100 ;  /* 0x0000000221657824 */ /* 0x000fe200078e0264 */
[----:B------:R-:W0:Y:S01]  /*86c0*/  LDC R45, c[0x0][0x268] ;  /* 0x00009a00ff2d7b82 */ /* 0x000e220000000800 */
[----:B----4-:R-:W-:Y:S01]  /*86d0*/  IMAD R15, R5, 0xf8, RZ ;  /* 0x000000f8050f7824 */ /* 0x010fe200078e02ff */
[----:B------:R4:W-:Y:S01]  /*86e0*/  STL [R1+0x3b4], R11 ;  /* 0x0003b40b01007387 */ /* 0x0009e20000100800 */
[----:B------:R-:W-:-:S02]  /*86f0*/  LEA R146, P1, R113, R9, 0x1 ;  /* 0x0000000971927211 */ /* 0x000fc400078208ff */
[----:B------:R-:W-:Y:S01]  /*8700*/  LEA R96, R33, R101, 0x1 ;  /* 0x0000006521607211 */ /* 0x000fe200078e08ff */
[----:B------:R5:W-:Y:S01]  /*8710*/  STL [R1+0x3ac], R147 ;  /* 0x0003ac9301007387 */ /* 0x000be20000100800 */
[-C--:B------:R-:W-:Y:S01]  /*8720*/  IADD3 RZ, P6, R15, R2.reuse, RZ ;  /* 0x000000020fff7210 */ /* 0x080fe20007fde0ff */
[----:B--2---:R-:W2:Y:S01]  /*8730*/  LDC R17, c[0x0][0x268] ;  /* 0x00009a00ff117b82 */ /* 0x004ea20000000800 */
[----:B------:R-:W-:Y:S01]  /*8740*/  IADD3 RZ, P5, R13, R2, RZ ;  /* 0x000000020dff7210 */ /* 0x000fe20007fbe0ff */
[C---:B------:R-:W-:Y:S01]  /*8750*/  IMAD R94, R33.reuse, 0x2, R96 ;  /* 0x00000002215e7824 */ /* 0x040fe200078e0260 */
[----:B------:R-:W-:Y:S01]  /*8760*/  LEA.HI.X.SX32 R151, R116, R3, 0x1, P3 ;  /* 0x0000000374977211 */ /* 0x000fe200018f0eff */
[----:B------:R-:W-:Y:S01]  /*8770*/  STL [R1+0x3a4], R153 ;  /* 0x0003a49901007387 */ /* 0x000fe20000100800 */
[-C--:B------:R-:W-:Y:S01]  /*8780*/  LEA.HI.X.SX32 R149, R114, R0.reuse, 0x1, P0 ;  /* 0x0000000072957211 */ /* 0x080fe200000f0eff */
[----:B------:R-:W-:Y:S01]  /*8790*/  IMAD R95, R33, 0x2, R94 ;  /* 0x00000002215f7824 */ /* 0x000fe200078e025e */
[----:B------:R-:W-:Y:S01]  /*87a0*/  LEA R150, P0, R108, R9, 0x1 ;  /* 0x000000096c967211 */ /* 0x000fe200078008ff */
[----:B----4-:R-:W4:Y:S01]  /*87b0*/  LDC R11, c[0x0][0x268] ;  /* 0x00009a00ff0b7b82 */ /* 0x010f220000000800 */
[----:B-----5:R-:W-:Y:S01]  /*87c0*/  LEA.HI.X.SX32 R147, R113, R0, 0x1, P1 ;  /* 0x0000000071937211 */ /* 0x020fe200008f0eff */
[----:B------:R5:W-:Y:S01]  /*87d0*/  STL [R1+0x39c], R151 ;  /* 0x00039c9701007387 */ /* 0x000be20000100800 */
[----:B------:R-:W-:-:S03]  /*87e0*/  LEA R90, R33, R95, 0x1 ;  /* 0x0000005f215a7211 */ /* 0x000fc600078e08ff */
[----:B------:R1:W-:Y:S02]  /*87f0*/  STL.64 [R1+0x998], R148 ;  /* 0x0009989401007387 */ /* 0x0003e40000100a00 */
[C---:B------:R-:W-:Y:S01]  /*8800*/  IMAD R88, R33.reuse, 0x2, R90 ;  /* 0x0000000221587824 */ /* 0x040fe200078e025a */
[----:B------:R-:W3:Y:S01]  /*8810*/  LDC R19, c[0x0][0x268] ;  /* 0x00009a00ff137b82 */ /* 0x000ee20000000800 */
[----:B------:R1:W-:Y:S01]  /*8820*/  STL.64 [R1+0x990], R146 ;  /* 0x0009909201007387 */ /* 0x0003e20000100a00 */
[----:B-----5:R-:W-:Y:S02]  /*8830*/  LEA.HI.X.SX32 R151, R108, R0, 0x1, P0 ;  /* 0x000000006c977211 */ /* 0x020fe400000f0eff */
[----:B------:R-:W-:-:S04]  /*8840*/  LEA R89, R33, R88, 0x1 ;  /* 0x0000005821597211 */ /* 0x000fc800078e08ff */
[----:B------:R-:W5:Y:S01]  /*8850*/  LDC R31, c[0x0][0x268] ;  /* 0x00009a00ff1f7b82 */ /* 0x000f620000000800 */
[-C--:B-1----:R-:W-:Y:S01]  /*8860*/  LEA R148, P1, R106, R9.reuse, 0x1 ;  /* 0x000000096a947211 */ /* 0x082fe200078208ff */
[----:B------:R-:W-:Y:S01]  /*8870*/  IMAD R84, R33, 0x2, R89 ;  /* 0x0000000221547824 */ /* 0x000fe200078e0259 */
[----:B------:R1:W-:Y:S01]  /*8880*/  STL.64 [R1+0x988], R150 ;  /* 0x0009889601007387 */ /* 0x0003e20000100a00 */
[----:B------:R-:W-:-:S03]  /*8890*/  LEA R146, P3, R107, R9, 0x1 ;  /* 0x000000096b927211 */ /* 0x000fc600078608ff */
[----:B----4-:R-:W-:Y:S01]  /*88a0*/  LEA R82, R11, R84, 0x1 ;  /* 0x000000540b527211 */ /* 0x010fe200078e08ff */
[----:B------:R-:W4:Y:S01]  /*88b0*/  LDC R42, c[0x0][0x268] ;  /* 0x00009a00ff2a7b82 */ /* 0x000f220000000800 */
[-C--:B------:R-:W-:Y:S02]  /*88c0*/  LEA.HI.X.SX32 R149, R106, R0.reuse, 0x1, P1 ;  /* 0x000000006a957211 */ /* 0x080fe400008f0eff */
[-C--:B------:R-:W-:Y:S01]  /*88d0*/  LEA.HI.X.SX32 R147, R107, R0.reuse, 0x1, P3 ;  /* 0x000000006b937211 */ /* 0x080fe200018f0eff */
[----:B------:R-:W-:Y:S02]  /*88e0*/  IMAD R83, R83, 0x2, R82 ;  /* 0x0000000253537824 */ /* 0x000fe400078e0252 */
[----:B------:R0:W-:Y:S01]  /*88f0*/  STL.64 [R1+0x980], R148 ;  /* 0x0009809401007387 */ /* 0x0001e20000100a00 */
[----:B-1----:R-:W-:Y:S01]  /*8900*/  LEA R150, P0, R102, R9, 0x1 ;  /* 0x0000000966967211 */ /* 0x002fe200078008ff */
[----:B------:R-:W1:Y:S01]  /*8910*/  LDC R15, c[0x0][0x268] ;  /* 0x00009a00ff0f7b82 */ /* 0x000e620000000800 */
[----:B------:R-:W-:Y:S01]  /*8920*/  LEA R78, R78, R83, 0x1 ;  /* 0x000000534e4e7211 */ /* 0x000fe200078e08ff */
[----:B------:R3:W-:Y:S01]  /*8930*/  STL.64 [R1+0x978], R146 ;  /* 0x0009789201007387 */ /* 0x0007e20000100a00 */
[----:B------:R-:W-:-:S03]  /*8940*/  LEA.HI.X.SX32 R151, R102, R0, 0x1, P0 ;  /* 0x0000000066977211 */ /* 0x000fc600000f0eff */
[----:B--2---:R-:W-:Y:S02]  /*8950*/  IMAD R76, R17, 0x2, R78 ;  /* 0x00000002114c7824 */ /* 0x004fe400078e024e */
[----:B------:R-:W2:Y:S01]  /*8960*/  LDC R23, c[0x0][0x268] ;  /* 0x00009a00ff177b82 */ /* 0x000ea20000000800 */
[----:B------:R5:W-:Y:S01]  /*8970*/  STL.64 [R1+0x970], R150 ;  /* 0x0009709601007387 */ /* 0x000be20000100a00 */
[-C--:B0-----:R-:W-:Y:S02]  /*8980*/  LEA R148, P1, R100, R9.reuse, 0x1 ;  /* 0x0000000964947211 */ /* 0x081fe400078208ff */
[----:B------:R-:W-:Y:S02]  /*8990*/  LEA R77, R77, R76, 0x1 ;  /* 0x0000004c4d4d7211 */ /* 0x000fe400078e08ff */
[----:B---3--:R-:W-:Y:S02]  /*89a0*/  LEA R146, P3, R101, R9, 0x1 ;  /* 0x0000000965927211 */ /* 0x008fe400078608ff */
[----:B------:R-:W0:Y:S01]  /*89b0*/  LDC R41, c[0x0][0x268] ;  /* 0x00009a00ff297b82 */ /* 0x000e220000000800 */
[----:B------:R-:W-:Y:S01]  /*89c0*/  IMAD R72, R72, 0x2, R77 ;  /* 0x0000000248487824 */ /* 0x000fe200078e024d */
[----:B------:R-:W-:-:S02]  /*89d0*/  LEA.HI.X.SX32 R149, R100, R0, 0x1, P1 ;  /* 0x0000000064957211 */ /* 0x000fc400008f0eff */
[----:B------:R-:W-:Y:S02]  /*89e0*/  LEA.HI.X.SX32 R147, R101, R0, 0x1, P3 ;  /* 0x0000000065937211 */ /* 0x000fe400018f0eff */
[----:B-----5:R-:W-:Y:S02]  /*89f0*/  CS2R R150, SRZ ;  /* 0x0000000000967805 */ /* 0x020fe4000001ff00 */
[----:B------:R-:W-:Y:S01]  /*8a00*/  LEA R70, R19, R72, 0x1 ;  /* 0x0000004813467211 */ /* 0x000fe200078e08ff */
[----:B------:R3:W-:Y:S01]  /*8a10*/  STL.64 [R1+0x968], R148 ;  /* 0x0009689401007387 */ /* 0x0007e20000100a00 */
[----:B------:R-:W5:Y:S01]  /*8a20*/  LDC R30, c[0x0][0x268] ;  /* 0x00009a00ff1e7b82 */ /* 0x000f620000000800 */
[----:B------:R-:W-:Y:S02]  /*8a30*/  LEA R106, P3, R95, R9, 0x1 ;  /* 0x000000095f6a7211 */ /* 0x000fe400078608ff */
[----:B------:R-:W-:Y:S01]  /*8a40*/  IMAD R71, R71, 0x2, R70 ;  /* 0x0000000247477824 */ /* 0x000fe200078e0246 */
[----:B------:R4:W-:Y:S01]  /*8a50*/  STL.64 [R1+0x960], R146 ;  /* 0x0009609201007387 */ /* 0x0009e20000100a00 */
[----:B------:R-:W-:-:S02]  /*8a60*/  LEA.HI.X.SX32 R107, R95, R0, 0x1, P3 ;  /* 0x000000005f6b7211 */ /* 0x000fc400018f0eff */
[C---:B------:R-:W-:Y:S01]  /*8a70*/  LEA R100, P3, R89.reuse, R9, 0x1 ;  /* 0x0000000959647211 */ /* 0x040fe200078608ff */
[----:B------:R-:W5:Y:S01]  /*8a80*/  LDC R18, c[0x0][0x268] ;  /* 0x00009a00ff127b82 */ /* 0x000f620000000800 */
[----:B------:R-:W-:Y:S02]  /*8a90*/  LEA R66, R66, R71, 0x1 ;  /* 0x0000004742427211 */ /* 0x000fe400078e08ff */
[CC--:B---3--:R-:W-:Y:S02]  /*8aa0*/  LEA R148, P0, R96.reuse, R9.reuse, 0x1 ;  /* 0x0000000960947211 */ /* 0x0c8fe400078008ff */
[-C--:B------:R-:W-:Y:S01]  /*8ab0*/  LEA.HI.X.SX32 R101, R89, R0.reuse, 0x1, P3 ;  /* 0x0000000059657211 */ /* 0x080fe200018f0eff */
[----:B------:R-:W-:Y:S01]  /*8ac0*/  IMAD R64, R51, 0x2, R66 ;  /* 0x0000000233407824 */ /* 0x000fe200078e0242 */
[----:B------:R-:W-:Y:S01]  /*8ad0*/  LEA.HI.X.SX32 R149, R96, R0, 0x1, P0 ;  /* 0x0000000060957211 */ /* 0x000fe200000f0eff */
[----:B------:R-:W3:Y:S01]  /*8ae0*/  LDC R40, c[0x0][0x268] ;  /* 0x00009a00ff287b82 */ /* 0x000ee20000000800 */
[----:B----4-:R-:W-:-:S02]  /*8af0*/  LEA R146, P1, R94, R9, 0x1 ;  /* 0x000000095e927211 */ /* 0x010fc400078208ff */
[----:B------:R-:W-:Y:S01]  /*8b00*/  LEA R65, R65, R64, 0x1 ;  /* 0x0000004041417211 */ /* 0x000fe200078e08ff */
[----:B------:R4:W-:Y:S01]  /*8b10*/  STL.64 [R1+0x958], R148 ;  /* 0x0009589401007387 */ /* 0x0009e20000100a00 */
[-C--:B------:R-:W-:Y:S02]  /*8b20*/  LEA.HI.X.SX32 R147, R94, R0.reuse, 0x1, P1 ;  /* 0x000000005e937211 */ /* 0x080fe400008f0eff */
[C---:B------:R-:W-:Y:S01]  /*8b30*/  LEA R94, P3, R83.reuse, R9, 0x1 ;  /* 0x00000009535e7211 */ /* 0x040fe200078608ff */
[----:B------:R-:W-:Y:S01]  /*8b40*/  IMAD R60, R60, 0x2, R65 ;  /* 0x000000023c3c7824 */ /* 0x000fe200078e0241 */
[----:B------:R-:W3:Y:S01]  /*8b50*/  LDC R13, c[0x0][0x268] ;  /* 0x00009a00ff0d7b82 */ /* 0x000ee20000000800 */
[----:B------:R1:W-:Y:S01]  /*8b60*/  STL.64 [R1+0x950], R146 ;  /* 0x0009509201007387 */ /* 0x0003e20000100a00 */
[----:B------:R-:W-:Y:S02]  /*8b70*/  LEA.HI.X.SX32 R95, R83, R0, 0x1, P3 ;  /* 0x00000000535f7211 */ /* 0x000fe400018f0eff */
[----:B------:R-:W-:Y:S01]  /*8b80*/  LEA R58, R53, R60, 0x1 ;  /* 0x0000003c353a7211 */ /* 0x000fe200078e08ff */
[----:B------:R2:W-:Y:S01]  /*8b90*/  STL.64 [R1+0x948], R106 ;  /* 0x0009486a01007387 */ /* 0x0005e20000100a00 */
[----:B----4-:R-:W-:-:S02]  /*8ba0*/  CS2R R148, SRZ ;  /* 0x0000000000947805 */ /* 0x010fc4000001ff00 */
[----:B------:R-:W4:Y:S01]  /*8bb0*/  LDC R29, c[0x0][0x268] ;  /* 0x00009a00ff1d7b82 */ /* 0x000f220000000800 */
[----:B------:R-:W-:Y:S01]  /*8bc0*/  IMAD R59, R59, 0x2, R58 ;  /* 0x000000023b3b7824 */ /* 0x000fe200078e023a */
[----:B-1----:R-:W-:-:S04]  /*8bd0*/  LEA R146, P0, R90, R9, 0x1 ;  /* 0x000000095a927211 */ /* 0x002fc800078008ff */
[----:B------:R-:W-:Y:S02]  /*8be0*/  LEA R54, R54, R59, 0x1 ;  /* 0x0000003b36367211 */ /* 0x000fe400078e08ff */
[----:B------:R-:W1:Y:S01]  /*8bf0*/  LDC R39, c[0x0][0x268] ;  /* 0x00009a00ff277b82 */ /* 0x000e620000000800 */
[-C--:B--2---:R-:W-:Y:S02]  /*8c00*/  LEA R106, P1, R88, R9.reuse, 0x1 ;  /* 0x00000009586a7211 */ /* 0x084fe400078208ff */
[-C--:B------:R-:W-:Y:S01]  /*8c10*/  LEA.HI.X.SX32 R147, R90, R0.reuse, 0x1, P0 ;  /* 0x000000005a937211 */ /* 0x080fe200000f0eff */
[----:B------:R-:W-:Y:S01]  /*8c20*/  IMAD R52, R87, 0x2, R54 ;  /* 0x0000000257347824 */ /* 0x000fe200078e0236 */
[----:B------:R-:W-:Y:S02]  /*8c30*/  LEA.HI.X.SX32 R107, R88, R0, 0x1, P1 ;  /* 0x00000000586b7211 */ /* 0x000fe400008f0eff */
[----:B------:R-:W-:Y:S01]  /*8c40*/  LEA R88, P3, R77, R9, 0x1 ;  /* 0x000000094d587211 */ /* 0x000fe200078608ff */
[----:B------:R-:W2:Y:S01]  /*8c50*/  LDC R22, c[0x0][0x268] ;  /* 0x00009a00ff167b82 */ /* 0x000ea20000000800 */
[----:B------:R-:W-:Y:S01]  /*8c60*/  LEA R53, R93, R52, 0x1 ;  /* 0x000000345d357211 */ /* 0x000fe200078e08ff */
[----:B------:R0:W-:Y:S01]  /*8c70*/  STL.64 [R1+0x940], R146 ;  /* 0x0009409201007387 */ /* 0x0001e20000100a00 */
[----:B------:R-:W-:-:S03]  /*8c80*/  LEA.HI.X.SX32 R89, R77, R0, 0x1, P3 ;  /* 0x000000004d597211 */ /* 0x000fc600018f0eff */
[----:B------:R-:W-:Y:S01]  /*8c90*/  IMAD R48, R48, 0x2, R53 ;  /* 0x0000000230307824 */ /* 0x000fe200078e0235 */
[----:B------:R5:W-:Y:S01]  /*8ca0*/  STL.64 [R1+0x938], R106 ;  /* 0x0009386a01007387 */ /* 0x000be20000100a00 */
[----:B------:R-:W2:Y:S03]  /*8cb0*/  LDC R10, c[0x0][0x268] ;  /* 0x00009a00ff0a7b82 */ /* 0x000ea60000000800 */
[----:B------:R-:W-:Y:S01]  /*8cc0*/  LEA R46, R105, R48, 0x1 ;  /* 0x00000030692e7211 */ /* 0x000fe200078e08ff */
[----:B------:R3:W-:Y:S01]  /*8cd0*/  STL.64 [R1+0x930], R100 ;  /* 0x0009306401007387 */ /* 0x0007e20000100a00 */
[----:B0-----:R-:W-:-:S03]  /*8ce0*/  CS2R R146, SRZ ;  /* 0x0000000000927805 */ /* 0x001fc6000001ff00 */
[----:B------:R-:W-:Y:S01]  /*8cf0*/  IMAD R47, R47, 0x2, R46 ;  /* 0x000000022f2f7824 */ /* 0x000fe200078e022e */
[----:B------:R-:W0:Y:S01]  /*8d00*/  LDC R38, c[0x0][0x268] ;  /* 0x00009a00ff267b82 */ /* 0x000e220000000800 */
[----:B-----5:R-:W-:-:S03]  /*8d10*/  LEA R106, P0, R84, R9, 0x1 ;  /* 0x00000009546a7211 */ /* 0x020fc600078008ff */
[----:B------:R-:W-:Y:S02]  /*8d20*/  LEA R32, R32, R47, 0x1 ;  /* 0x0000002f20207211 */ /* 0x000fe400078e08ff */
[----:B------:R-:W-:Y:S02]  /*8d30*/  LEA.HI.X.SX32 R107, R84, R0, 0x1, P0 ;  /* 0x00000000546b7211 */ /* 0x000fe400000f0eff */
[----:B------:R-:W5:Y:S01]  /*8d40*/  LDC R28, c[0x0][0x268] ;  /* 0x00009a00ff1c7b82 */ /* 0x000f620000000800 */
[----:B------:R-:W-:Y:S01]  /*8d50*/  IMAD R24, R43, 0x2, R32 ;  /* 0x000000022b187824 */ /* 0x000fe200078e0220 */
[----:B---3--:R-:W-:Y:S01]  /*8d60*/  LEA R100, P1, R82, R9, 0x1 ;  /* 0x0000000952647211 */ /* 0x008fe200078208ff */
[----:B------:R3:W-:Y:S01]  /*8d70*/  STL.64 [R1+0x928], R106 ;  /* 0x0009286a01007387 */ /* 0x0007e20000100a00 */
[----:B------:R-:W-:Y:S02]  /*8d80*/  IMAD R43, R5, 0xfe, RZ ;  /* 0x000000fe052b7824 */ /* 0x000fe400078e02ff */
[----:B------:R-:W-:-:S02]  /*8d90*/  LEA R45, R45, R24, 0x1 ;  /* 0x000000182d2d7211 */ /* 0x000fc400078e08ff */
[----:B------:R-:W5:Y:S01]  /*8da0*/  LDC R17, c[0x0][0x268] ;  /* 0x00009a00ff117b82 */ /* 0x000f620000000800 */
[----:B------:R-:W-:Y:S02]  /*8db0*/  LEA.HI.X.SX32 R101, R82, R0, 0x1, P1 ;  /* 0x0000000052657211 */ /* 0x000fe400008f0eff */
[----:B------:R-:W-:Y:S01]  /*8dc0*/  IMAD R14, R14, 0x2, R45 ;  /* 0x000000020e0e7824 */ /* 0x000fe200078e022d */
[----:B------:R-:W-:Y:S02]  /*8dd0*/  LEA R82, P3, R71, R9, 0x1 ;  /* 0x0000000947527211 */ /* 0x000fe400078608ff */
[----:B------:R4:W-:Y:S01]  /*8de0*/  STL.64 [R1+0x920], R100 ;  /* 0x0009206401007387 */ /* 0x0009e20000100a00 */
[----:B---3--:R-:W-:Y:S02]  /*8df0*/  CS2R R106, SRZ ;  /* 0x00000000006a7805 */ /* 0x008fe4000001ff00 */
[----:B------:R-:W-:Y:S01]  /*8e00*/  LEA R31, R31, R14, 0x1 ;  /* 0x0000000e1f1f7211 */ /* 0x000fe200078e08ff */
[----:B------:R-:W3:Y:S01]  /*8e10*/  LDC R37, c[0x0][0x268] ;  /* 0x00009a00ff257b82 */ /* 0x000ee20000000800 */
[----:B------:R1:W-:Y:S01]  /*8e20*/  STL.64 [R1+0x918], R94 ;  /* 0x0009185e01007387 */ /* 0x0003e20000100a00 */
[----:B------:R-:W-:-:S02]  /*8e30*/  LEA.HI.X.SX32 R83, R71, R0, 0x1, P3 ;  /* 0x0000000047537211 */ /* 0x000fc400018f0eff */
[----:B------:R-:W-:-:S04]  /*8e40*/  IMAD R42, R42, 0x2, R31 ;  /* 0x000000022a2a7824 */ /* 0x000fc800078e021f */
[----:B------:R-:W3:Y:S01]  /*8e50*/  LDC R21, c[0x0][0x268] ;  /* 0x00009a00ff157b82 */ /* 0x000ee20000000800 */
[----:B------:R-:W-:Y:S02]  /*8e60*/  LEA R15, R15, R42, 0x1 ;  /* 0x0000002a0f0f7211 */ /* 0x000fe400078e08ff */
[-C--:B----4-:R-:W-:Y:S02]  /*8e70*/  LEA R100, P0, R78, R9.reuse, 0x1 ;  /* 0x000000094e647211 */ /* 0x090fe400078008ff */
[----:B-1----:R-:W-:Y:S01]  /*8e80*/  LEA R94, P1, R76, R9, 0x1 ;  /* 0x000000094c5e7211 */ /* 0x002fe200078208ff */
[----:B------:R-:W-:Y:S01]  /*8e90*/  IMAD R23, R23, 0x2, R15 ;  /* 0x0000000217177824 */ /* 0x000fe200078e020f */
[-C--:B------:R-:W-:Y:S01]  /*8ea0*/  LEA.HI.X.SX32 R101, R78, R0.reuse, 0x1, P0 ;  /* 0x000000004e657211 */ /* 0x080fe200000f0eff */
[----:B------:R-:W1:Y:S01]  /*8eb0*/  LDC R27, c[0x0][0x268] ;  /* 0x00009a00ff1b7b82 */ /* 0x000e620000000800 */
[----:B------:R-:W-:Y:S02]  /*8ec0*/  LEA.HI.X.SX32 R95, R76, R0, 0x1, P1 ;  /* 0x000000004c5f7211 */ /* 0x000fe400008f0eff */
[----:B------:R-:W-:Y:S01]  /*8ed0*/  LEA R41, R41, R23, 0x1 ;  /* 0x0000001729297211 */ /* 0x000fe200078e08ff */
[----:B------:R4:W-:Y:S01]  /*8ee0*/  STL.64 [R1+0x910], R100 ;  /* 0x0009106401007387 */ /* 0x0009e20000100a00 */
[----:B------:R-:W-:-:S03]  /*8ef0*/  LEA R76, P3, R65, R9, 0x1 ;  /* 0x00000009414c7211 */ /* 0x000fc600078608ff */
[----:B------:R-:W-:Y:S01]  /*8f00*/  IMAD R30, R30, 0x2, R41 ;  /* 0x000000021e1e7824 */ /* 0x000fe200078e0229 */
[----:B------:R-:W1:Y:S01]  /*8f10*/  LDC R36, c[0x0][0x268] ;  /* 0x00009a00ff247b82 */ /* 0x000e620000000800 */
[----:B------:R2:W-:Y:S01]  /*8f20*/  STL.64 [R1+0x908], R94 ;  /* 0x0009085e01007387 */ /* 0x0005e20000100a00 */
[----:B------:R-:W-:Y:S02]  /*8f30*/  LEA.HI.X.SX32 R77, R65, R0, 0x1, P3 ;  /* 0x00000000414d7211 */ /* 0x000fe400018f0eff */
[----:B------:R-:W-:Y:S01]  /*8f40*/  LEA R18, R18, R30, 0x1 ;  /* 0x0000001e12127211 */ /* 0x000fe200078e08ff */
[----:B------:R0:W-:Y:S01]  /*8f50*/  STL.64 [R1+0x900], R88 ;  /* 0x0009005801007387 */ /* 0x0001e20000100a00 */
[----:B----4-:R-:W-:Y:S02]  /*8f60*/  CS2R R100, SRZ ;  /* 0x0000000000647805 */ /* 0x010fe4000001ff00 */
[----:B------:R-:W4:Y:S01]  /*8f70*/  LDC R11, c[0x0][0x268] ;  /* 0x00009a00ff0b7b82 */ /* 0x000f220000000800 */
[----:B------:R-:W-:Y:S01]  /*8f80*/  IMAD R40, R40, 0x2, R18 ;  /* 0x0000000228287824 */ /* 0x000fe200078e0212 */
[----:B--2---:R-:W-:-:S04]  /*8f90*/  LEA R94, P0, R72, R9, 0x1 ;  /* 0x00000009485e7211 */ /* 0x004fc800078008ff */
[----:B------:R-:W-:Y:S02]  /*8fa0*/  LEA R13, R13, R40, 0x1 ;  /* 0x000000280d0d7211 */ /* 0x000fe400078e08ff */
[----:B------:R-:W2:Y:S01]  /*8fb0*/  LDC R4, c[0x0][0x268] ;  /* 0x00009a00ff047b82 */ /* 0x000ea20000000800 */
[-C--:B0-----:R-:W-:Y:S02]  /*8fc0*/  LEA R88, P1, R70, R9.reuse, 0x1 ;  /* 0x0000000946587211 */ /* 0x081fe400078208ff */
[-C--:B------:R-:W-:Y:S01]  /*8fd0*/  LEA.HI.X.SX32 R95, R72, R0.reuse, 0x1, P0 ;  /* 0x00000000485f7211 */ /* 0x080fe200000f0eff */
[----:B------:R-:W-:Y:S01]  /*8fe0*/  IMAD R29, R29, 0x2, R13 ;  /* 0x000000021d1d7824 */ /* 0x000fe200078e020d */
[-C--:B------:R-:W-:Y:S02]  /*8ff0*/  LEA.HI.X.SX32 R89, R70, R0.reuse, 0x1, P1 ;  /* 0x0000000046597211 */ /* 0x080fe400008f0eff */
[----:B------:R-:W-:Y:S01]  /*9000*/  LEA R70, P3, R59, R9, 0x1 ;  /* 0x000000093b467211 */ /* 0x000fe200078608ff */
[----:B------:R-:W0:Y:S01]  /*9010*/  LDC R35, c[0x0][0x268] ;  /* 0x00009a00ff237b82 */ /* 0x000e220000000800 */
[----:B------:R-:W-:Y:S01]  /*9020*/  LEA R39, R39, R29, 0x1 ;  /* 0x0000001d27277211 */ /* 0x000fe200078e08ff */
[----:B------:R5:W-:Y:S01]  /*9030*/  STL.64 [R1+0x8f8], R94 ;  /* 0x0008f85e01007387 */ /* 0x000be20000100a00 */
[----:B------:R-:W-:-:S03]  /*9040*/  LEA.HI.X.SX32 R71, R59, R0, 0x1, P3 ;  /* 0x000000003b477211 */ /* 0x000fc600018f0eff */
[----:B------:R-:W-:Y:S01]  /*9050*/  IMAD R22, R22, 0x2, R39 ;  /* 0x0000000216167824 */ /* 0x000fe200078e0227 */
[----:B------:R3:W-:Y:S01]  /*9060*/  STL.64 [R1+0x8f0], R88 ;  /* 0x0008f05801007387 */ /* 0x0007e20000100a00 */
[----:B------:R-:W0:Y:S03]  /*9070*/  LDC R26, c[0x0][0x268] ;  /* 0x00009a00ff1a7b82 */ /* 0x000e260000000800 */
[----:B------:R-:W-:Y:S01]  /*9080*/  LEA R10, R10, R22, 0x1 ;  /* 0x000000160a0a7211 */ /* 0x000fe200078e08ff */
[----:B------:R1:W-:Y:S01]  /*9090*/  STL.64 [R1+0x8e8], R82 ;  /* 0x0008e85201007387 */ /* 0x0003e20000100a00 */
[----:B-----5:R-:W-:-:S03]  /*90a0*/  CS2R R94, SRZ ;  /* 0x00000000005e7805 */ /* 0x020fc6000001ff00 */
[----:B------:R-:W-:Y:S01]  /*90b0*/  IMAD R38, R38, 0x2, R10 ;  /* 0x0000000226267824 */ /* 0x000fe200078e020a */
[----:B------:R-:W5:Y:S01]  /*90c0*/  LDC R20, c[0x0][0x268] ;  /* 0x00009a00ff147b82 */ /* 0x000f620000000800 */
[----:B---3--:R-:W-:-:S03]  /*90d0*/  LEA R88, P0, R66, R9, 0x1 ;  /* 0x0000000942587211 */ /* 0x008fc600078008ff */
[----:B------:R-:W-:Y:S02]  /*90e0*/  LEA R28, R28, R38, 0x1 ;  /* 0x000000261c1c7211 */ /* 0x000fe400078e08ff */
[-C--:B------:R-:W-:Y:S02]  /*90f0*/  LEA.HI.X.SX32 R89, R66, R0.reuse, 0x1, P0 ;  /* 0x0000000042597211 */ /* 0x080fe400000f0eff */
[C---:B-1----:R-:W-:Y:S01]  /*9100*/  LEA R82, P1, R64.reuse, R9, 0x1 ;  /* 0x0000000940527211 */ /* 0x042fe200078208ff */
[----:B------:R-:W-:Y:S01]  /*9110*/  IMAD R17, R17, 0x2, R28 ;  /* 0x0000000211117824 */ /* 0x000fe200078e021c */
[----:B------:R-:W1:Y:S01]  /*9120*/  LDC R34, c[0x0][0x268] ;  /* 0x00009a00ff227b82 */ /* 0x000e620000000800 */
[----:B------:R3:W-:Y:S01]  /*9130*/  STL.64 [R1+0x8e0], R88 ;  /* 0x0008e05801007387 */ /* 0x0007e20000100a00 */
[----:B------:R-:W-:Y:S02]  /*9140*/  LEA.HI.X.SX32 R83, R64, R0, 0x1, P1 ;  /* 0x0000000040537211 */ /* 0x000fe400008f0eff */
[----:B------:R-:W-:-:S02]  /*9150*/  LEA R37, R37, R17, 0x1 ;  /* 0x0000001125257211 */ /* 0x000fc400078e08ff */
[----:B------:R-:W-:Y:S01]  /*9160*/  LEA R64, P3, R53, R9, 0x1 ;  /* 0x0000000935407211 */ /* 0x000fe200078608ff */
[----:B------:R4:W-:Y:S01]  /*9170*/  STL.64 [R1+0x8d8], R82 ;  /* 0x0008d85201007387 */ /* 0x0009e20000100a00 */
[----:B------:R-:W1:Y:S01]  /*9180*/  LDC R16, c[0x0][0x268] ;  /* 0x00009a00ff107b82 */ /* 0x000e620000000800 */
[----:B------:R-:W-:Y:S01]  /*9190*/  IMAD R21, R21, 0x2, R37 ;  /* 0x0000000215157824 */ /* 0x000fe200078e0225 */
[----:B------:R-:W-:Y:S01]  /*91a0*/  LEA.HI.X.SX32 R65, R53, R0, 0x1, P3 ;  /* 0x0000000035417211 */ /* 0x000fe200018f0eff */
[----:B------:R2:W-:Y:S01]  /*91b0*/  STL.64 [R1+0x8d0], R76 ;  /* 0x0008d04c01007387 */ /* 0x0005e20000100a00 */
[----:B---3--:R-:W-:Y:S02]  /*91c0*/  CS2R R88, SRZ ;  /* 0x0000000000587805 */ /* 0x008fe4000001ff00 */
[----:B------:R-:W-:Y:S02]  /*91d0*/  LEA R27, R27, R21, 0x1 ;  /* 0x000000151b1b7211 */ /* 0x000fe400078e08ff */
[----:B------:R-:W3:Y:S03]  /*91e0*/  LDC R25, c[0x0][0x268] ;  /* 0x00009a00ff197b82 */ /* 0x000ee60000000800 */
[----:B------:R-:W-:Y:S01]  /*91f0*/  IMAD R36, R36, 0x2, R27 ;  /* 0x0000000224247824 */ /* 0x000fe200078e021b */
[----:B----4-:R-:W-:-:S02]  /*9200*/  LEA R82, P0, R60, R9, 0x1 ;  /* 0x000000093c527211 */ /* 0x010fc400078008ff */
[-C--:B--2---:R-:W-:Y:S02]  /*9210*/  LEA R76, P1, R58, R9.reuse, 0x1 ;  /* 0x000000093a4c7211 */ /* 0x084fe400078208ff */
[----:B------:R-:W2:Y:S01]  /*9220*/  LDC R33, c[0x0][0x268] ;  /* 0x00009a00ff217b82 */ /* 0x000ea20000000800 */
[----:B------:R-:W-:Y:S02]  /*9230*/  LEA R11, R11, R36, 0x1 ;  /* 0x000000240b0b7211 */ /* 0x000fe400078e08ff */
[-C--:B------:R-:W-:Y:S02]  /*9240*/  LEA.HI.X.SX32 R83, R60, R0.reuse, 0x1, P0 ;  /* 0x000000003c537211 */ /* 0x080fe400000f0eff */
[----:B------:R-:W-:Y:S01]  /*9250*/  LEA.HI.X.SX32 R77, R58, R0, 0x1, P1 ;  /* 0x000000003a4d7211 */ /* 0x000fe200008f0eff */
[----:B------:R-:W-:Y:S01]  /*9260*/  IMAD R4, R4, 0x2, R11 ;  /* 0x0000000204047824 */ /* 0x000fe200078e020b */
[----:B------:R-:W-:Y:S01]  /*9270*/  LEA R58, P3, R47, R9, 0x1 ;  /* 0x000000092f3a7211 */ /* 0x000fe200078608ff */
[----:B------:R4:W-:Y:S01]  /*9280*/  STL.64 [R1+0x8c8], R82 ;  /* 0x0008c85201007387 */ /* 0x0009e20000100a00 */
[----:B------:R-:W2:Y:S02]  /*9290*/  LDC R8, c[0x0][0x268] ;  /* 0x00009a00ff087b82 */ /* 0x000ea40000000800 */
[----:B0-----:R-:W-:Y:S01]  /*92a0*/  LEA R35, R35, R4, 0x1 ;  /* 0x0000000423237211 */ /* 0x001fe200078e08ff */
[----:B------:R0:W-:Y:S01]  /*92b0*/  STL.64 [R1+0x8c0], R76 ;  /* 0x0008c04c01007387 */ /* 0x0001e20000100a00 */
[----:B------:R-:W-:-:S03]  /*92c0*/  LEA.HI.X.SX32 R59, R47, R0, 0x1, P3 ;  /* 0x000000002f3b7211 */ /* 0x000fc600018f0eff */
[----:B------:R-:W-:Y:S01]  /*92d0*/  IMAD R26, R26, 0x2, R35 ;  /* 0x000000021a1a7824 */ /* 0x000fe200078e0223 */
[----:B------:R1:W-:Y:S01]  /*92e0*/  STL.64 [R1+0x8b8], R70 ;  /* 0x0008b84601007387 */ /* 0x0003e20000100a00 */
[----:B------:R-:W2:Y:S01]  /*92f0*/  LDC R19, c[0x0][0x268] ;  /* 0x00009a00ff137b82 */ /* 0x000ea20000000800 */
[----:B----4-:R-:W-:Y:S02]  /*9300*/  CS2R R82, SRZ ;  /* 0x0000000000527805 */ /* 0x010fe4000001ff00 */
[----:B-----5:R-:W-:Y:S02]  /*9310*/  LEA R20, R20, R26, 0x1 ;  /* 0x0000001a14147211 */ /* 0x020fe400078e08ff */
[----:B0-----:R-:W-:-:S03]  /*9320*/  LEA R76, P0, R54, R9, 0x1 ;  /* 0x00000009364c7211 */ /* 0x001fc600078008ff */
[----:B-1----:R-:W-:Y:S01]  /*9330*/  IMAD R34, R34, 0x2, R20 ;  /* 0x0000000222227824 */ /* 0x002fe200078e0214 */
[----:B------:R-:W0:Y:S01]  /*9340*/  LDC R49, c[0x0][0x268] ;  /* 0x00009a00ff317b82 */ /* 0x000e220000000800 */
[----:B------:R-:W-:Y:S02]  /*9350*/  LEA.HI.X.SX32 R77, R54, R0, 0x1, P0 ;  /* 0x00000000364d7211 */ /* 0x000fe400000f0eff */
[-C--:B------:R-:W-:Y:S02]  /*9360*/  LEA R70, P1, R52, R9.reuse, 0x1 ;  /* 0x0000000934467211 */ /* 0x080fe400078208ff */
[----:B------:R-:W-:Y:S01]  /*9370*/  LEA R16, R16, R34, 0x1 ;  /* 0x0000002210107211 */ /* 0x000fe200078e08ff */
[----:B------:R1:W-:Y:S01]  /*9380*/  STL.64 [R1+0x8b0], R76 ;  /* 0x0008b04c01007387 */ /* 0x0003e20000100a00 */
[----:B------:R-:W-:Y:S01]  /*9390*/  LEA.HI.X.SX32 R71, R52, R0, 0x1, P1 ;  /* 0x0000000034477211 */ /* 0x000fe200008f0eff */
[----:B------:R-:W4:Y:S01]  /*93a0*/  LDC R50, c[0x0][0x268] ;  /* 0x00009a00ff327b82 */ /* 0x000f220000000800 */
[----:B------:R-:W-:Y:S01]  /*93b0*/  LEA R52, P3, R45, R9, 0x1 ;  /* 0x000000092d347211 */ /* 0x000fe200078608ff */
[----:B---3--:R-:W-:-:S02]  /*93c0*/  IMAD R25, R25, 0x2, R16 ;  /* 0x0000000219197824 */ /* 0x008fc400078e0210 */
[----:B------:R3:W-:Y:S01]  /*93d0*/  STL.64 [R1+0x8a8], R70 ;  /* 0x0008a84601007387 */ /* 0x0007e20000100a00 */
[----:B------:R-:W-:Y:S02]  /*93e0*/  LEA.HI.X.SX32 R53, R45, R0, 0x1, P3 ;  /* 0x000000002d357211 */ /* 0x000fe400018f0eff */
[----:B--2---:R-:W-:Y:S01]  /*93f0*/  LEA R33, R33, R25, 0x1 ;  /* 0x0000001921217211 */ /* 0x004fe200078e08ff */
[----:B------:R2:W-:Y:S01]  /*9400*/  STL.64 [R1+0x8a0], R64 ;  /* 0x0008a04001007387 */ /* 0x0005e20000100a00 */
[----:B------:R-:W5:Y:S01]  /*9410*/  LDC R51, c[0x0][0x268] ;  /* 0x00009a00ff337b82 */ /* 0x000f620000000800 */
[----:B-1----:R-:W-:Y:S02]  /*9420*/  CS2R R76, SRZ ;  /* 0x00000000004c7805 */ /* 0x002fe4000001ff00 */
[----:B------:R-:W-:Y:S01]  /*9430*/  IMAD R8, R8, 0x2, R33 ;  /* 0x0000000208087824 */ /* 0x000fe200078e0221 */
[----:B---3--:R-:W-:-:S04]  /*9440*/  LEA R70, P0, R48, R9, 0x1 ;  /* 0x0000000930467211 */ /* 0x008fc800078008ff */
[----:B------:R-:W1:Y:S01]  /*9450*/  LDC R55, c[0x0][0x268] ;  /* 0x00009a00ff377b82 */ /* 0x000e620000000800 */
[----:B------:R-:W-:Y:S02]  /*9460*/  LEA R19, R19, R8, 0x1 ;  /* 0x0000000813137211 */ /* 0x000fe400078e08ff */
[-C--:B--2---:R-:W-:Y:S02]  /*9470*/  LEA R64, P1, R46, R9.reuse, 0x1 ;  /* 0x000000092e407211 */ /* 0x084fe400078208ff */
[-C--:B------:R-:W-:Y:S02]  /*9480*/  LEA.HI.X.SX32 R71, R48, R0.reuse, 0x1, P0 ;  /* 0x0000000030477211 */ /* 0x080fe400000f0eff */
[-C--:B------:R-:W-:Y:S01]  /*9490*/  LEA.HI.X.SX32 R65, R46, R0.reuse, 0x1, P1 ;  /* 0x000000002e417211 */ /* 0x080fe200008f0eff */
[----:B------:R-:W2:Y:S01]  /*94a0*/  LDC R56, c[0x0][0x268] ;  /* 0x00009a00ff387b82 */ /* 0x000ea20000000800 */
[C---:B------:R-:W-:Y:S01]  /*94b0*/  LEA R46, P3, R42.reuse, R9, 0x1 ;  /* 0x000000092a2e7211 */ /* 0x040fe200078608ff */
[----:B------:R3:W-:Y:S03]  /*94c0*/  STL.64 [R1+0x898], R70 ;  /* 0x0008984601007387 */ /* 0x0007e60000100a00 */
[----:B------:R-:W-:Y:S01]  /*94d0*/  LEA.HI.X.SX32 R47, R42, R0, 0x1, P3 ;  /* 0x000000002a2f7211 */ /* 0x000fe200018f0eff */
[----:B------:R0:W-:Y:S02]  /*94e0*/  STL.64 [R1+0x890], R64 ;  /* 0x0008904001007387 */ /* 0x0001e40000100a00 */
[----:B------:R-:W2:Y:S02]  /*94f0*/  LDC R57, c[0x0][0x268] ;  /* 0x00009a00ff397b82 */ /* 0x000ea40000000800 */
[----:B------:R4:W-:Y:S01]  /*9500*/  STL.64 [R1+0x888], R58 ;  /* 0x0008883a01007387 */ /* 0x0009e20000100a00 */
[----:B---3--:R-:W-:-:S05]  /*9510*/  CS2R R70, SRZ ;  /* 0x0000000000467805 */ /* 0x008fca000001ff00 */
[----:B------:R-:W3:Y:S01]  /*9520*/  LDC R61, c[0x0][0x268] ;  /* 0x00009a00ff3d7b82 */ /* 0x000ee20000000800 */
[----:B0-----:R-:W-:-:S04]  /*9530*/  LEA R64, P0, R32, R9, 0x1 ;  /* 0x0000000920407211 */ /* 0x001fc800078008ff */
[-C--:B------:R-:W-:Y:S01]  /*9540*/  LEA.HI.X.SX32 R65, R32, R0.reuse, 0x1, P0 ;  /* 0x0000000020417211 */ /* 0x080fe200000f0eff */
[----:B------:R-:W-:Y:S01]  /*9550*/  IMAD R32, R49, 0x2, R19 ;  /* 0x0000000231207824 */ /* 0x000fe200078e0213 */
[CC--:B----4-:R-:W-:Y:S01]  /*9560*/  LEA R58, P1, R24.reuse, R9.reuse, 0x1 ;  /* 0x00000009183a7211 */ /* 0x0d0fe200078208ff */
[----:B------:R-:W0:Y:S02]  /*9570*/  LDC R62, c[0x0][0x268] ;  /* 0x00009a00ff3e7b82 */ /* 0x000e240000000800 */
[----:B------:R4:W-:Y:S01]  /*9580*/  STL.64 [R1+0x880], R64 ;  /* 0x0008804001007387 */ /* 0x0009e20000100a00 */
[----:B------:R-:W-:Y:S02]  /*9590*/  LEA.HI.X.SX32 R59, R24, R0, 0x1, P1 ;  /* 0x00000000183b7211 */ /* 0x000fe400008f0eff */
[C---:B------:R-:W-:Y:S01]  /*95a0*/  LEA R48, P1, R31.reuse, R9, 0x1 ;  /* 0x000000091f307211 */ /* 0x040fe200078208ff */
[----:B------:R5:W-:Y:S01]  /*95b0*/  STL.64 [R1+0x870], R52 ;  /* 0x0008703401007387 */ /* 0x000be20000100a00 */
[----:B------:R-:W-:Y:S01]  /*95c0*/  LEA R24, R50, R32, 0x1 ;  /* 0x0000002032187211 */ /* 0x000fe200078e08ff */
[----:B------:R-:W0:Y:S01]  /*95d0*/  LDC R63, c[0x0][0x268] ;  /* 0x00009a00ff3f7b82 */ /* 0x000e220000000800 */
[----:B------:R-:W-:Y:S01]  /*95e0*/  LEA.HI.X.SX32 R49, R31, R0, 0x1, P1 ;  /* 0x000000001f317211 */ /* 0x000fe200008f0eff */
[----:B------:R1:W-:Y:S01]  /*95f0*/  STL.64 [R1+0x878], R58 ;  /* 0x0008783a01007387 */ /* 0x0003e20000100a00 */
[----:B----4-:R-:W-:-:S05]  /*9600*/  CS2R R64, SRZ ;  /* 0x0000000000407805 */ /* 0x010fca000001ff00 */
[----:B------:R-:W4:Y:S01]  /*9610*/  LDC R67, c[0x0][0x268] ;  /* 0x00009a00ff437b82 */ /* 0x000f220000000800 */
[----:B-----5:R-:W-:-:S04]  /*9620*/  LEA R52, P0, R14, R9, 0x1 ;  /* 0x000000090e347211 */ /* 0x020fc800078008ff */
[-C--:B------:R-:W-:Y:S01]  /*9630*/  LEA.HI.X.SX32 R53, R14, R0.reuse, 0x1, P0 ;  /* 0x000000000e357211 */ /* 0x080fe200000f0eff */
[----:B------:R-:W-:Y:S01]  /*9640*/  IMAD R14, R51, 0x2, R24 ;  /* 0x00000002330e7824 */ /* 0x000fe200078e0218 */
[C---:B------:R-:W-:Y:S01]  /*9650*/  LEA R50, P0, R15.reuse, R9, 0x1 ;  /* 0x000000090f327211 */ /* 0x040fe200078008ff */
[----:B------:R-:W5:Y:S01]  /*9660*/  LDC R68, c[0x0][0x268] ;  /* 0x00009a00ff447b82 */ /* 0x000f620000000800 */
[----:B-1----:R-:W-:Y:S01]  /*9670*/  CS2R R58, SRZ ;  /* 0x00000000003a7805 */ /* 0x002fe2000001ff00 */
[----:B------:R1:W-:Y:S01]  /*9680*/  STL.64 [R1+0x868], R52 ;  /* 0x0008683401007387 */ /* 0x0003e20000100a00 */
[----:B------:R-:W-:Y:S02]  /*9690*/  LEA.HI.X.SX32 R51, R15, R0, 0x1, P0 ;  /* 0x000000000f337211 */ /* 0x000fe400000f0eff */
[----:B------:R-:W-:Y:S01]  /*96a0*/  LEA R31, R55, R14, 0x1 ;  /* 0x0000000e371f7211 */ /* 0x000fe200078e08ff */
[----:B------:R3:W-:Y:S01]  /*96b0*/  STL.64 [R1+0x860], R48 ;  /* 0x0008603001007387 */ /* 0x0007e20000100a00 */
[----:B------:R-:W-:Y:S01]  /*96c0*/  CS2R R54, SRZ ;  /* 0x0000000000367805 */ /* 0x000fe2000001ff00 */
[----:B------:R-:W5:Y:S02]  /*96d0*/  LDC R69, c[0x0][0x268] ;  /* 0x00009a00ff457b82 */ /* 0x000f640000000800 */
[----:B------:R3:W-:Y:S01]  /*96e0*/  STL.64 [R1+0x858], R46 ;  /* 0x0008582e01007387 */ /* 0x0007e20000100a00 */
[----:B--2---:R-:W-:-:S03]  /*96f0*/  IMAD R15, R56, 0x2, R31 ;  /* 0x00000002380f7824 */ /* 0x004fc600078e021f */
[----:B------:R2:W-:Y:S01]  /*9700*/  STL.64 [R1+0x850], R50 ;  /* 0x0008503201007387 */ /* 0x0005e20000100a00 */
[----:B-1----:R-:W-:Y:S01]  /*9710*/  CS2R R52, SRZ ;  /* 0x0000000000347805 */ /* 0x002fe2000001ff00 */
[----:B------:R-:W1:Y:S01]  /*9720*/  LDC R73, c[0x0][0x268] ;  /* 0x00009a00ff497b82 */ /* 0x000e620000000800 */
[-C--:B---3--:R-:W-:Y:S02]  /*9730*/  LEA R48, P1, R23, R9.reuse, 0x1 ;  /* 0x0000000917307211 */ /* 0x088fe400078208ff */
[----:B------:R-:W-:Y:S02]  /*9740*/  LEA R46, P3, R41, R9, 0x1 ;  /* 0x00000009292e7211 */ /* 0x000fe400078608ff */
[----:B------:R-:W-:-:S03]  /*9750*/  LEA.HI.X.SX32 R49, R23, R0, 0x1, P1 ;  /* 0x0000000017317211 */ /* 0x000fc600008f0eff */
[----:B------:R-:W3:Y:S01]  /*9760*/  LDC R74, c[0x0][0x268] ;  /* 0x00009a00ff4a7b82 */ /* 0x000ee20000000800 */
[-C--:B------:R-:W-:Y:S02]  /*9770*/  LEA.HI.X.SX32 R47, R41, R0.reuse, 0x1, P3 ;  /* 0x00000000292f7211 */ /* 0x080fe400018f0eff */
[C---:B--2---:R-:W-:Y:S01]  /*9780*/  LEA R50, P0, R30.reuse, R9, 0x1 ;  /* 0x000000091e327211 */ /* 0x044fe200078008ff */
[----:B------:R2:W-:Y:S01]  /*9790*/  STL.64 [R1+0x848], R48 ;  /* 0x0008483001007387 */ /* 0x0005e20000100a00 */
[----:B------:R-:W-:Y:S02]  /*97a0*/  LEA R23, R57, R15, 0x1 ;  /* 0x0000000f39177211 */ /* 0x000fe400078e08ff */
[----:B------:R-:W-:Y:S02]  /*97b0*/  CS2R R56, SRZ ;  /* 0x0000000000387805 */ /* 0x000fe4000001ff00 */
[----:B------:R-:W-:Y:S01]  /*97c0*/  LEA.HI.X.SX32 R51, R30, R0, 0x1, P0 ;  /* 0x000000001e337211 */ /* 0x000fe200000f0eff */
[----:B------:R0:W-:Y:S01]  /*97d0*/  STL.64 [R1+0x840], R46 ;  /* 0x0008402e01007387 */ /* 0x0001e20000100a00 */
[----:B------:R-:W3:Y:S01]  /*97e0*/  LDC R75, c[0x0][0x268] ;  /* 0x00009a00ff4b7b82 */ /* 0x000ee20000000800 */
[----:B------:R-:W-:Y:S01]  /*97f0*/  IMAD R30, R61, 0x2, R23 ;  /* 0x000000023d1e7824 */ /* 0x000fe200078e0217 */
[----:B------:R-:W-:Y:S01]  /*9800*/  CS2R R60, SRZ ;  /* 0x00000000003c7805 */ /* 0x000fe2000001ff00 */
[----:B------:R4:W-:Y:S01]  /*9810*/  STL.64 [R1+0x838], R50 ;  /* 0x0008383201007387 */ /* 0x0009e20000100a00 */
[----:B--2---:R-:W-:-:S04]  /*9820*/  LEA R48, P1, R18, R9, 0x1 ;  /* 0x0000000912307211 */ /* 0x004fc800078208ff */
[----:B------:R-:W2:Y:S01]  /*9830*/  LDC R79, c[0x0][0x268] ;  /* 0x00009a00ff4f7b82 */ /* 0x000ea20000000800 */
[----:B0-----:R-:W-:Y:S02]  /*9840*/  LEA R46, P3, R40, R9, 0x1 ;  /* 0x00000009282e7211 */ /* 0x001fe400078608ff */
[-C--:B------:R-:W-:Y:S02]  /*9850*/  LEA.HI.X.SX32 R49, R18, R0.reuse, 0x1, P1 ;  /* 0x0000000012317211 */ /* 0x080fe400008f0eff */
[----:B------:R-:W-:-:S03]  /*9860*/  LEA.HI.X.SX32 R47, R40, R0, 0x1, P3 ;  /* 0x00000000282f7211 */ /* 0x000fc600018f0eff */
[----:B------:R-:W0:Y:S01]  /*9870*/  LDC R80, c[0x0][0x268] ;  /* 0x00009a00ff507b82 */ /* 0x000e220000000800 */
[C---:B----4-:R-:W-:Y:S01]  /*9880*/  LEA R50, P0, R13.reuse, R9, 0x1 ;  /* 0x000000090d327211 */ /* 0x050fe200078008ff */
[----:B------:R4:W-:Y:S01]  /*9890*/  STL.64 [R1+0x830], R48 ;  /* 0x0008303001007387 */ /* 0x0009e20000100a00 */
[----:B------:R-:W-:Y:S02]  /*98a0*/  LEA R18, R62, R30, 0x1 ;  /* 0x0000001e3e127211 */ /* 0x000fe400078e08ff */
[----:B------:R-:W-:Y:S01]  /*98b0*/  LEA.HI.X.SX32 R51, R13, R0, 0x1, P0 ;  /* 0x000000000d337211 */ /* 0x000fe200000f0eff */
[----:B------:R5:W-:Y:S02]  /*98c0*/  STL.64 [R1+0x828], R46 ;  /* 0x0008282e01007387 */ /* 0x000be40000100a00 */
[----:B------:R-:W-:Y:S01]  /*98d0*/  IMAD R13, R63, 0x2, R18 ;  /* 0x000000023f0d7824 */ /* 0x000fe200078e0212 */
[----:B------:R-:W0:Y:S01]  /*98e0*/  LDC R81, c[0x0][0x268] ;  /* 0x00009a00ff517b82 */ /* 0x000e220000000800 */
[----:B------:R1:W-:Y:S01]  /*98f0*/  STL.64 [R1+0x820], R50 ;  /* 0x0008203201007387 */ /* 0x0003e20000100a00 */
[----:B------:R-:W-:-:S02]  /*9900*/  CS2R R62, SRZ ;  /* 0x00000000003e7805 */ /* 0x000fc4000001ff00 */
[----:B----4-:R-:W-:-:S04]  /*9910*/  LEA R48, P1, R29, R9, 0x1 ;  /* 0x000000091d307211 */ /* 0x010fc800078208ff */
[----:B------:R-:W4:Y:S01]  /*9920*/  LDC R85, c[0x0][0x268] ;  /* 0x00009a00ff557b82 */ /* 0x000f220000000800 */
[-C--:B-----5:R-:W-:Y:S02]  /*9930*/  LEA R46, P3, R39, R9.reuse, 0x1 ;  /* 0x00000009272e7211 */ /* 0x0a0fe400078608ff */
[-C--:B------:R-:W-:Y:S02]  /*9940*/  LEA.HI.X.SX32 R49, R29, R0.reuse, 0x1, P1 ;  /* 0x000000001d317211 */ /* 0x080fe400008f0eff */
[-C--:B------:R-:W-:Y:S02]  /*9950*/  LEA.HI.X.SX32 R47, R39, R0.reuse, 0x1, P3 ;  /* 0x00000000272f7211 */ /* 0x080fe400018f0eff */
[----:B-1----:R-:W-:Y:S02]  /*9960*/  CS2R R50, SRZ ;  /* 0x0000000000327805 */ /* 0x002fe4000001ff00 */
[C---:B------:R-:W-:Y:S01]  /*9970*/  LEA R40, P3, R38.reuse, R9, 0x1 ;  /* 0x0000000926287211 */ /* 0x040fe200078608ff */
[----:B------:R1:W-:Y:S01]  /*9980*/  STL.64 [R1+0x818], R48 ;  /* 0x0008183001007387 */ /* 0x0003e20000100a00 */
[----:B------:R-:W-:Y:S01]  /*9990*/  LEA R29, R67, R13, 0x1 ;  /* 0x0000000d431d7211 */ /* 0x000fe200078e08ff */
[----:B------:R-:W5:Y:S01]  /*99a0*/  LDC R86, c[0x0][0x268] ;  /* 0x00009a00ff567b82 */ /* 0x000f620000000800 */
[----:B------:R-:W-:Y:S01]  /*99b0*/  LEA.HI.X.SX32 R41, R38, R0, 0x1, P3 ;  /* 0x0000000026297211 */ /* 0x000fe200018f0eff */
[----:B------:R3:W-:Y:S01]  /*99c0*/  STL.64 [R1+0x810], R46 ;  /* 0x0008102e01007387 */ /* 0x0007e20000100a00 */
[----:B------:R-:W-:-:S05]  /*99d0*/  CS2R R66, SRZ ;  /* 0x0000000000427805 */ /* 0x000fca000001ff00 */
[----:B------:R-:W5:Y:S01]  /*99e0*/  LDC R87, c[0x0][0x268] ;  /* 0x00009a00ff577b82 */ /* 0x000f620000000800 */
[-C--:B-1----:R-:W-:Y:S02]  /*99f0*/  LEA R48, P0, R22, R9.reuse, 0x1 ;  /* 0x0000000916307211 */ /* 0x082fe400078008ff */
[----:B---3--:R-:W-:Y:S02]  /*9a00*/  LEA R46, P1, R10, R9, 0x1 ;  /* 0x000000090a2e7211 */ /* 0x008fe400078208ff */
[-C--:B------:R-:W-:Y:S01]  /*9a10*/  LEA.HI.X.SX32 R49, R22, R0.reuse, 0x1, P0 ;  /* 0x0000000016317211 */ /* 0x080fe200000f0eff */
[----:B------:R-:W-:Y:S01]  /*9a20*/  IMAD R22, R68, 0x2, R29 ;  /* 0x0000000244167824 */ /* 0x000fe200078e021d */
[----:B------:R-:W-:Y:S01]  /*9a30*/  LEA.HI.X.SX32 R47, R10, R0, 0x1, P1 ;  /* 0x000000000a2f7211 */ /* 0x000fe200008f0eff */
[----:B------:R-:W1:Y:S02]  /*9a40*/  LDC R91, c[0x0][0x268] ;  /* 0x00009a00ff5b7b82 */ /* 0x000e640000000800 */
[----:B------:R3:W-:Y:S01]  /*9a50*/  STL.64 [R1+0x808], R48 ;  /* 0x0008083001007387 */ /* 0x0007e20000100a00 */
[----:B------:R-:W-:-:S02]  /*9a60*/  LEA R10, R69, R22, 0x1 ;  /* 0x00000016450a7211 */ /* 0x000fc400078e08ff */
[----:B------:R-:W-:Y:S01]  /*9a70*/  CS2R R68, SRZ ;  /* 0x0000000000447805 */ /* 0x000fe2000001ff00 */
[----:B------:R2:W-:Y:S02]  /*9a80*/  STL.64 [R1+0x800], R46 ;  /* 0x0008002e01007387 */ /* 0x0005e40000100a00 */
[----:B------:R-:W1:Y:S02]  /*9a90*/  LDC R92, c[0x0][0x268] ;  /* 0x00009a00ff5c7b82 */ /* 0x000e640000000800 */
[----:B------:R0:W-:Y:S01]  /*9aa0*/  STL.64 [R1+0x7f8], R40 ;  /* 0x0007f82801007387 */ /* 0x0001e20000100a00 */
[----:B---3--:R-:W-:-:S05]  /*9ab0*/  LEA R48, P0, R28, R9, 0x1 ;  /* 0x000000091c307211 */ /* 0x008fca00078008ff */
[----:B------:R-:W3:Y:S01]  /*9ac0*/  LDC R93, c[0x0][0x268] ;  /* 0x00009a00ff5d7b82 */ /* 0x000ee20000000800 */
[-C--:B--2---:R-:W-:Y:S02]  /*9ad0*/  LEA R46, P1, R17, R9.reuse, 0x1 ;  /* 0x00000009112e7211 */ /* 0x084fe400078208ff */
[-C--:B------:R-:W-:Y:S01]  /*9ae0*/  LEA.HI.X.SX32 R49, R28, R0.reuse, 0x1, P0 ;  /* 0x000000001c317211 */ /* 0x080fe200000f0eff */
[----:B------:R-:W-:Y:S01]  /*9af0*/  IMAD R28, R73, 0x2, R10 ;  /* 0x00000002491c7824 */ /* 0x000fe200078e020a */
[-C--:B0-----:R-:W-:Y:S02]  /*9b00*/  LEA R40, P3, R37, R9.reuse, 0x1 ;  /* 0x0000000925287211 */ /* 0x081fe400078608ff */
[----:B------:R-:W-:Y:S02]  /*9b10*/  CS2R R72, SRZ ;  /* 0x0000000000487805 */ /* 0x000fe4000001ff00 */
[-C--:B------:R-:W-:Y:S01]  /*9b20*/  LEA.HI.X.SX32 R47, R17, R0.reuse, 0x1, P1 ;  /* 0x00000000112f7211 */ /* 0x080fe200008f0eff */
[----:B------:R0:W-:Y:S01]  /*9b30*/  STL.64 [R1+0x7f0], R48 ;  /* 0x0007f03001007387 */ /* 0x0001e20000100a00 */
[----:B------:R-:W-:Y:S01]  /*9b40*/  LEA.HI.X.SX32 R41, R37, R0, 0x1, P3 ;  /* 0x0000000025297211 */ /* 0x000fe200018f0eff */
[----:B------:R-:W2:Y:S01]  /*9b50*/  LDC R97, c[0x0][0x268] ;  /* 0x00009a00ff617b82 */ /* 0x000ea20000000800 */
[----:B------:R-:W-:Y:S01]  /*9b60*/  LEA R38, P3, R36, R9, 0x1 ;  /* 0x0000000924267211 */ /* 0x000fe200078608ff */
[----:B------:R4:W-:Y:S01]  /*9b70*/  STL.64 [R1+0x7e8], R46 ;  /* 0x0007e82e01007387 */ /* 0x0009e20000100a00 */
[----:B------:R-:W-:-:S02]  /*9b80*/  LEA R17, R74, R28, 0x1 ;  /* 0x0000001c4a117211 */ /* 0x000fc400078e08ff */
[----:B------:R-:W-:Y:S01]  /*9b90*/  LEA.HI.X.SX32 R39, R36, R0, 0x1, P3 ;  /* 0x0000000024277211 */ /* 0x000fe200018f0eff */
[----:B------:R5:W-:Y:S02]  /*9ba0*/  STL.64 [R1+0x7e0], R40 ;  /* 0x0007e02801007387 */ /* 0x000be40000100a00 */
[----:B------:R-:W2:Y:S01]  /*9bb0*/  LDC R98, c[0x0][0x268] ;  /* 0x00009a00ff627b82 */ /* 0x000ea20000000800 */
[----:B0-----:R-:W-:Y:S02]  /*9bc0*/  CS2R R48, SRZ ;  /* 0x0000000000307805 */ /* 0x001fe4000001ff00 */
[----:B----4-:R-:W-:-:S05]  /*9bd0*/  LEA R46, P0, R21, R9, 0x1 ;  /* 0x00000009152e7211 */ /* 0x010fca00078008ff */
[----:B------:R-:W0:Y:S01]  /*9be0*/  LDC R99, c[0x0][0x268] ;  /* 0x00009a00ff637b82 */ /* 0x000e220000000800 */
[----:B-----5:R-:W-:Y:S02]  /*9bf0*/  LEA R40, P1, R27, R9, 0x1 ;  /* 0x000000091b287211 */ /* 0x020fe400078208ff */
[-C--:B------:R-:W-:Y:S01]  /*9c00*/  LEA.HI.X.SX32 R47, R21, R0.reuse, 0x1, P0 ;  /* 0x00000000152f7211 */ /* 0x080fe200000f0eff */
[----:B------:R-:W-:Y:S01]  /*9c10*/  IMAD R21, R75, 0x2, R17 ;  /* 0x000000024b157824 */ /* 0x000fe200078e0211 */
[----:B------:R-:W-:Y:S02]  /*9c20*/  LEA.HI.X.SX32 R41, R27, R0, 0x1, P1 ;  /* 0x000000001b297211 */ /* 0x000fe400008f0eff */
[----:B------:R-:W-:Y:S01]  /*9c30*/  CS2R R74, SRZ ;  /* 0x00000000004a7805 */ /* 0x000fe2000001ff00 */
[----:B------:R-:W4:Y:S01]  /*9c40*/  LDC R103, c[0x0][0x268] ;  /* 0x00009a00ff677b82 */ /* 0x000f220000000800 */
[----:B------:R5:W-:Y:S01]  /*9c50*/  STL.64 [R1+0x7d8], R46 ;  /* 0x0007d82e01007387 */ /* 0x000be20000100a00 */
[----:B------:R-:W-:-:S02]  /*9c60*/  LEA R27, R79, R21, 0x1 ;  /* 0x000000154f1b7211 */ /* 0x000fc400078e08ff */
[----:B------:R-:W-:Y:S01]  /*9c70*/  CS2R R78, SRZ ;  /* 0x00000000004e7805 */ /* 0x000fe2000001ff00 */
[----:B------:R1:W-:Y:S03]  /*9c80*/  STL.64 [R1+0x7d0], R40 ;  /* 0x0007d02801007387 */ /* 0x0003e60000100a00 */
[----:B------:R-:W4:Y:S01]  /*9c90*/  LDC R104, c[0x0][0x268] ;  /* 0x00009a00ff687b82 */ /* 0x000f220000000800 */
[----:B------:R3:W-:Y:S01]  /*9ca0*/  STL.64 [R1+0x7c8], R38 ;  /* 0x0007c82601007387 */ /* 0x0007e20000100a00 */
[----:B-----5:R-:W-:-:S06]  /*9cb0*/  LEA R46, P0, R11, R9, 0x1 ;  /* 0x000000090b2e7211 */ /* 0x020fcc00078008ff */
[----:B------:R-:W5:Y:S01]  /*9cc0*/  LDC R105, c[0x0][0x268] ;  /* 0x00009a00ff697b82 */ /* 0x000f620000000800 */
[-C--:B-1----:R-:W-:Y:S02]  /*9cd0*/  LEA R40, P1, R4, R9.reuse, 0x1 ;  /* 0x0000000904287211 */ /* 0x082fe400078208ff */
[-C--:B------:R-:W-:Y:S01]  /*9ce0*/  LEA.HI.X.SX32 R47, R11, R0.reuse, 0x1, P0 ;  /* 0x000000000b2f7211 */ /* 0x080fe200000f0eff */
[----:B------:R-:W-:Y:S01]  /*9cf0*/  IMAD R11, R80, 0x2, R27 ;  /* 0x00000002500b7824 */ /* 0x000fe200078e021b */
[CC--:B---3--:R-:W-:Y:S02]  /*9d00*/  LEA R38, P3, R35.reuse, R9.reuse, 0x1 ;  /* 0x0000000923267211 */ /* 0x0c8fe400078608ff */
[-C--:B------:R-:W-:Y:S01]  /*9d10*/  LEA.HI.X.SX32 R41, R4, R0.reuse, 0x1, P1 ;  /* 0x0000000004297211 */ /* 0x080fe200008f0eff */
[----:B------:R1:W-:Y:S01]  /*9d20*/  STL.64 [R1+0x7c0], R46 ;  /* 0x0007c02e01007387 */ /* 0x0003e20000100a00 */
[----:B------:R-:W-:Y:S01]  /*9d30*/  LEA.HI.X.SX32 R39, R35, R0, 0x1, P3 ;  /* 0x0000000023277211 */ /* 0x000fe200018f0eff */
[----:B------:R-:W3:Y:S01]  /*9d40*/  LDC R109, c[0x0][0x268] ;  /* 0x00009a00ff6d7b82 */ /* 0x000ee20000000800 */
[----:B------:R-:W-:Y:S01]  /*9d50*/  LEA R36, P3, R34, R9, 0x1 ;  /* 0x0000000922247211 */ /* 0x000fe200078608ff */
[----:B------:R2:W-:Y:S01]  /*9d60*/  STL.64 [R1+0x7b8], R40 ;  /* 0x0007b82801007387 */ /* 0x0005e20000100a00 */
[----:B------:R-:W-:-:S02]  /*9d70*/  LEA R4, R81, R11, 0x1 ;  /* 0x0000000b51047211 */ /* 0x000fc400078e08ff */
[----:B------:R-:W-:Y:S02]  /*9d80*/  CS2R R80, SRZ ;  /* 0x0000000000507805 */ /* 0x000fe4000001ff00 */
[----:B------:R-:W-:Y:S01]  /*9d90*/  LEA.HI.X.SX32 R37, R34, R0, 0x1, P3 ;  /* 0x0000000022257211 */ /* 0x000fe200018f0eff */
[----:B------:R0:W-:Y:S01]  /*9da0*/  STL.64 [R1+0x7b0], R38 ;  /* 0x0007b02601007387 */ /* 0x0001e20000100a00 */
[----:B------:R-:W3:Y:S01]  /*9db0*/  LDC R110, c[0x0][0x268] ;  /* 0x00009a00ff6e7b82 */ /* 0x000ee20000000800 */
[----:B-1----:R-:W-:Y:S02]  /*9dc0*/  CS2R R46, SRZ ;  /* 0x00000000002e7805 */ /* 0x002fe4000001ff00 */
[----:B--2---:R-:W-:-:S05]  /*9dd0*/  LEA R40, P0, R26, R9, 0x1 ;  /* 0x000000091a287211 */ /* 0x004fca00078008ff */
[----:B------:R-:W1:Y:S01]  /*9de0*/  LDC R111, c[0x0][0x268] ;  /* 0x00009a00ff6f7b82 */ /* 0x000e620000000800 */
[----:B0-----:R-:W-:Y:S02]  /*9df0*/  LEA R38, P1, R20, R9, 0x1 ;  /* 0x0000000914267211 */ /* 0x001fe400078208ff */
[-C--:B------:R-:W-:Y:S01]  /*9e00*/  LEA.HI.X.SX32 R41, R26, R0.reuse, 0x1, P0 ;  /* 0x000000001a297211 */ /* 0x080fe200000f0eff */
[----:B------:R-:W-:Y:S01]  /*9e10*/  IMAD R26, R85, 0x2, R4 ;  /* 0x00000002551a7824 */ /* 0x000fe200078e0204 */
[----:B------:R-:W-:Y:S02]  /*9e20*/  LEA.HI.X.SX32 R39, R20, R0, 0x1, P1 ;  /* 0x0000000014277211 */ /* 0x000fe400008f0eff */
[----:B------:R-:W-:Y:S01]  /*9e30*/  CS2R R84, SRZ ;  /* 0x0000000000547805 */ /* 0x000fe2000001ff00 */
[----:B------:R-:W0:Y:S01]  /*9e40*/  LDC R112, c[0x0][0x268] ;  /* 0x00009a00ff707b82 */ /* 0x000e220000000800 */
[----:B------:R2:W-:Y:S01]  /*9e50*/  STL.64 [R1+0x7a8], R40 ;  /* 0x0007a82801007387 */ /* 0x0005e20000100a00 */
[----:B------:R-:W-:-:S03]  /*9e60*/  LEA R20, R86, R26, 0x1 ;  /* 0x0000001a56147211 */ /* 0x000fc600078e08ff */
[----:B------:R4:W-:Y:S03]  /*9e70*/  STL.64 [R1+0x7a0], R38 ;  /* 0x0007a02601007387 */ /* 0x0009e60000100a00 */
[----:B------:R-:W0:Y:S01]  /*9e80*/  LDC R115, c[0x0][0x268] ;  /* 0x00009a00ff737b82 */ /* 0x000e220000000800 */
[----:B------:R5:W-:Y:S01]  /*9e90*/  STL.64 [R1+0x798], R36 ;  /* 0x0007982401007387 */ /* 0x000be20000100a00 */
[----:B--2---:R-:W-:-:S06]  /*9ea0*/  LEA R40, P0, R16, R9, 0x1 ;  /* 0x0000000910287211 */ /* 0x004fcc00078008ff */
[----:B------:R-:W2:Y:S01]  /*9eb0*/  LDC R117, c[0x0][0x268] ;  /* 0x00009a00ff757b82 */ /* 0x000ea20000000800 */
[-C--:B----4-:R-:W-:Y:S02]  /*9ec0*/  LEA R38, P1, R25, R9.reuse, 0x1 ;  /* 0x0000000919267211 */ /* 0x090fe400078208ff */
[-C--:B------:R-:W-:Y:S01]  /*9ed0*/  LEA.HI.X.SX32 R41, R16, R0.reuse, 0x1, P0 ;  /* 0x0000000010297211 */ /* 0x080fe200000f0eff */
[----:B------:R-:W-:Y:S01]  /*9ee0*/  IMAD R16, R87, 0x2, R20 ;  /* 0x0000000257107824 */ /* 0x000fe200078e0214 */
[-C--:B-----5:R-:W-:Y:S02]  /*9ef0*/  LEA R36, P3, R33, R9.reuse, 0x1 ;  /* 0x0000000921247211 */ /* 0x0a0fe400078608ff */
[----:B------:R-:W-:Y:S02]  /*9f00*/  CS2R R86, SRZ ;  /* 0x0000000000567805 */ /* 0x000fe4000001ff00 */
[-C--:B------:R-:W-:Y:S01]  /*9f10*/  LEA.HI.X.SX32 R39, R25, R0.reuse, 0x1, P1 ;  /* 0x0000000019277211 */ /* 0x080fe200008f0eff */
[----:B------:R4:W-:Y:S01]  /*9f20*/  STL.64 [R1+0x790], R40 ;  /* 0x0007902801007387 */ /* 0x0009e20000100a00 */
[----:B------:R-:W-:Y:S01]  /*9f30*/  LEA.HI.X.SX32 R37, R33, R0, 0x1, P3 ;  /* 0x0000000021257211 */ /* 0x000fe200018f0eff */
[----:B------:R-:W5:Y:S01]  /*9f40*/  LDC R118, c[0x0][0x268] ;  /* 0x00009a00ff767b82 */ /* 0x000f620000000800 */
[----:B------:R-:W-:Y:S01]  /*9f50*/  LEA R34, P3, R32, R9, 0x1 ;  /* 0x0000000920227211 */ /* 0x000fe200078608ff */
[----:B------:R3:W-:Y:S01]  /*9f60*/  STL.64 [R1+0x788], R38 ;  /* 0x0007882601007387 */ /* 0x0007e20000100a00 */
[----:B------:R-:W-:-:S02]  /*9f70*/  LEA R25, R91, R16, 0x1 ;  /* 0x000000105b197211 */ /* 0x000fc400078e08ff */
[----:B------:R-:W-:Y:S02]  /*9f80*/  CS2R R90, SRZ ;  /* 0x00000000005a7805 */ /* 0x000fe4000001ff00 */
[----:B------:R-:W-:Y:S01]  /*9f90*/  LEA.HI.X.SX32 R35, R32, R0, 0x1, P3 ;  /* 0x0000000020237211 */ /* 0x000fe200018f0eff */
[----:B------:R1:W-:Y:S01]  /*9fa0*/  STL.64 [R1+0x780], R36 ;  /* 0x0007802401007387 */ /* 0x0003e20000100a00 */
[----:B------:R-:W5:Y:S01]  /*9fb0*/  LDC R119, c[0x0][0x268] ;  /* 0x00009a00ff777b82 */ /* 0x000f620000000800 */
[----:B----4-:R-:W-:Y:S02]  /*9fc0*/  CS2R R40, SRZ ;  /* 0x0000000000287805 */ /* 0x010fe4000001ff00 */
[----:B---3--:R-:W-:-:S05]  /*9fd0*/  LEA R38, P0, R8, R9, 0x1 ;  /* 0x0000000908267211 */ /* 0x008fca00078008ff */
[----:B------:R-:W3:Y:S01]  /*9fe0*/  LDC R121, c[0x0][0x268] ;  /* 0x00009a00ff797b82 */ /* 0x000ee20000000800 */
[C---:B-1----:R-:W-:Y:S02]  /*9ff0*/  LEA R36, P1, R19.reuse, R9, 0x1 ;  /* 0x0000000913247211 */ /* 0x042fe400078208ff */
[-C--:B------:R-:W-:Y:S01]  /*a000*/  LEA.HI.X.SX32 R39, R8, R0.reuse, 0x1, P0 ;  /* 0x0000000008277211 */ /* 0x080fe200000f0eff */
[----:B------:R-:W-:Y:S01]  /*a010*/  IMAD R8, R92, 0x2, R25 ;  /* 0x000000025c087824 */ /* 0x000fe200078e0219 */
[----:B------:R-:W-:-:S03]  /*a020*/  LEA.HI.X.SX32 R37, R19, R0, 0x1, P1 ;  /* 0x0000000013257211 */ /* 0x000fc600008f0eff */
[----:B------:R-:W1:Y:S01]  /*a030*/  LDC R122, c[0x0][0x268] ;  /* 0x00009a00ff7a7b82 */ /* 0x000e620000000800 */
[----:B------:R4:W-:Y:S01]  /*a040*/  STL.64 [R1+0x778], R38 ;  /* 0x0007782601007387 */ /* 0x0009e20000100a00 */
[----:B------:R-:W-:Y:S02]  /*a050*/  LEA R19, R93, R8, 0x1 ;  /* 0x000000085d137211 */ /* 0x000fe400078e08ff */
[----:B------:R-:W-:Y:S01]  /*a060*/  CS2R R92, SRZ ;  /* 0x00000000005c7805 */ /* 0x000fe2000001ff00 */
[----:B------:R0:W-:Y:S03]  /*a070*/  STL.64 [R1+0x770], R36 ;  /* 0x0007702401007387 */ /* 0x0001e60000100a00 */
[----:B------:R-:W1:Y:S01]  /*a080*/  LDC R123, c[0x0][0x268] ;  /* 0x00009a00ff7b7b82 */ /* 0x000e620000000800 */
[----:B------:R2:W-:Y:S01]  /*a090*/  STL.64 [R1+0x768], R34 ;  /* 0x0007682201007387 */ /* 0x0005e20000100a00 */
[----:B----4-:R-:W-:-:S06]  /*a0a0*/  LEA R38, P0, R24, R9, 0x1 ;  /* 0x0000000918267211 */ /* 0x010fcc00078008ff */
[----:B------:R-:W4:Y:S01]  /*a0b0*/  LDC R128, c[0x0][0x268] ;  /* 0x00009a00ff807b82 */ /* 0x000f220000000800 */
[-C--:B0-----:R-:W-:Y:S02]  /*a0c0*/  LEA R36, P1, R14, R9.reuse, 0x1 ;  /* 0x000000090e247211 */ /* 0x081fe400078208ff */
[-C--:B------:R-:W-:Y:S01]  /*a0d0*/  LEA.HI.X.SX32 R39, R24, R0.reuse, 0x1, P0 ;  /* 0x0000000018277211 */ /* 0x080fe200000f0eff */
[----:B------:R-:W-:Y:S01]  /*a0e0*/  IMAD R24, R97, 0x2, R19 ;  /* 0x0000000261187824 */ /* 0x000fe200078e0213 */
[CC--:B--2---:R-:W-:Y:S02]  /*a0f0*/  LEA R34, P3, R31.reuse, R9.reuse, 0x1 ;  /* 0x000000091f227211 */ /* 0x0c4fe400078608ff */
        /* <DEDUP_REMOVED lines=12> */
[----:B-----5:R-:W-:-:S05]  /*a1c0*/  LEA R36, P0, R15, R9, 0x1 ;  /* 0x000000090f247211 */ /* 0x020fca00078008ff */
[----:B------:R-:W0:Y:S01]  /*a1d0*/  LDC R131, c[0x0][0x268] ;  /* 0x00009a00ff837b82 */ /* 0x000e220000000800 */
[----:B---3--:R-:W-:Y:S02]  /*a1e0*/  LEA R34, P1, R23, R9, 0x1 ;  /* 0x0000000917227211 */ /* 0x008fe400078208ff */
[-C--:B------:R-:W-:Y:S01]  /*a1f0*/  LEA.HI.X.SX32 R37, R15, R0.reuse, 0x1, P0 ;  /* 0x000000000f257211 */ /* 0x080fe200000f0eff */
[----:B------:R-:W-:Y:S01]  /*a200*/  IMAD R15, R99, 0x2, R14 ;  /* 0x00000002630f7824 */ /* 0x000fe200078e020e */
[----:B------:R-:W-:Y:S02]  /*a210*/  LEA.HI.X.SX32 R35, R23, R0, 0x1, P1 ;  /* 0x0000000017237211 */ /* 0x000fe400008f0eff */
[----:B------:R-:W-:Y:S01]  /*a220*/  CS2R R98, SRZ ;  /* 0x0000000000627805 */ /* 0x000fe2000001ff00 */
[----:B------:R-:W3:Y:S01]  /*a230*/  LDC R132, c[0x0][0x268] ;  /* 0x00009a00ff847b82 */ /* 0x000ee20000000800 */
[----:B------:R5:W-:Y:S01]  /*a240*/  STL.64 [R1+0x748], R36 ;  /* 0x0007482401007387 */ /* 0x000be20000100a00 */
[----:B------:R-:W-:-:S02]  /*a250*/  LEA R23, R103, R15, 0x1 ;  /* 0x0000000f67177211 */ /* 0x000fc400078e08ff */
[----:B------:R-:W-:Y:S01]  /*a260*/  CS2R R102, SRZ ;  /* 0x0000000000667805 */ /* 0x000fe2000001ff00 */
[----:B------:R1:W-:Y:S03]  /*a270*/  STL.64 [R1+0x740], R34 ;  /* 0x0007402201007387 */ /* 0x0003e60000100a00 */
[----:B------:R-:W3:Y:S01]  /*a280*/  LDC R133, c[0x0][0x268] ;  /* 0x00009a00ff857b82 */ /* 0x000ee20000000800 */
[----:B------:R4:W-:Y:S01]  /*a290*/  STL.64 [R1+0x738], R32 ;  /* 0x0007382001007387 */ /* 0x0009e20000100a00 */
[----:B-----5:R-:W-:-:S06]  /*a2a0*/  LEA R36, P0, R18, R9, 0x1 ;  /* 0x0000000912247211 */ /* 0x020fcc00078008ff */
[----:B------:R-:W5:Y:S01]  /*a2b0*/  LDC R134, c[0x0][0x268] ;  /* 0x00009a00ff867b82 */ /* 0x000f620000000800 */
[-C--:B-1----:R-:W-:Y:S02]  /*a2c0*/  LEA R34, P1, R13, R9.reuse, 0x1 ;  /* 0x000000090d227211 */ /* 0x082fe400078208ff */
[-C--:B------:R-:W-:Y:S01]  /*a2d0*/  LEA.HI.X.SX32 R37, R18, R0.reuse, 0x1, P0 ;  /* 0x0000000012257211 */ /* 0x080fe200000f0eff */
[----:B------:R-:W-:Y:S01]  /*a2e0*/  IMAD R18, R104, 0x2, R23 ;  /* 0x0000000268127824 */ /* 0x000fe200078e0217 */
[-C--:B----4-:R-:W-:Y:S02]  /*a2f0*/  LEA R32, P3, R29, R9.reuse, 0x1 ;  /* 0x000000091d207211 */ /* 0x090fe400078608ff */
[-C--:B------:R-:W-:Y:S01]  /*a300*/  LEA.HI.X.SX32 R35, R13, R0.reuse, 0x1, P1 ;  /* 0x000000000d237211 */ /* 0x080fe200008f0eff */
[----:B------:R1:W-:Y:S01]  /*a310*/  STL.64 [R1+0x730], R36 ;  /* 0x0007302401007387 */ /* 0x0003e20000100a00 */
[----:B------:R-:W-:Y:S01]  /*a320*/  LEA.HI.X.SX32 R33, R29, R0, 0x1, P3 ;  /* 0x000000001d217211 */ /* 0x000fe200018f0eff */
[----:B------:R-:W4:Y:S01]  /*a330*/  LDC R135, c[0x0][0x268] ;  /* 0x00009a00ff877b82 */ /* 0x000f220000000800 */
[----:B------:R-:W-:Y:S01]  /*a340*/  LEA R30, P3, R28, R9, 0x1 ;  /* 0x000000091c1e7211 */ /* 0x000fe200078608ff */
[----:B------:R2:W-:Y:S01]  /*a350*/  STL.64 [R1+0x728], R34 ;  /* 0x0007282201007387 */ /* 0x0005e20000100a00 */
[----:B------:R-:W-:-:S02]  /*a360*/  LEA R13, R105, R18, 0x1 ;  /* 0x00000012690d7211 */ /* 0x000fc400078e08ff */
[----:B------:R-:W-:Y:S02]  /*a370*/  CS2R R104, SRZ ;  /* 0x0000000000687805 */ /* 0x000fe4000001ff00 */
[----:B------:R-:W-:Y:S01]  /*a380*/  LEA.HI.X.SX32 R31, R28, R0, 0x1, P3 ;  /* 0x000000001c1f7211 */ /* 0x000fe200018f0eff */
[----:B------:R0:W-:Y:S01]  /*a390*/  STL.64 [R1+0x720], R32 ;  /* 0x0007202001007387 */ /* 0x0001e20000100a00 */
[----:B------:R-:W4:Y:S01]  /*a3a0*/  LDC R136, c[0x0][0x268] ;  /* 0x00009a00ff887b82 */ /* 0x000f220000000800 */
        /* <DEDUP_REMOVED lines=16> */
[-C--:B---3--:R-:W-:Y:S02]  /*a4b0*/  LEA R32, P1, R21, R9.reuse, 0x1 ;  /* 0x0000000915207211 */ /* 0x088fe400078208ff */
        /* <DEDUP_REMOVED lines=15> */
[----:B---3--:R-:W-:Y:S02]  /*a5b0*/  CS2R R34, SRZ ;  /* 0x0000000000227805 */ /* 0x008fe4000001ff00 */
[----:B----4-:R-:W-:-:S05]  /*a5c0*/  LEA R32, P0, R11, R9, 0x1 ;  /* 0x000000090b207211 */ /* 0x010fca00078008ff */
[----:B------:R-:W3:Y:S01]  /*a5d0*/  LDC R143, c[0x0][0x268] ;  /* 0x00009a00ff8f7b82 */ /* 0x000ee20000000800 */
[C---:B-1----:R-:W-:Y:S02]  /*a5e0*/  LEA R30, P1, R4.reuse, R9, 0x1 ;  /* 0x00000009041e7211 */ /* 0x042fe400078208ff */
[-C--:B------:R-:W-:Y:S01]  /*a5f0*/  LEA.HI.X.SX32 R33, R11, R0.reuse, 0x1, P0 ;  /* 0x000000000b217211 */ /* 0x080fe200000f0eff */
[----:B------:R-:W-:Y:S01]  /*a600*/  IMAD R11, R115, 0x2, R21 ;  /* 0x00000002730b7824 */ /* 0x000fe200078e0215 */
[----:B------:R-:W-:Y:S02]  /*a610*/  LEA.HI.X.SX32 R31, R4, R0, 0x1, P1 ;  /* 0x00000000041f7211 */ /* 0x000fe400008f0eff */
[----:B------:R-:W-:Y:S01]  /*a620*/  CS2R R114, SRZ ;  /* 0x0000000000727805 */ /* 0x000fe2000001ff00 */
[----:B------:R-:W1:Y:S01]  /*a630*/  LDC R145, c[0x0][0x268] ;  /* 0x00009a00ff917b82 */ /* 0x000e620000000800 */
[----:B------:R4:W-:Y:S01]  /*a640*/  STL.64 [R1+0x6e8], R32 ;  /* 0x0006e82001007387 */ /* 0x0009e20000100a00 */
[----:B------:R-:W-:-:S02]  /*a650*/  LEA R4, R117, R11, 0x1 ;  /* 0x0000000b75047211 */ /* 0x000fc400078e08ff */
[----:B------:R-:W-:Y:S01]  /*a660*/  CS2R R116, SRZ ;  /* 0x0000000000747805 */ /* 0x000fe2000001ff00 */
[----:B------:R0:W-:Y:S04]  /*a670*/  STL.64 [R1+0x6e0], R30 ;  /* 0x0006e01e01007387 */ /* 0x0001e80000100a00 */
[----:B------:R2:W-:Y:S01]  /*a680*/  STL.64 [R1+0x6d8], R28 ;  /* 0x0006d81c01007387 */ /* 0x0005e20000100a00 */
[-C--:B----4-:R-:W-:Y:S02]  /*a690*/  LEA R32, P0, R20, R9.reuse, 0x1 ;  /* 0x0000000914207211 */ /* 0x090fe400078008ff */
[-C--:B0-----:R-:W-:Y:S02]  /*a6a0*/  LEA R30, P1, R16, R9.reuse, 0x1 ;  /* 0x00000009101e7211 */ /* 0x081fe400078208ff */
[----:B------:R-:W-:Y:S01]  /*a6b0*/  LEA.HI.X.SX32 R33, R20, R0, 0x1, P0 ;  /* 0x0000000014217211 */ /* 0x000fe200000f0eff */
[----:B------:R-:W-:Y:S01]  /*a6c0*/  IMAD R20, R118, 0x2, R4 ;  /* 0x0000000276147824 */ /* 0x000fe200078e0204 */
[----:B--2---:R-:W-:-:S02]  /*a6d0*/  LEA R28, P3, R25, R9, 0x1 ;  /* 0x00000009191c7211 */ /* 0x004fc400078608ff */
[-C--:B------:R-:W-:Y:S01]  /*a6e0*/  LEA.HI.X.SX32 R31, R16, R0.reuse, 0x1, P1 ;  /* 0x00000000101f7211 */ /* 0x080fe200008f0eff */
[----:B------:R0:W-:Y:S01]  /*a6f0*/  STL.64 [R1+0x6d0], R32 ;  /* 0x0006d02001007387 */ /* 0x0001e20000100a00 */
[----:B------:R-:W-:Y:S02]  /*a700*/  LEA.HI.X.SX32 R29, R25, R0, 0x1, P3 ;  /* 0x00000000191d7211 */ /* 0x000fe400018f0eff */
[C---:B------:R-:W-:Y:S01]  /*a710*/  LEA R26, P3, R24.reuse, R9, 0x1 ;  /* 0x00000009181a7211 */ /* 0x040fe200078608ff */
[----:B------:R2:W-:Y:S01]  /*a720*/  STL.64 [R1+0x6c8], R30 ;  /* 0x0006c81e01007387 */ /* 0x0005e20000100a00 */
[----:B------:R-:W-:Y:S02]  /*a730*/  LEA R16, R119, R20, 0x1 ;  /* 0x0000001477107211 */ /* 0x000fe400078e08ff */
[----:B------:R-:W-:Y:S02]  /*a740*/  CS2R R118, SRZ ;  /* 0x0000000000767805 */ /* 0x000fe4000001ff00 */
[----:B------:R-:W-:Y:S01]  /*a750*/  LEA.HI.X.SX32 R27, R24, R0, 0x1, P3 ;  /* 0x00000000181b7211 */ /* 0x000fe200018f0eff */
[----:B------:R4:W-:Y:S01]  /*a760*/  STL.64 [R1+0x6c0], R28 ;  /* 0x0006c01c01007387 */ /* 0x0009e20000100a00 */
[----:B0-----:R-:W-:-:S02]  /*a770*/  CS2R R32, SRZ ;  /* 0x0000000000207805 */ /* 0x001fc4000001ff00 */
[CC--:B--2---:R-:W-:Y:S02]  /*a780*/  LEA R30, P0, R8.reuse, R9.reuse, 0x1 ;  /* 0x00000009081e7211 */ /* 0x0c4fe400078008ff */
[----:B----4-:R-:W-:Y:S02]  /*a790*/  LEA R28, P1, R19, R9, 0x1 ;  /* 0x00000009131c7211 */ /* 0x010fe400078208ff */
[-C--:B------:R-:W-:Y:S01]  /*a7a0*/  LEA.HI.X.SX32 R31, R8, R0.reuse, 0x1, P0 ;  /* 0x00000000081f7211 */ /* 0x080fe200000f0eff */
[----:B------:R-:W-:Y:S01]  /*a7b0*/  IMAD R8, R121, 0x2, R16 ;  /* 0x0000000279087824 */ /* 0x000fe200078e0210 */
[----:B------:R-:W-:Y:S02]  /*a7c0*/  LEA.HI.X.SX32 R29, R19, R0, 0x1, P1 ;  /* 0x00000000131d7211 */ /* 0x000fe400008f0eff */
[----:B------:R-:W-:Y:S01]  /*a7d0*/  CS2R R120, SRZ ;  /* 0x0000000000787805 */ /* 0x000fe2000001ff00 */
[----:B------:R0:W-:Y:S01]  /*a7e0*/  STL.64 [R1+0x6b8], R30 ;  /* 0x0006b81e01007387 */ /* 0x0001e20000100a00 */
[----:B------:R-:W-:-:S03]  /*a7f0*/  LEA R19, R122, R8, 0x1 ;  /* 0x000000087a137211 */ /* 0x000fc600078e08ff */
[----:B------:R2:W-:Y:S04]  /*a800*/  STL.64 [R1+0x6b0], R28 ;  /* 0x0006b01c01007387 */ /* 0x0005e80000100a00 */
[----:B------:R4:W-:Y:S01]  /*a810*/  STL.64 [R1+0x6a8], R26 ;  /* 0x0006a81a01007387 */ /* 0x0009e20000100a00 */
[CC--:B0-----:R-:W-:Y:S02]  /*a820*/  LEA R30, P0, R14.reuse, R9.reuse, 0x1 ;  /* 0x000000090e1e7211 */ /* 0x0c1fe400078008ff */
[-C--:B--2---:R-:W-:Y:S02]  /*a830*/  LEA R28, P1, R15, R9.reuse, 0x1 ;  /* 0x000000090f1c7211 */ /* 0x084fe400078208ff */
[----:B------:R-:W-:Y:S01]  /*a840*/  LEA.HI.X.SX32 R31, R14, R0, 0x1, P0 ;  /* 0x000000000e1f7211 */ /* 0x000fe200000f0eff */
[----:B------:R-:W-:Y:S01]  /*a850*/  IMAD R14, R123, 0x2, R19 ;  /* 0x000000027b0e7824 */ /* 0x000fe200078e0213 */
[----:B----4-:R-:W-:-:S02]  /*a860*/  LEA R26, P3, R23, R9, 0x1 ;  /* 0x00000009171a7211 */ /* 0x010fc400078608ff */
[----:B------:R-:W-:Y:S02]  /*a870*/  CS2R R122, SRZ ;  /* 0x00000000007a7805 */ /* 0x000fe4000001ff00 */
[-C--:B------:R-:W-:Y:S01]  /*a880*/  LEA.HI.X.SX32 R29, R15, R0.reuse, 0x1, P1 ;  /* 0x000000000f1d7211 */ /* 0x080fe200008f0eff */
[----:B------:R0:W-:Y:S01]  /*a890*/  STL.64 [R1+0x6a0], R30 ;  /* 0x0006a01e01007387 */ /* 0x0001e20000100a00 */
[----:B------:R-:W-:Y:S02]  /*a8a0*/  LEA.HI.X.SX32 R27, R23, R0, 0x1, P3 ;  /* 0x00000000171b7211 */ /* 0x000fe400018f0eff */
[----:B------:R-:W-:Y:S01]  /*a8b0*/  LEA R24, P3, R22, R9, 0x1 ;  /* 0x0000000916187211 */ /* 0x000fe200078608ff */
[----:B------:R2:W-:Y:S01]  /*a8c0*/  STL.64 [R1+0x698], R28 ;  /* 0x0006981c01007387 */ /* 0x0005e20000100a00 */
[----:B------:R-:W-:Y:S02]  /*a8d0*/  LEA R15, R128, R14, 0x1 ;  /* 0x0000000e800f7211 */ /* 0x000fe400078e08ff */
[----:B------:R-:W-:Y:S01]  /*a8e0*/  LEA.HI.X.SX32 R25, R22, R0, 0x1, P3 ;  /* 0x0000000016197211 */ /* 0x000fe200018f0eff */
[----:B------:R4:W-:Y:S01]  /*a8f0*/  STL.64 [R1+0x690], R26 ;  /* 0x0006901a01007387 */ /* 0x0009e20000100a00 */
[----:B------:R-:W-:-:S02]  /*a900*/  LEA.HI.X.SX32 R23, R125, R3, 0x1, P2 ;  /* 0x000000037d177211 */ /* 0x000fc400010f0eff */
[----:B------:R-:W-:Y:S02]  /*a910*/  CS2R R124, SRZ ;  /* 0x00000000007c7805 */ /* 0x000fe4000001ff00 */
[----:B0-----:R-:W-:Y:S02]  /*a920*/  CS2R R30, SRZ ;  /* 0x00000000001e7805 */ /* 0x001fe4000001ff00 */
[CC--:B--2---:R-:W-:Y:S02]  /*a930*/  LEA R28, P0, R18.reuse, R9.reuse, 0x1 ;  /* 0x00000009121c7211 */ /* 0x0c4fe400078008ff */
[----:B----4-:R-:W-:Y:S02]  /*a940*/  LEA R26, P1, R13, R9, 0x1 ;  /* 0x000000090d1a7211 */ /* 0x010fe400078208ff */
[-C--:B------:R-:W-:Y:S01]  /*a950*/  LEA.HI.X.SX32 R29, R18, R0.reuse, 0x1, P0 ;  /* 0x00000000121d7211 */ /* 0x080fe200000f0eff */
[----:B------:R-:W-:Y:S01]  /*a960*/  IMAD R18, R129, 0x2, R15 ;  /* 0x0000000281127824 */ /* 0x000fe200078e020f */
[----:B------:R-:W-:-:S02]  /*a970*/  LEA.HI.X.SX32 R27, R13, R0, 0x1, P1 ;  /* 0x000000000d1b7211 */ /* 0x000fc400008f0eff */
        /* <DEDUP_REMOVED lines=14> */
[----:B------:R-:W-:Y:S01]  /*aa60*/  LEA R17, R132, R10, 0x1 ;  /* 0x0000000a84117211 */ /* 0x000fe200078e08ff */
[----:B------:R2:W-:Y:S04]  /*aa70*/  STL.64 [R1+0x668], R26 ;  /* 0x0006681a01007387 */ /* 0x0005e80000100a00 */
[----:B------:R4:W-:Y:S01]  /*aa80*/  STL.64 [R1+0x660], R24 ;  /* 0x0006601801007387 */ /* 0x0009e20000100a00 */
[----:B0-----:R-:W-:-:S02]  /*aa90*/  LEA R28, P0, R11, R9, 0x1 ;  /* 0x000000090b1c7211 */ /* 0x001fc400078008ff */
[-C--:B--2---:R-:W-:Y:S02]  /*aaa0*/  LEA R26, P1, R4, R9.reuse, 0x1 ;  /* 0x00000009041a7211 */ /* 0x084fe400078208ff */
[-C--:B------:R-:W-:Y:S01]  /*aab0*/  LEA.HI.X.SX32 R29, R11, R0.reuse, 0x1, P0 ;  /* 0x000000000b1d7211 */ /* 0x080fe200000f0eff */
[----:B------:R-:W-:Y:S01]  /*aac0*/  IMAD R11, R133, 0x2, R17 ;  /* 0x00000002850b7824 */ /* 0x000fe200078e0211 */
[----:B----4-:R-:W-:Y:S02]  /*aad0*/  LEA R24, P3, R20, R9, 0x1 ;  /* 0x0000000914187211 */ /* 0x010fe400078608ff */
[----:B------:R-:W-:Y:S02]  /*aae0*/  CS2R R132, SRZ ;  /* 0x0000000000847805 */ /* 0x000fe4000001ff00 */
[-C--:B------:R-:W-:Y:S01]  /*aaf0*/  LEA.HI.X.SX32 R27, R4, R0.reuse, 0x1, P1 ;  /* 0x00000000041b7211 */ /* 0x080fe200008f0eff */
[----:B------:R0:W-:Y:S01]  /*ab00*/  STL.64 [R1+0x658], R28 ;  /* 0x0006581c01007387 */ /* 0x0001e20000100a00 */
[----:B------:R-:W-:-:S02]  /*ab10*/  LEA.HI.X.SX32 R25, R20, R0, 0x1, P3 ;  /* 0x0000000014197211 */ /* 0x000fc400018f0eff */
[----:B------:R-:W-:Y:S01]  /*ab20*/  LEA R4, R134, R11, 0x1 ;  /* 0x0000000b86047211 */ /* 0x000fe200078e08ff */
[----:B------:R2:W-:Y:S04]  /*ab30*/  STL.64 [R1+0x650], R26 ;  /* 0x0006501a01007387 */ /* 0x0005e80000100a00 */
[----:B------:R4:W-:Y:S01]  /*ab40*/  STL.64 [R1+0x648], R24 ;  /* 0x0006481801007387 */ /* 0x0009e20000100a00 */
[-C--:B0-----:R-:W-:Y:S02]  /*ab50*/  LEA R28, P0, R16, R9.reuse, 0x1 ;  /* 0x00000009101c7211 */ /* 0x081fe400078008ff */
        /* <DEDUP_REMOVED lines=9> */
[----:B------:R2:W-:Y:S01]  /*abf0*/  STL.64 [R1+0x638], R26 ;  /* 0x0006381a01007387 */ /* 0x0005e20000100a00 */
[----:B------:R-:W-:-:S03]  /*ac00*/  LEA.HI.X.SX32 R19, R126, R3, 0x1, P6 ;  /* 0x000000037e137211 */ /* 0x000fc600030f0eff */
[----:B------:R4:W-:Y:S01]  /*ac10*/  STL.64 [R1+0x630], R24 ;  /* 0x0006301801007387 */ /* 0x0009e20000100a00 */
[CC--:B0-----:R-:W-:Y:S02]  /*ac20*/  LEA R28, P0, R14.reuse, R9.reuse, 0x1 ;  /* 0x000000090e1c7211 */ /* 0x0c1fe400078008ff */
[-C--:B--2---:R-:W-:Y:S02]  /*ac30*/  LEA R26, P1, R15, R9.reuse, 0x1 ;  /* 0x000000090f1a7211 */ /* 0x084fe400078208ff */
[-C--:B------:R-:W-:Y:S01]  /*ac40*/  LEA.HI.X.SX32 R29, R14, R0.reuse, 0x1, P0 ;  /* 0x000000000e1d7211 */ /* 0x080fe200000f0eff */
[----:B------:R-:W-:Y:S01]  /*ac50*/  IMAD R14, R137, 0x2, R8 ;  /* 0x00000002890e7824 */ /* 0x000fe200078e0208 */
[C---:B----4-:R-:W-:Y:S02]  /*ac60*/  LEA R24, P3, R18.reuse, R9, 0x1 ;  /* 0x0000000912187211 */ /* 0x050fe400078608ff */
[----:B------:R-:W-:Y:S02]  /*ac70*/  CS2R R136, SRZ ;  /* 0x0000000000887805 */ /* 0x000fe4000001ff00 */
[-C--:B------:R-:W-:Y:S01]  /*ac80*/  LEA.HI.X.SX32 R27, R15, R0.reuse, 0x1, P1 ;  /* 0x000000000f1b7211 */ /* 0x080fe200008f0eff */
[----:B------:R0:W-:Y:S01]  /*ac90*/  STL.64 [R1+0x628], R28 ;  /* 0x0006281c01007387 */ /* 0x0001e20000100a00 */
[----:B------:R-:W-:-:S02]  /*aca0*/  LEA.HI.X.SX32 R25, R18, R0, 0x1, P3 ;  /* 0x0000000012197211 */ /* 0x000fc400018f0eff */
[----:B------:R-:W-:Y:S01]  /*acb0*/  LEA R15, R138, R14, 0x1 ;  /* 0x0000000e8a0f7211 */ /* 0x000fe200078e08ff */
        /* <DEDUP_REMOVED lines=17> */
[----:B-----5:R-:W-:Y:S01]  /*add0*/  IMAD R11, R141, 0x2, R10 ;  /* 0x000000028d0b7824 */ /* 0x020fe200078e020a */
        /* <DEDUP_REMOVED lines=11> */
[----:B---3--:R-:W-:Y:S01]  /*ae90*/  IMAD R8, R143, 0x2, R4 ;  /* 0x000000028f087824 */ /* 0x008fe200078e0204 */
[----:B----4-:R-:W-:-:S02]  /*aea0*/  LEA R24, P3, R15, R9, 0x1 ;  /* 0x000000090f187211 */ /* 0x010fc400078608ff */
[----:B------:R-:W-:Y:S02]  /*aeb0*/  CS2R R142, SRZ ;  /* 0x00000000008e7805 */ /* 0x000fe4000001ff00 */
[-C--:B------:R-:W-:Y:S01]  /*aec0*/  LEA.HI.X.SX32 R27, R14, R0.reuse, 0x1, P1 ;  /* 0x000000000e1b7211 */ /* 0x080fe200008f0eff */
[----:B------:R0:W-:Y:S01]  /*aed0*/  STL.64 [R1+0x5e0], R28 ;  /* 0x0005e01c01007387 */ /* 0x0001e20000100a00 */
[----:B------:R-:W-:Y:S02]  /*aee0*/  LEA.HI.X.SX32 R25, R15, R0, 0x1, P3 ;  /* 0x000000000f197211 */ /* 0x000fe400018f0eff */
[----:B-1----:R-:W-:Y:S01]  /*aef0*/  LEA R14, R145, R8, 0x1 ;  /* 0x00000008910e7211 */ /* 0x002fe200078e08ff */
[----:B------:R1:W-:Y:S01]  /*af00*/  STL.64 [R1+0x5d8], R26 ;  /* 0x0005d81a01007387 */ /* 0x0003e20000100a00 */
[----:B------:R-:W-:-:S03]  /*af10*/  CS2R R144, SRZ ;  /* 0x0000000000907805 */ /* 0x000fc6000001ff00 */
[----:B------:R2:W-:Y:S01]  /*af20*/  STL.64 [R1+0x5d0], R24 ;  /* 0x0005d01801007387 */ /* 0x0005e20000100a00 */
[CC--:B0-----:R-:W-:Y:S02]  /*af30*/  LEA R28, P0, R10.reuse, R9.reuse, 0x1 ;  /* 0x000000090a1c7211 */ /* 0x0c1fe400078008ff */
[-C--:B-1----:R-:W-:Y:S02]  /*af40*/  LEA R26, P1, R13, R9.reuse, 0x1 ;  /* 0x000000090d1a7211 */ /* 0x082fe400078208ff */
[-C--:B------:R-:W-:Y:S02]  /*af50*/  LEA.HI.X.SX32 R29, R10, R0.reuse, 0x1, P0 ;  /* 0x000000000a1d7211 */ /* 0x080fe400000f0eff */
[----:B--2---:R-:W-:Y:S02]  /*af60*/  LEA R24, P3, R11, R9, 0x1 ;  /* 0x000000090b187211 */ /* 0x004fe400078608ff */
[-C--:B------:R-:W-:Y:S02]  /*af70*/  LEA.HI.X.SX32 R27, R13, R0.reuse, 0x1, P1 ;  /* 0x000000000d1b7211 */ /* 0x080fe400008f0eff */
[----:B------:R-:W-:-:S02]  /*af80*/  LEA.HI.X.SX32 R25, R11, R0, 0x1, P3 ;  /* 0x000000000b197211 */ /* 0x000fc400018f0eff */
[C---:B------:R-:W-:Y:S01]  /*af90*/  LEA R10, P3, R8.reuse, R9, 0x1 ;  /* 0x00000009080a7211 */ /* 0x040fe200078608ff */
[----:B------:R0:W-:Y:S03]  /*afa0*/  STL.64 [R1+0x5c8], R26 ;  /* 0x0005c81a01007387 */ /* 0x0001e60000100a00 */
[----:B------:R-:W-:Y:S01]  /*afb0*/  LEA.HI.X.SX32 R11, R8, R0, 0x1, P3 ;  /* 0x00000000080b7211 */ /* 0x000fe200018f0eff */
[----:B------:R1:W-:Y:S01]  /*afc0*/  STL.64 [R1+0x5b8], R24 ;  /* 0x0005b81801007387 */ /* 0x0003e20000100a00 */
[----:B------:R-:W-:-:S03]  /*afd0*/  MOV R8, 0x3f800000 ;  /* 0x3f80000000087802 */ /* 0x000fc60000000f00 */
[----:B------:R2:W-:Y:S01]  /*afe0*/  STL.64 [R1+0x5c0], R28 ;  /* 0x0005c01c01007387 */ /* 0x0005e20000100a00 */
[-C--:B0-----:R-:W-:Y:S02]  /*aff0*/  LEA R26, P1, R14, R9.reuse, 0x1 ;  /* 0x000000090e1a7211 */ /* 0x081fe400078208ff */
[----:B-1----:R-:W-:Y:S02]  /*b000*/  LEA R24, P0, R4, R9, 0x1 ;  /* 0x0000000904187211 */ /* 0x002fe400078008ff */
[-C--:B------:R-:W-:Y:S02]  /*b010*/  LEA.HI.X.SX32 R27, R14, R0.reuse, 0x1, P1 ;  /* 0x000000000e1b7211 */ /* 0x080fe400008f0eff */
[----:B------:R-:W-:Y:S01]  /*b020*/  LEA.HI.X.SX32 R25, R4, R0, 0x1, P0 ;  /* 0x0000000004197211 */ /* 0x000fe200000f0eff */
[----:B------:R-:W-:Y:S01]  /*b030*/  IMAD.MOV.U32 R0, RZ, RZ, -0x800000 ;  /* 0xff800000ff007424 */ /* 0x000fe200078e00ff */
[----:B------:R-:W-:Y:S01]  /*b040*/  MOV R9, 0x3f800000 ;  /* 0x3f80000000097802 */ /* 0x000fe20000000f00 */
[----:B------:R0:W-:Y:S01]  /*b050*/  STL.64 [R1+0x5a0], R26 ;  /* 0x0005a01a01007387 */ /* 0x0001e20000100a00 */
[-C--:B------:R-:W-:Y:S01]  /*b060*/  IADD3 RZ, P1, R44, R2.reuse, RZ ;  /* 0x000000022cff7210 */ /* 0x080fe20007f3e0ff */
[----:B------:R-:W-:Y:S01]  /*b070*/  IMAD.MOV.U32 R4, RZ, RZ, RZ ;  /* 0x000000ffff047224 */ /* 0x000fe200078e00ff */
[----:B------:R-:W-:Y:S01]  /*b080*/  IADD3 RZ, P0, R43, R2, RZ ;  /* 0x000000022bff7210 */ /* 0x000fe20007f1e0ff */
[----:B------:R1:W-:Y:S01]  /*b090*/  STL.64 [R1+0x5b0], R24 ;  /* 0x0005b01801007387 */ /* 0x0003e20000100a00 */
[----:B------:R-:W-:-:S02]  /*b0a0*/  LEA.HI.X.SX32 R15, R127, R3, 0x1, P1 ;  /* 0x000000037f0f7211 */ /* 0x000fc400008f0eff */
[----:B--2---:R-:W-:Y:S02]  /*b0b0*/  CS2R R28, SRZ ;  /* 0x00000000001c7805 */ /* 0x004fe4000001ff00 */
[----:B------:R-:W-:Y:S01]  /*b0c0*/  CS2R R42, SRZ ;  /* 0x00000000002a7805 */ /* 0x000fe2000001ff00 */
[----:B------:R2:W-:Y:S01]  /*b0d0*/  STL.64 [R1+0x5a8], R10 ;  /* 0x0005a80a01007387 */ /* 0x0005e20000100a00 */
[----:B------:R-:W-:Y:S02]  /*b0e0*/  CS2R R44, SRZ ;  /* 0x00000000002c7805 */ /* 0x000fe4000001ff00 */
[----:B------:R-:W-:Y:S01]  /*b0f0*/  CS2R R126, SRZ ;  /* 0x00000000007e7805 */ /* 0x000fe2000001ff00 */
[----:B------:R3:W-:Y:S01]  /*b100*/  STL [R1+0x358], R0 ;  /* 0x0003580001007387 */ /* 0x0007e20000100800 */
[----:B0-----:R-:W-:-:S03]  /*b110*/  CS2R R26, SRZ ;  /* 0x00000000001a7805 */ /* 0x001fc6000001ff00 */
[----:B------:R-:W-:Y:S01]  /*b120*/  STL [R1+0x590], R8 ;  /* 0x0005900801007387 */ /* 0x000fe20000100800 */
[----:B-1----:R-:W-:Y:S01]  /*b130*/  CS2R R24, SRZ ;  /* 0x0000000000187805 */ /* 0x002fe2000001ff00 */
[----:B--2---:R-:W-:Y:S01]  /*b140*/  IMAD.MOV.U32 R10, RZ, RZ, 0x3f800000 ;  /* 0x3f800000ff0a7424 */ /* 0x004fe200078e00ff */
[----:B---3--:R-:W-:-:S04]  /*b150*/  MOV R0, RZ ;  /* 0x000000ff00007202 */ /* 0x008fc80000000f00 */
[----:B------:R0:W-:Y:S04]  /*b160*/  STL [R1+0x598], R10 ;  /* 0x0005980a01007387 */ /* 0x0001e80000100800 */
[----:B------:R1:W-:Y:S04]  /*b170*/  STL [R1+0x59c], R9 ;  /* 0x00059c0901007387 */ /* 0x0003e80000100800 */
[----:B------:R2:W-:Y:S01]  /*b180*/  STL [R1+0x594], R8 ;  /* 0x0005940801007387 */ /* 0x0005e20000100800 */
[----:B0-----:R-:W-:Y:S01]  /*b190*/  IMAD.MOV.U32 R10, RZ, RZ, -0x800000 ;  /* 0xff800000ff0a7424 */ /* 0x001fe200078e00ff */
[----:B-1----:R-:W-:-:S04]  /*b1a0*/  MOV R9, 0xff800000 ;  /* 0xff80000000097802 */ /* 0x002fc80000000f00 */
[----:B------:R0:W-:Y:S01]  /*b1b0*/  STL [R1+0x35c], R10 ;  /* 0x00035c0a01007387 */ /* 0x0001e20000100800 */
[----:B--2---:R-:W-:-:S03]  /*b1c0*/  IMAD.MOV.U32 R8, RZ, RZ, -0x800000 ;  /* 0xff800000ff087424 */ /* 0x004fc600078e00ff */
[----:B------:R1:W-:Y:S04]  /*b1d0*/  STL [R1+0x360], R9 ;  /* 0x0003600901007387 */ /* 0x0003e80000100800 */
[----:B------:R-:W-:Y:S01]  /*b1e0*/  STL [R1], RZ ;  /* 0x000000ff01007387 */ /* 0x000fe20000100800 */
[----:B0-----:R-:W-:-:S03]  /*b1f0*/  IMAD R10, R5, 0x7f, RZ ;  /* 0x0000007f050a7824 */ /* 0x001fc600078e02ff */
[----:B------:R0:W-:Y:S01]  /*b200*/  STL [R1+0x364], R8 ;  /* 0x0003640801007387 */ /* 0x0001e20000100800 */
[----:B-1----:R-:W-:-:S03]  /*b210*/  IMAD R9, R5, 0x7d, RZ ;  /* 0x0000007d05097824 */ /* 0x002fc600078e02ff */
[----:B------:R-:W-:Y:S02]  /*b220*/  STL [R1+0x4], RZ ;  /* 0x000004ff01007387 */ /* 0x000fe40000100800 */
[-C--:B------:R-:W-:Y:S02]  /*b230*/  LEA.HI.X.SX32 R17, R9, R3.reuse, 0x1, P5 ;  /* 0x0000000309117211 */ /* 0x080fe400028f0eff */
[----:B------:R-:W-:Y:S01]  /*b240*/  STL [R1+0x8], RZ ;  /* 0x000008ff01007387 */ /* 0x000fe20000100800 */
[-C--:B------:R-:W-:Y:S01]  /*b250*/  LEA.HI.X.SX32 R9, R10, R3.reuse, 0x1, P0 ;  /* 0x000000030a097211 */ /* 0x080fe200000f0eff */
[----:B0-----:R-:W-:Y:S01]  /*b260*/  IMAD R8, R5, 0x7b, RZ ;  /* 0x0000007b05087824 */ /* 0x001fe200078e02ff */
[C---:B------:R-:W-:Y:S01]  /*b270*/  LOP3.LUT R10, R12.reuse, 0x20, RZ, 0x3c, !PT ;  /* 0x000000200c0a7812 */ /* 0x040fe200078e3cff */
[----:B------:R-:W-:Y:S01]  /*b280*/  STL [R1+0xc], RZ ;  /* 0x00000cff01007387 */ /* 0x000fe20000100800 */
[----:B------:R-:W-:Y:S02]  /*b290*/  LOP3.LUT R10, R12, 0x50, RZ, 0x3c, !PT ;  /* 0x000000500c0a7812 */ /* 0x000fe400078e3cff */
[----:B------:R-:W-:Y:S01]  /*b2a0*/  LEA.HI.X.SX32 R21, R8, R3, 0x1, P4 ;  /* 0x0000000308157211 */ /* 0x000fe200020f0eff */
[----:B------:R-:W-:Y:S01]  /*b2b0*/  STL [R1+0x10], RZ ;  /* 0x000010ff01007387 */ /* 0x000fe20000100800 */
[----:B------:R-:W-:-:S02]  /*b2c0*/  LOP3.LUT R8, R12, 0x10, RZ, 0x3c, !PT ;  /* 0x000000100c087812 */ /* 0x000fc400078e3cff */
[C---:B------:R-:W-:Y:S01]  /*b2d0*/  LOP3.LUT R8, R12.reuse, 0x40, RZ, 0x3c, !PT ;  /* 0x000000400c087812 */ /* 0x040fe200078e3cff */
[----:B------:R-:W-:Y:S01]  /*b2e0*/  STL [R1+0x14], RZ ;  /* 0x000014ff01007387 */ /* 0x000fe20000100800 */
[----:B------:R-:W-:Y:S02]  /*b2f0*/  LOP3.LUT R8, R12, 0x70, RZ, 0x3c, !PT ;  /* 0x000000700c087812 */ /* 0x000fe400078e3cff */
[C---:B------:R-:W-:Y:S01]  /*b300*/  LOP3.LUT R8, R7.reuse, 0x60, RZ, 0x3c, !PT ;  /* 0x0000006007087812 */ /* 0x040fe200078e3cff */
[----:B------:R-:W-:Y:S01]  /*b310*/  STL [R1+0x18], RZ ;  /* 0x000018ff01007387 */ /* 0x000fe20000100800 */
[----:B------:R-:W-:-:S03]  /*b320*/  LOP3.LUT R10, R7, 0x20, RZ, 0x3c, !PT ;  /* 0x00000020070a7812 */ /* 0x000fc600078e3cff */
        /* <DEDUP_REMOVED lines=121> */
[----:B------:R-:W-:Y:S04]  /*bac0*/  STL [R1+0x394], R23 ;  /* 0x0003941701007387 */ /* 0x000fe80000100800 */
[----:B------:R-:W-:Y:S04]  /*bad0*/  STL [R1+0x38c], R21 ;  /* 0x00038c1501007387 */ /* 0x000fe80000100800 */
[----:B------:R-:W-:Y:S04]  /*bae0*/  STL [R1+0x384], R19 ;  /* 0x0003841301007387 */ /* 0x000fe80000100800 */
[----:B------:R-:W-:Y:S04]  /*baf0*/  STL [R1+0x37c], R17 ;  /* 0x00037c1101007387 */ /* 0x000fe80000100800 */
[----:B------:R-:W-:Y:S04]  /*bb00*/  STL [R1+0x374], R15 ;  /* 0x0003740f01007387 */ /* 0x000fe80000100800 */
[----:B------:R0:W-:Y:S02]  /*bb10*/  STL [R1+0x36c], R9 ;  /* 0x00036c0901007387 */ /* 0x0001e40000100800 */
[----:B0-----:R-:W-:-:S02]  /*bb20*/  LOP3.LUT R9, R12, 0x30, RZ, 0x3c, !PT ;  /* 0x000000300c097812 */ /* 0x001fc400078e3cff */
[----:B------:R-:W-:Y:S02]  /*bb30*/  LOP3.LUT R9, R12, 0x60, RZ, 0x3c, !PT ;  /* 0x000000600c097812 */ /* 0x000fe400078e3cff */
[----:B------:R-:W-:-:S05]  /*bb40*/  LOP3.LUT R9, R7, 0x40, RZ, 0x3c, !PT ;  /* 0x0000004007097812 */ /* 0x000fca00078e3cff */
[----:B------:R0:W-:Y:S04]  /*bb50*/  STL [R1+0x9a8], R9 ;  /* 0x0009a80901007387 */ /* 0x0001e80000100800 */
[----:B------:R0:W-:Y:S02]  /*bb60*/  STL [R1+0x9a0], R8 ;  /* 0x0009a00801007387 */ /* 0x0001e40000100800 */
.L_x_1:
[----:B-1----:R-:W2:Y:S04]  /*bb70*/  LDL.64 R10, [R1+0x3c0] ;  /* 0x0003c000010a7983 */ /* 0x002ea80000100a00 */
[----:B0-----:R-:W3:Y:S04]  /*bb80*/  LDL.64 R8, [R1+0x3b8] ;  /* 0x0003b80001087983 */ /* 0x001ee80000100a00 */
[----:B------:R-:W4:Y:S04]  /*bb90*/  LDL.64 R18, [R1+0x3b0] ;  /* 0x0003b00001127983 */ /* 0x000f280000100a00 */
        /* <DEDUP_REMOVED lines=17> */
[----:B------:R-:W-:Y:S04]  /*bcb0*/  STL.64 [R1+0xc08], R150 ;  /* 0x000c089601007387 */ /* 0x000fe80000100a00 */
        /* <DEDUP_REMOVED lines=54> */
[----:B------:R-:W-:Y:S01]  /*c020*/  STL.64 [R1+0xa50], R40 ;  /* 0x000a502801007387 */ /* 0x000fe20000100a00 */
[----:B--2--5:R-:W-:-:S03]  /*c030*/  IMAD R10, R5, 0xe8, R2 ;  /* 0x000000e8050a7824 */ /* 0x024fc600078e0202 */
[----:B------:R0:W-:Y:S01]  /*c040*/  STL.64 [R1+0xa48], R38 ;  /* 0x000a482601007387 */ /* 0x0001e20000100a00 */
[----:B---3--:R-:W-:-:S03]  /*c050*/  IMAD R8, R5, 0xea, R2 ;  /* 0x000000ea05087824 */ /* 0x008fc600078e0202 */
[----:B------:R-:W-:Y:S01]  /*c060*/  STL.64 [R1+0xa40], R36 ;  /* 0x000a402401007387 */ /* 0x000fe20000100a00 */
[----:B----4-:R-:W-:-:S03]  /*c070*/  IMAD R18, R5, 0xec, R2 ;  /* 0x000000ec05127824 */ /* 0x010fc600078e0202 */
[----:B------:R-:W-:Y:S01]  /*c080*/  STL.64 [R1+0xa38], R34 ;  /* 0x000a382201007387 */ /* 0x000fe20000100a00 */
[----:B------:R-:W-:-:S03]  /*c090*/  IMAD R16, R5, 0xf0, R2 ;  /* 0x000000f005107824 */ /* 0x000fc600078e0202 */
        /* <DEDUP_REMOVED lines=10> */
[----:B------:R-:W-:Y:S01]  /*c140*/  STL [R1+0x3c0], R10 ;  /* 0x0003c00a01007387 */ /* 0x000fe20000100800 */
[----:B------:R-:W-:-:S03]  /*c150*/  IMAD R22, R5, 0xfc, R2 ;  /* 0x000000fc05167824 */ /* 0x000fc600078e0202 */
[----:B------:R-:W-:Y:S04]  /*c160*/  STL [R1+0x3b8], R8 ;  /* 0x0003b80801007387 */ /* 0x000fe80000100800 */
[----:B------:R1:W-:Y:S04]  /*c170*/  STL [R1+0x3b0], R18 ;  /* 0x0003b01201007387 */ /* 0x0003e80000100800 */
[----:B------:R-:W-:Y:S04]  /*c180*/  STL [R1+0x3a0], R16 ;  /* 0x0003a01001007387 */ /* 0x000fe80000100800 */
[----:B------:R-:W-:Y:S04]  /*c190*/  STL [R1+0x398], R164 ;  /* 0x000398a401007387 */ /* 0x000fe80000100800 */
[----:B------:R-:W-:Y:S04]  /*c1a0*/  STL [R1+0x390], R162 ;  /* 0x000390a201007387 */ /* 0x000fe80000100800 */
[----:B------:R-:W-:Y:S04]  /*c1b0*/  STL [R1+0x388], R20 ;  /* 0x0003881401007387 */ /* 0x000fe80000100800 */
[----:B------:R-:W-:Y:S04]  /*c1c0*/  STL [R1+0x380], R154 ;  /* 0x0003809a01007387 */ /* 0x000fe80000100800 */
[----:B------:R-:W-:Y:S04]  /*c1d0*/  STL [R1+0x378], R152 ;  /* 0x0003789801007387 */ /* 0x000fe80000100800 */
[----:B------:R2:W-:Y:S04]  /*c1e0*/  STL [R1+0x370], R22 ;  /* 0x0003701601007387 */ /* 0x0005e80000100800 */
[----:B0-----:R-:W3:Y:S04]  /*c1f0*/  LDL.64 R38, [R1+0x588] ;  /* 0x0005880001267983 */ /* 0x001ee80000100a00 */
[----:B------:R-:W3:Y:S01]  /*c200*/  LDL.64 R42, [R1+0x588] ;  /* 0x00058800012a7983 */ /* 0x000ee20000100a00 */
[----:B------:R-:W-:Y:S01]  /*c210*/  MOV R19, R175 ;  /* 0x000000af00137202 */ /* 0x000fe20000000f00 */
[----:B------:R-:W-:-:S02]  /*c220*/  IMAD.MOV.U32 R155, RZ, RZ, R161 ;  /* 0x000000ffff9b7224 */ /* 0x000fc400078e00a1 */
[----:B------:R-:W-:Y:S01]  /*c230*/  IMAD.MOV.U32 R9, RZ, RZ, R15 ;  /* 0x000000ffff097224 */ /* 0x000fe200078e000f */
[----:B------:R-:W-:Y:S01]  /*c240*/  MOV R165, R171 ;  /* 0x000000ab00a57202 */ /* 0x000fe20000000f00 */
[C---:B-1----:R-:W-:Y:S01]  /*c250*/  IMAD.WIDE R18, R4.reuse, 0x2, R18 ;  /* 0x0000000204127825 */ /* 0x042fe200078e0212 */
[----:B------:R-:W4:Y:S04]  /*c260*/  LDL.64 R60, [R1+0x580] ;  /* 0x00058000013c7983 */ /* 0x000f280000100a00 */
[----:B------:R0:W4:Y:S01]  /*c270*/  LDG.E.U16 R25, desc[UR6][R18.64] ;  /* 0x0000000612197981 */ /* 0x000122000c1e1500 */
[----:B------:R-:W-:-:S03]  /*c280*/  IMAD.WIDE R14, R4, 0x2, R2 ;  /* 0x00000002040e7825 */ /* 0x000fc600078e0202 */
[----:B------:R-:W4:Y:S01]  /*c290*/  LDL.64 R58, [R1+0x578] ;  /* 0x00057800013a7983 */ /* 0x000f220000100a00 */
[----:B------:R-:W-:-:S03]  /*c2a0*/  IMAD.MOV.U32 R23, RZ, RZ, R157 ;  /* 0x000000ffff177224 */ /* 0x000fc600078e009d */
[----:B------:R1:W4:Y:S01]  /*c2b0*/  LDG.E.U16 R40, desc[UR6][R14.64] ;  /* 0x000000060e287981 */ /* 0x000322000c1e1500 */
[----:B0-----:R-:W-:-:S03]  /*c2c0*/  IMAD.WIDE R18, R4, 0x2, R154 ;  /* 0x0000000204127825 */ /* 0x001fc600078e029a */
[----:B------:R-:W4:Y:S04]  /*c2d0*/  LDL.64 R50, [R1+0x570] ;  /* 0x0005700001327983 */ /* 0x000f280000100a00 */
[----:B------:R0:W4:Y:S01]  /*c2e0*/  LDG.E.U16 R28, desc[UR6][R18.64] ;  /* 0x00000006121c7981 */ /* 0x000122000c1e1500 */
[----:B-1----:R-:W-:-:S03]  /*c2f0*/  IMAD.WIDE R14, R4, 0x2, R164 ;  /* 0x00000002040e7825 */ /* 0x002fc600078e02a4 */
[----:B------:R-:W4:Y:S04]  /*c300*/  LDL.64 R46, [R1+0x568] ;  /* 0x00056800012e7983 */ /* 0x000f280000100a00 */
[----:B------:R1:W4:Y:S01]  /*c310*/  LDG.E.U16 R34, desc[UR6][R14.64] ;  /* 0x000000060e227981 */ /* 0x000322000c1e1500 */
[----:B0-----:R-:W-:-:S03]  /*c320*/  IMAD R18, R5, 0x6, RZ ;  /* 0x0000000605127824 */ /* 0x001fc600078e02ff */
[----:B------:R-:W4:Y:S04]  /*c330*/  LDL.64 R74, [R1+0x580] ;  /* 0x00058000014a7983 */ /* 0x000f280000100a00 */
[----:B------:R-:W4:Y:S01]  /*c340*/  LDL.64 R72, [R1+0x578] ;  /* 0x0005780001487983 */ /* 0x000f220000100a00 */
[----:B-1----:R-:W-:-:S03]  /*c350*/  IMAD.WIDE R14, R4, 0x2, R22 ;  /* 0x00000002040e7825 */ /* 0x002fc600078e0216 */
[----:B------:R-:W4:Y:S04]  /*c360*/  LDL.64 R66, [R1+0x570] ;  /* 0x0005700001427983 */ /* 0x000f280000100a00 */
[----:B------:R-:W4:Y:S04]  /*c370*/  LDL.64 R64, [R1+0x568] ;  /* 0x0005680001407983 */ /* 0x000f280000100a00 */
[----:B------:R-:W4:Y:S04]  /*c380*/  LDL.64 R62, [R1+0x560] ;  /* 0x00056000013e7983 */ /* 0x000f280000100a00 */
[----:B--2---:R-:W2:Y:S01]  /*c390*/  LDL.64 R22, [R1+0x560] ;  /* 0x0005600001167983 */ /* 0x004ea20000100a00 */
[----:B------:R-:W-:-:S02]  /*c3a0*/  MOV R11, R177 ;  /* 0x000000b1000b7202 */ /* 0x000fc40000000f00 */
[----:B---3--:R-:W-:Y:S01]  /*c3b0*/  MOV R39, R43 ;  /* 0x0000002b00277202 */ /* 0x008fe20000000f00 */
[----:B------:R-:W-:Y:S01]  /*c3c0*/  IMAD.IADD R38, R18, 0x1, R2 ;  /* 0x0000000112267824 */ /* 0x000fe200078e0202 */
[----:B------:R-:W-:Y:S01]  /*c3d0*/  MOV R21, R167 ;  /* 0x000000a700157202 */ /* 0x000fe20000000f00 */
[----:B------:R-:W-:-:S04]  /*c3e0*/  IMAD.WIDE R8, R4, 0x2, R8 ;  /* 0x0000000204087825 */ /* 0x000fc800078e0208 */
[----:B------:R-:W-:Y:S01]  /*c3f0*/  IMAD.MOV.U32 R163, RZ, RZ, R169 ;  /* 0x000000ffffa37224 */ /* 0x000fe200078e00a9 */
[----:B------:R0:W-:Y:S04]  /*c400*/  STL [R1+0x588], R38 ;  /* 0x0005882601007387 */ /* 0x0001e80000100800 */
[----:B------:R-:W3:Y:S04]  /*c410*/  LDL.64 R44, [R1+0x540] ;  /* 0x00054000012c7983 */ /* 0x000ee80000100a00 */
[----:B------:R-:W3:Y:S01]  /*c420*/  LDL.64 R42, [R1+0x538] ;  /* 0x00053800012a7983 */ /* 0x000ee20000100a00 */
[----:B------:R-:W-:-:S03]  /*c430*/  IMAD.WIDE R10, R4, 0x2, R10 ;  /* 0x00000002040a7825 */ /* 0x000fc600078e020a */
[----:B------:R1:W3:Y:S04]  /*c440*/  LDG.E.U16 R27, desc[UR6][R8.64] ;  /* 0x00000006081b7981 */ /* 0x0002e8000c1e1500 */
[----:B------:R0:W3:Y:S01]  /*c450*/  LDG.E.U16 R29, desc[UR6][R10.64] ;  /* 0x000000060a1d7981 */ /* 0x0000e2000c1e1500 */
[----:B------:R-:W-:Y:S01]  /*c460*/  IMAD.MOV.U32 R17, RZ, RZ, R173 ;  /* 0x000000ffff117224 */ /* 0x000fe200078e00ad */
[----:B------:R-:W-:Y:S01]  /*c470*/  MOV R153, R159 ;  /* 0x0000009f00997202 */ /* 0x000fe20000000f00 */
[----:B------:R-:W-:Y:S01]  /*c480*/  IMAD.SHL.U32 R13, R5, 0x10, RZ ;  /* 0x00000010050d7824 */ /* 0x000fe200078e00ff */
[----:B------:R-:W3:Y:S01]  /*c490*/  LDG.E.U16 R24, desc[UR6][R14.64] ;  /* 0x000000060e187981 */ /* 0x000ee2000c1e1500 */
[----:B-1----:R-:W-:-:S03]  /*c4a0*/  IMAD.WIDE R8, R4, 0x2, R20 ;  /* 0x0000000204087825 */ /* 0x002fc600078e0214 */
[----:B------:R-:W3:Y:S01]  /*c4b0*/  LDL.64 R70, [R1+0x558] ;  /* 0x0005580001467983 */ /* 0x000ee20000100a00 */
[----:B0-----:R-:W-:-:S03]  /*c4c0*/  IMAD.WIDE R10, R4, 0x2, R162 ;  /* 0x00000002040a7825 */ /* 0x001fc600078e02a2 */
[----:B------:R0:W3:Y:S01]  /*c4d0*/  LDG.E.U16 R31, desc[UR6][R8.64] ;  /* 0x00000006081f7981 */ /* 0x0000e2000c1e1500 */
[----:B------:R-:W-:-:S03]  /*c4e0*/  IMAD.SHL.U32 R20, R5, 0x2, RZ ;  /* 0x0000000205147824 */ /* 0x000fc600078e00ff */
[----:B------:R1:W3:Y:S01]  /*c4f0*/  LDG.E.U16 R32, desc[UR6][R10.64] ;  /* 0x000000060a207981 */ /* 0x0002e2000c1e1500 */
[----:B------:R-:W-:-:S03]  /*c500*/  IMAD.WIDE R16, R4, 0x2, R16 ;  /* 0x0000000204107825 */ /* 0x000fc600078e0210 */
[----:B------:R-:W3:Y:S01]  /*c510*/  LDL.64 R68, [R1+0x550] ;  /* 0x0005500001447983 */ /* 0x000ee20000100a00 */
[C---:B0-----:R-:W-:Y:S02]  /*c520*/  SHF.L.U32 R9, R5.reuse, 0x2, RZ ;  /* 0x0000000205097819 */ /* 0x041fe400000006ff */
[CC--:B------:R-:W-:Y:S01]  /*c530*/  LEA R8, P1, R5.reuse, R2.reuse, 0x3 ;  /* 0x0000000205087211 */ /* 0x0c0fe200078218ff */
[----:B------:R0:W3:Y:S01]  /*c540*/  LDG.E.U16 R36, desc[UR6][R16.64] ;  /* 0x0000000610247981 */ /* 0x0000e2000c1e1500 */
[----:B-1----:R-:W-:Y:S02]  /*c550*/  LEA R10, P0, R5, R2, 0x2 ;  /* 0x00000002050a7211 */ /* 0x002fe400078010ff */
[-C--:B------:R-:W-:Y:S01]  /*c560*/  LEA.HI.X.SX32 R9, R9, R3.reuse, 0x1, P1 ;  /* 0x0000000309097211 */ /* 0x080fe200008f0eff */
[----:B------:R-:W3:Y:S01]  /*c570*/  LDL.64 R56, [R1+0x548] ;  /* 0x0005480001387983 */ /* 0x000ee20000100a00 */
[----:B------:R-:W-:-:S03]  /*c580*/  LEA.HI.X.SX32 R11, R20, R3, 0x1, P0 ;  /* 0x00000003140b7211 */ /* 0x000fc600000f0eff */
[----:B------:R-:W3:Y:S01]  /*c590*/  LDL.64 R54, [R1+0x558] ;  /* 0x0005580001367983 */ /* 0x000ee20000100a00 */
[----:B0-----:R-:W-:-:S03]  /*c5a0*/  IMAD.WIDE R16, R4, 0x2, R152 ;  /* 0x0000000204107825 */ /* 0x001fc600078e0298 */
[----:B------:R-:W3:Y:S01]  /*c5b0*/  LDL.64 R52, [R1+0x550] ;  /* 0x0005500001347983 */ /* 0x000ee20000100a00 */
[C---:B------:R-:W-:Y:S01]  /*c5c0*/  IMAD.WIDE R10, R4.reuse, 0x2, R10 ;  /* 0x00000002040a7825 */ /* 0x040fe200078e020a */
[C---:B------:R-:W-:Y:S02]  /*c5d0*/  SHF.L.U32 R15, R5.reuse, 0x3, RZ ;  /* 0x00000003050f7819 */ /* 0x040fe400000006ff */
[----:B------:R0:W3:Y:S01]  /*c5e0*/  LDG.E.U16 R26, desc[UR6][R16.64] ;  /* 0x00000006101a7981 */ /* 0x0000e2000c1e1500 */
[----:B------:R-:W-:Y:S01]  /*c5f0*/  IMAD.WIDE R8, R4, 0x2, R8 ;  /* 0x0000000204087825 */ /* 0x000fe200078e0208 */
[CC--:B------:R-:W-:Y:S02]  /*c600*/  LEA R14, P1, R5.reuse, R2.reuse, 0x5 ;  /* 0x00000002050e7211 */ /* 0x0c0fe400078228ff */
[----:B------:R1:W3:Y:S04]  /*c610*/  LDG.E.U16 R33, desc[UR6][R10.64] ;  /* 0x000000060a217981 */ /* 0x0002e8000c1e1500 */
[----:B------:R4:W3:Y:S01]  /*c620*/  LDG.E.U16 R30, desc[UR6][R8.64] ;  /* 0x00000006081e7981 */ /* 0x0008e2000c1e1500 */
[----:B0-----:R-:W-:-:S03]  /*c630*/  LEA R16, P0, R5, R2, 0x4 ;  /* 0x0000000205107211 */ /* 0x001fc600078020ff */
[----:B------:R-:W3:Y:S01]  /*c640*/  LDL.64 R48, [R1+0x548] ;  /* 0x0005480001307983 */ /* 0x000ee20000100a00 */
[C---:B-1----:R-:W-:Y:S02]  /*c650*/  SHF.L.U32 R11, R5.reuse, 0x5, RZ ;  /* 0x00000005050b7819 */ /* 0x042fe400000006ff */
[CC--:B------:R-:W-:Y:S01]  /*c660*/  LEA R10, P2, R5.reuse, R2.reuse, 0x6 ;  /* 0x00000002050a7211 */ /* 0x0c0fe200078430ff */
[----:B----4-:R-:W-:Y:S01]  /*c670*/  IMAD.SHL.U32 R9, R5, 0x40, RZ ;  /* 0x0000004005097824 */ /* 0x010fe200078e00ff */
[-C--:B------:R-:W-:Y:S02]  /*c680*/  LEA.HI.X.SX32 R17, R15, R3.reuse, 0x1, P0 ;  /* 0x000000030f117211 */ /* 0x080fe400000f0eff */
[----:B------:R-:W-:Y:S02]  /*c690*/  LEA R8, P3, R5, R2, 0x7 ;  /* 0x0000000205087211 */ /* 0x000fe400078638ff */
[-C--:B------:R-:W-:Y:S02]  /*c6a0*/  LEA.HI.X.SX32 R15, R13, R3.reuse, 0x1, P1 ;  /* 0x000000030d0f7211 */ /* 0x080fe400008f0eff */
[-C--:B------:R-:W-:Y:S01]  /*c6b0*/  LEA.HI.X.SX32 R11, R11, R3.reuse, 0x1, P2 ;  /* 0x000000030b0b7211 */ /* 0x080fe200010f0eff */
[----:B------:R-:W-:Y:S01]  /*c6c0*/  IMAD.WIDE R18, R4, 0x2, R16 ;  /* 0x0000000204127825 */ /* 0x000fe200078e0210 */
[----:B------:R-:W-:-:S03]  /*c6d0*/  LEA.HI.X.SX32 R9, R9, R3, 0x1, P3 ;  /* 0x0000000309097211 */ /* 0x000fc600018f0eff */
[----:B------:R-:W-:-:S04]  /*c6e0*/  IMAD.WIDE R16, R4, 0x2, R14 ;  /* 0x0000000204107825 */ /* 0x000fc800078e020e */
[----:B------:R-:W-:-:S04]  /*c6f0*/  IMAD.WIDE R14, R4, 0x2, R10 ;  /* 0x00000002040e7825 */ /* 0x000fc800078e020a */
[C---:B------:R-:W-:Y:S01]  /*c700*/  IMAD.WIDE R10, R4.reuse, 0x2, R38 ;  /* 0x00000002040a7825 */ /* 0x040fe200078e0226 */
[----:B------:R-:W-:Y:S01]  /*c710*/  MOV R47, R65 ;  /* 0x00000041002f7202 */ /* 0x000fe20000000f00 */
[----:B------:R-:W4:Y:S02]  /*c720*/  LDG.E.U16 R39, desc[UR6][R18.64] ;  /* 0x0000000612277981 */ /* 0x000f24000c1e1500 */
[----:B------:R-:W-:Y:S02]  /*c730*/  IMAD.WIDE R8, R4, 0x2, R8 ;  /* 0x0000000204087825 */ /* 0x000fe400078e0208 */
[----:B------:R0:W4:Y:S02]  /*c740*/  LDG.E.U16 R252, desc[UR6][R10.64] ;  /* 0x000000060afc7981 */ /* 0x000124000c1e1500 */
[----:B------:R-:W-:Y:S02]  /*c750*/  IMAD R13, R5, 0xa, RZ ;  /* 0x0000000a050d7824 */ /* 0x000fe400078e02ff */
[----:B------:R1:W4:Y:S02]  /*c760*/  LDG.E.U16 R35, desc[UR6][R8.64] ;  /* 0x0000000608237981 */ /* 0x000324000c1e1500 */
[----:B------:R-:W-:Y:S01]  /*c770*/  IMAD.IADD R60, R13, 0x1, R2 ;  /* 0x000000010d3c7824 */ /* 0x000fe200078e0202 */
[----:B--2---:R-:W-:Y:S01]  /*c780*/  MOV R23, R63 ;  /* 0x0000003f00177202 */ /* 0x004fe20000000f00 */
[----:B------:R-:W2:Y:S01]  /*c790*/  LDG.E.U16 R38, desc[UR6][R16.64] ;  /* 0x0000000610267981 */ /* 0x000ea2000c1e1500 */
[----:B0-----:R-:W-:-:S02]  /*c7a0*/  IMAD R11, R5, 0xc, RZ ;  /* 0x0000000c050b7824 */ /* 0x001fc400078e02ff */
[C---:B------:R-:W-:Y:S01]  /*c7b0*/  IMAD R10, R5.reuse, 0xe, RZ ;  /* 0x0000000e050a7824 */ /* 0x040fe200078e02ff */
[----:B------:R-:W-:Y:S01]  /*c7c0*/  MOV R61, R75 ;  /* 0x0000004b003d7202 */ /* 0x000fe20000000f00 */
[----:B-1----:R-:W-:Y:S01]  /*c7d0*/  IMAD R9, R5, 0x12, RZ ;  /* 0x0000001205097824 */ /* 0x002fe200078e02ff */
[----:B------:R-:W-:Y:S01]  /*c7e0*/  MOV R59, R73 ;  /* 0x00000049003b7202 */ /* 0x000fe20000000f00 */
[--C-:B------:R-:W-:Y:S01]  /*c7f0*/  IMAD.IADD R58, R11, 0x1, R2.reuse ;  /* 0x000000010b3a7824 */ /* 0x100fe200078e0202 */
[----:B------:R-:W-:Y:S01]  /*c800*/  MOV R51, R67 ;  /* 0x0000004300337202 */ /* 0x000fe20000000f00 */
[--C-:B------:R-:W-:Y:S01]  /*c810*/  IMAD.IADD R50, R10, 0x1, R2.reuse ;  /* 0x000000010a327824 */ /* 0x100fe200078e0202 */
[----:B------:R-:W2:Y:S01]  /*c820*/  LDG.E.U16 R37, desc[UR6][R14.64] ;  /* 0x000000060e257981 */ /* 0x000ea2000c1e1500 */
[----:B------:R-:W-:Y:S02]  /*c830*/  IMAD R8, R5, 0x14, RZ ;  /* 0x0000001405087824 */ /* 0x000fe400078e02ff */
[--C-:B------:R-:W-:Y:S01]  /*c840*/  IMAD.IADD R46, R9, 0x1, R2.reuse ;  /* 0x00000001092e7824 */ /* 0x100fe200078e0202 */
[----:B------:R-:W-:Y:S01]  /*c850*/  STL [R1+0x580], R60 ;  /* 0x0005803c01007387 */ /* 0x000fe20000100800 */
[----:B------:R-:W-:-:S03]  /*c860*/  IMAD.IADD R22, R8, 0x1, R2 ;  /* 0x0000000108167824 */ /* 0x000fc600078e0202 */
[----:B------:R-:W-:Y:S04]  /*c870*/  STL [R1+0x578], R58 ;  /* 0x0005783a01007387 */ /* 0x000fe80000100800 */
[----:B------:R-:W-:Y:S04]  /*c880*/  STL [R1+0x570], R50 ;  /* 0x0005703201007387 */ /* 0x000fe80000100800 */
[----:B------:R0:W-:Y:S01]  /*c890*/  STL [R1+0x568], R46 ;  /* 0x0005682e01007387 */ /* 0x0001e20000100800 */
[----:B------:R-:W-:-:S04]  /*c8a0*/  IMAD.WIDE R10, R4, 0x2, R46 ;  /* 0x00000002040a7825 */ /* 0x000fc800078e022e */
[----:B------:R-:W-:Y:S01]  /*c8b0*/  IMAD.WIDE R8, R4, 0x2, R22 ;  /* 0x0000000204087825 */ /* 0x000fe200078e0216 */
[----:B------:R1:W2:Y:S03]  /*c8c0*/  LDG.E.U16 R248, desc[UR6][R10.64] ;  /* 0x000000060af87981 */ /* 0x0002a6000c1e1500 */
[C---:B------:R-:W-:Y:S01]  /*c8d0*/  IMAD R13, R5.reuse, 0x16, RZ ;  /* 0x00000016050d7824 */ /* 0x040fe200078e02ff */
[----:B------:R1:W2:Y:S04]  /*c8e0*/  LDG.E.U16 R247, desc[UR6][R8.64] ;  /* 0x0000000608f77981 */ /* 0x0002a8000c1e1500 */
[----:B---3--:R-:W3:Y:S04]  /*c8f0*/  LDL.64 R44, [R1+0x540] ;  /* 0x00054000012c7983 */ /* 0x008ee80000100a00 */
[----:B------:R1:W-:Y:S04]  /*c900*/  STL [R1+0x560], R22 ;  /* 0x0005601601007387 */ /* 0x0003e80000100800 */
[----:B------:R-:W4:Y:S04]  /*c910*/  LDL.64 R42, [R1+0x538] ;  /* 0x00053800012a7983 */ /* 0x000f280000100a00 */
[----:B0-----:R-:W2:Y:S04]  /*c920*/  LDL.64 R46, [R1+0x518] ;  /* 0x00051800012e7983 */ /* 0x001ea80000100a00 */
[----:B-1----:R-:W2:Y:S01]  /*c930*/  LDL.64 R22, [R1+0x510] ;  /* 0x0005100001167983 */ /* 0x002ea20000100a00 */
[----:B------:R-:W-:-:S02]  /*c940*/  IMAD R11, R5, 0x18, RZ ;  /* 0x00000018050b7824 */ /* 0x000fc400078e02ff */
[C---:B------:R-:W-:Y:S01]  /*c950*/  IMAD R10, R5.reuse, 0x1a, RZ ;  /* 0x0000001a050a7824 */ /* 0x040fe200078e02ff */
[----:B------:R-:W2:Y:S01]  /*c960*/  LDL.64 R66, [R1+0x530] ;  /* 0x0005300001427983 */ /* 0x000ea20000100a00 */
[C---:B------:R-:W-:Y:S02]  /*c970*/  IMAD R9, R5.reuse, 0x1c, RZ ;  /* 0x0000001c05097824 */ /* 0x040fe400078e02ff */
[C---:B------:R-:W-:Y:S01]  /*c980*/  IMAD.WIDE R18, R4.reuse, 0x2, R60 ;  /* 0x0000000204127825 */ /* 0x040fe200078e023c */
[----:B------:R-:W2:Y:S03]  /*c990*/  LDL.64 R64, [R1+0x528] ;  /* 0x0005280001407983 */ /* 0x000ea60000100a00 */
[C---:B------:R-:W-:Y:S01]  /*c9a0*/  IMAD.WIDE R16, R4.reuse, 0x2, R58 ;  /* 0x0000000204107825 */ /* 0x040fe200078e023a */
[----:B------:R-:W2:Y:S03]  /*c9b0*/  LDL.64 R62, [R1+0x520] ;  /* 0x00052000013e7983 */ /* 0x000ea60000100a00 */
[----:B------:R-:W-:Y:S01]  /*c9c0*/  IMAD.WIDE R14, R4, 0x2, R50 ;  /* 0x00000002040e7825 */ /* 0x000fe200078e0232 */
[----:B------:R-:W2:Y:S03]  /*c9d0*/  LDL.64 R60, [R1+0x530] ;  /* 0x00053000013c7983 */ /* 0x000ea60000100a00 */
[----:B------:R-:W-:Y:S01]  /*c9e0*/  IMAD R8, R5, 0x1e, RZ ;  /* 0x0000001e05087824 */ /* 0x000fe200078e02ff */
[----:B------:R-:W2:Y:S04]  /*c9f0*/  LDL.64 R58, [R1+0x528] ;  /* 0x00052800013a7983 */ /* 0x000ea80000100a00 */
[----:B------:R-:W2:Y:S04]  /*ca00*/  LDL.64 R50, [R1+0x520] ;  /* 0x0005200001327983 */ /* 0x000ea80000100a00 */
[----:B------:R0:W2:Y:S01]  /*ca10*/  LDG.E.U16 R251, desc[UR6][R18.64] ;  /* 0x0000000612fb7981 */ /* 0x0000a2000c1e1500 */
[----:B------:R-:W-:Y:S01]  /*ca20*/  IMAD.IADD R54, R13, 0x1, R2 ;  /* 0x000000010d367824 */ /* 0x000fe200078e0202 */
[----:B------:R-:W-:-:S02]  /*ca30*/  MOV R55, R71 ;  /* 0x0000004700377202 */ /* 0x000fc40000000f00 */
[----:B------:R-:W2:Y:S01]  /*ca40*/  LDG.E.U16 R250, desc[UR6][R16.64] ;  /* 0x0000000610fa7981 */ /* 0x000ea2000c1e1500 */
[----:B------:R-:W-:-:S03]  /*ca50*/  IMAD.IADD R52, R11, 0x1, R2 ;  /* 0x000000010b347824 */ /* 0x000fc600078e0202 */
[----:B------:R-:W-:Y:S04]  /*ca60*/  STL [R1+0x558], R54 ;  /* 0x0005583601007387 */ /* 0x000fe80000100800 */
[----:B------:R-:W-:Y:S01]  /*ca70*/  STL [R1+0x550], R52 ;  /* 0x0005503401007387 */ /* 0x000fe20000100800 */
[----:B------:R-:W-:-:S03]  /*ca80*/  MOV R53, R69 ;  /* 0x0000004500357202 */ /* 0x000fc60000000f00 */
[----:B------:R-:W2:Y:S01]  /*ca90*/  LDG.E.U16 R249, desc[UR6][R14.64] ;  /* 0x000000060ef97981 */ /* 0x000ea2000c1e1500 */
[----:B------:R-:W-:-:S05]  /*caa0*/  IMAD.IADD R48, R10, 0x1, R2 ;  /* 0x000000010a307824 */ /* 0x000fca00078e0202 */
[----:B------:R-:W-:Y:S01]  /*cab0*/  STL [R1+0x548], R48 ;  /* 0x0005483001007387 */ /* 0x000fe20000100800 */
[----:B---3--:R-:W-:-:S05]  /*cac0*/  IADD3 R44, R9, R2, RZ ;  /* 0x00000002092c7210 */ /* 0x008fca0007ffe0ff */
[----:B------:R1:W-:Y:S01]  /*cad0*/  STL [R1+0x540], R44 ;  /* 0x0005402c01007387 */ /* 0x0003e20000100800 */
[----:B----4-:R-:W-:-:S03]  /*cae0*/  IMAD.IADD R42, R8, 0x1, R2 ;  /* 0x00000001082a7824 */ /* 0x010fc600078e0202 */
[----:B--2---:R-:W2:Y:S01]  /*caf0*/  LDL.64 R46, [R1+0x518] ;  /* 0x00051800012e7983 */ /* 0x004ea20000100a00 */
[----:B------:R-:W-:-:S03]  /*cb00*/  IMAD.WIDE R10, R4, 0x2, R44 ;  /* 0x00000002040a7825 */ /* 0x000fc600078e022c */
[----:B------:R3:W-:Y:S04]  /*cb10*/  STL [R1+0x538], R42 ;  /* 0x0005382a01007387 */ /* 0x0007e80000100800 */
[----:B------:R-:W4:Y:S01]  /*cb20*/  LDL.64 R22, [R1+0x510] ;  /* 0x0005100001167983 */ /* 0x000f220000100a00 */
[----:B------:R-:W-:-:S03]  /*cb30*/  IMAD.WIDE R8, R4, 0x2, R42 ;  /* 0x0000000204087825 */ /* 0x000fc600078e022a */
[----:B-1----:R-:W4:Y:S04]  /*cb40*/  LDL.64 R44, [R1+0x4f0] ;  /* 0x0004f000012c7983 */ /* 0x002f280000100a00 */
[----:B---3--:R-:W3:Y:S01]  /*cb50*/  LDL.64 R42, [R1+0x4e0] ;  /* 0x0004e000012a7983 */ /* 0x008ee20000100a00 */
[----:B------:R-:W-:Y:S01]  /*cb60*/  IMAD R13, R5, 0x22, RZ ;  /* 0x00000022050d7824 */ /* 0x000fe200078e02ff */
[----:B------:R-:W-:Y:S02]  /*cb70*/  MOV R49, R57 ;  /* 0x0000003900317202 */ /* 0x000fe40000000f00 */
[----:B------:R1:W3:Y:S01]  /*cb80*/  LDG.E.U16 R243, desc[UR6][R10.64] ;  /* 0x000000060af37981 */ /* 0x0002e2000c1e1500 */
[----:B------:R-:W-:-:S03]  /*cb90*/  IMAD.IADD R60, R13, 0x1, R2 ;  /* 0x000000010d3c7824 */ /* 0x000fc600078e0202 */
[----:B------:R1:W3:Y:S01]  /*cba0*/  LDG.E.U16 R242, desc[UR6][R8.64] ;  /* 0x0000000608f27981 */ /* 0x0002e2000c1e1500 */
[----:B0-----:R-:W-:-:S03]  /*cbb0*/  IMAD.WIDE R18, R4, 0x2, R54 ;  /* 0x0000000204127825 */ /* 0x001fc600078e0236 */
[----:B------:R-:W3:Y:S01]  /*cbc0*/  LDL.64 R70, [R1+0x508] ;  /* 0x0005080001467983 */ /* 0x000ee20000100a00 */
[C---:B-1----:R-:W-:Y:S02]  /*cbd0*/  IMAD R11, R5.reuse, 0x24, RZ ;  /* 0x00000024050b7824 */ /* 0x042fe400078e02ff */
[C---:B------:R-:W-:Y:S01]  /*cbe0*/  IMAD R10, R5.reuse, 0x26, RZ ;  /* 0x00000026050a7824 */ /* 0x040fe200078e02ff */
[----:B------:R-:W3:Y:S01]  /*cbf0*/  LDL.64 R68, [R1+0x500] ;  /* 0x0005000001447983 */ /* 0x000ee20000100a00 */
[----:B------:R-:W-:Y:S02]  /*cc00*/  IMAD R9, R5, 0x28, RZ ;  /* 0x0000002805097824 */ /* 0x000fe400078e02ff */
[--C-:B------:R-:W-:Y:S01]  /*cc10*/  IMAD.IADD R58, R11, 0x1, R2.reuse ;  /* 0x000000010b3a7824 */ /* 0x100fe200078e0202 */
[----:B------:R-:W3:Y:S01]  /*cc20*/  LDL.64 R56, [R1+0x4f8] ;  /* 0x0004f80001387983 */ /* 0x000ee20000100a00 */
[----:B------:R-:W-:Y:S02]  /*cc30*/  IMAD.IADD R50, R10, 0x1, R2 ;  /* 0x000000010a327824 */ /* 0x000fe400078e0202 */
[C---:B------:R-:W-:Y:S01]  /*cc40*/  IMAD.WIDE R16, R4.reuse, 0x2, R52 ;  /* 0x0000000204107825 */ /* 0x040fe200078e0234 */
[----:B------:R-:W3:Y:S03]  /*cc50*/  LDL.64 R54, [R1+0x508] ;  /* 0x0005080001367983 */ /* 0x000ee60000100a00 */
[----:B------:R-:W-:Y:S01]  /*cc60*/  IMAD.WIDE R14, R4, 0x2, R48 ;  /* 0x00000002040e7825 */ /* 0x000fe200078e0230 */
[----:B------:R-:W3:Y:S03]  /*cc70*/  LDL.64 R52, [R1+0x500] ;  /* 0x0005000001347983 */ /* 0x000ee60000100a00 */
[C---:B------:R-:W-:Y:S01]  /*cc80*/  IMAD R8, R5.reuse, 0x2a, RZ ;  /* 0x0000002a05087824 */ /* 0x040fe200078e02ff */
[----:B------:R-:W3:Y:S04]  /*cc90*/  LDL.64 R48, [R1+0x4f8] ;  /* 0x0004f80001307983 */ /* 0x000ee80000100a00 */
[----:B------:R-:W-:Y:S04]  /*cca0*/  STL [R1+0x530], R60 ;  /* 0x0005303c01007387 */ /* 0x000fe80000100800 */
[----:B------:R-:W-:Y:S04]  /*ccb0*/  STL [R1+0x528], R58 ;  /* 0x0005283a01007387 */ /* 0x000fe80000100800 */
[----:B------:R-:W-:Y:S01]  /*ccc0*/  STL [R1+0x520], R50 ;  /* 0x0005203201007387 */ /* 0x000fe20000100800 */
[----:B------:R-:W-:Y:S01]  /*ccd0*/  IMAD R13, R5, 0x2c, RZ ;  /* 0x0000002c050d7824 */ /* 0x000fe200078e02ff */
[----:B------:R-:W-:-:S02]  /*cce0*/  MOV R61, R67 ;  /* 0x00000043003d7202 */ /* 0x000fc40000000f00 */
[----:B------:R-:W-:Y:S01]  /*ccf0*/  MOV R59, R65 ;  /* 0x00000041003b7202 */ /* 0x000fe20000000f00 */
[----:B------:R0:W3:Y:S01]  /*cd00*/  LDG.E.U16 R246, desc[UR6][R18.64] ;  /* 0x0000000612f67981 */ /* 0x0000e2000c1e1500 */
[----:B------:R-:W-:-:S03]  /*cd10*/  MOV R51, R63 ;  /* 0x0000003f00337202 */ /* 0x000fc60000000f00 */
[----:B------:R-:W3:Y:S04]  /*cd20*/  LDG.E.U16 R245, desc[UR6][R16.64] ;  /* 0x0000000610f57981 */ /* 0x000ee8000c1e1500 */
[----:B------:R-:W3:Y:S01]  /*cd30*/  LDG.E.U16 R244, desc[UR6][R14.64] ;  /* 0x000000060ef47981 */ /* 0x000ee2000c1e1500 */
[----:B--2---:R-:W-:-:S05]  /*cd40*/  IADD3 R46, R9, R2, RZ ;  /* 0x00000002092e7210 */ /* 0x004fca0007ffe0ff */
[----:B------:R1:W-:Y:S01]  /*cd50*/  STL [R1+0x518], R46 ;  /* 0x0005182e01007387 */ /* 0x0003e20000100800 */
[----:B----4-:R-:W-:-:S03]  /*cd60*/  IMAD.IADD R22, R8, 0x1, R2 ;  /* 0x0000000108167824 */ /* 0x010fc600078e0202 */
[----:B------:R-:W2:Y:S01]  /*cd70*/  LDL.64 R44, [R1+0x4f0] ;  /* 0x0004f000012c7983 */ /* 0x000ea20000100a00 */
[----:B------:R-:W-:-:S03]  /*cd80*/  IMAD.WIDE R10, R4, 0x2, R46 ;  /* 0x00000002040a7825 */ /* 0x000fc600078e022e */
[----:B------:R4:W-:Y:S04]  /*cd90*/  STL [R1+0x510], R22 ;  /* 0x0005101601007387 */ /* 0x0009e80000100800 */
[----:B---3--:R-:W3:Y:S01]  /*cda0*/  LDL.64 R42, [R1+0x4e0] ;  /* 0x0004e000012a7983 */ /* 0x008ee20000100a00 */
[----:B------:R-:W-:-:S03]  /*cdb0*/  IMAD.WIDE R8, R4, 0x2, R22 ;  /* 0x0000000204087825 */ /* 0x000fc600078e0216 */
[----:B-1----:R-:W3:Y:S04]  /*cdc0*/  LDL.64 R46, [R1+0x4c0] ;  /* 0x0004c000012e7983 */ /* 0x002ee80000100a00 */
[----:B----4-:R-:W4:Y:S04]  /*cdd0*/  LDL.64 R22, [R1+0x4b8] ;  /* 0x0004b80001167983 */ /* 0x010f280000100a00 */
[----:B------:R1:W4:Y:S04]  /*cde0*/  LDG.E.U16 R238, desc[UR6][R10.64] ;  /* 0x000000060aee7981 */ /* 0x000328000c1e1500 */
[----:B------:R1:W4:Y:S01]  /*cdf0*/  LDG.E.U16 R237, desc[UR6][R8.64] ;  /* 0x0000000608ed7981 */ /* 0x000322000c1e1500 */
[----:B0-----:R-:W-:-:S03]  /*ce00*/  IMAD.WIDE R18, R4, 0x2, R60 ;  /* 0x0000000204127825 */ /* 0x001fc600078e023c */
[----:B------:R-:W4:Y:S01]  /*ce10*/  LDL.64 R66, [R1+0x4d8] ;  /* 0x0004d80001427983 */ /* 0x000f220000100a00 */
[C---:B-1----:R-:W-:Y:S02]  /*ce20*/  IMAD R11, R5.reuse, 0x2e, RZ ;  /* 0x0000002e050b7824 */ /* 0x042fe400078e02ff */
[C---:B------:R-:W-:Y:S01]  /*ce30*/  IMAD R10, R5.reuse, 0x30, RZ ;  /* 0x00000030050a7824 */ /* 0x040fe200078e02ff */
[----:B------:R-:W4:Y:S01]  /*ce40*/  LDL.64 R64, [R1+0x4d0] ;  /* 0x0004d00001407983 */ /* 0x000f220000100a00 */
[----:B------:R-:W-:Y:S02]  /*ce50*/  IMAD R9, R5, 0x32, RZ ;  /* 0x0000003205097824 */ /* 0x000fe400078e02ff */
[--C-:B------:R-:W-:Y:S01]  /*ce60*/  IMAD.IADD R54, R13, 0x1, R2.reuse ;  /* 0x000000010d367824 */ /* 0x100fe200078e0202 */
[----:B------:R-:W4:Y:S01]  /*ce70*/  LDL.64 R62, [R1+0x4c8] ;  /* 0x0004c800013e7983 */ /* 0x000f220000100a00 */
[--C-:B------:R-:W-:Y:S02]  /*ce80*/  IMAD.IADD R52, R11, 0x1, R2.reuse ;  /* 0x000000010b347824 */ /* 0x100fe400078e0202 */
[----:B------:R-:W-:Y:S01]  /*ce90*/  IMAD.IADD R48, R10, 0x1, R2 ;  /* 0x000000010a307824 */ /* 0x000fe200078e0202 */
[----:B------:R-:W4:Y:S01]  /*cea0*/  LDL.64 R60, [R1+0x4d8] ;  /* 0x0004d800013c7983 */ /* 0x000f220000100a00 */
[----:B------:R-:W-:-:S03]  /*ceb0*/  IMAD.WIDE R16, R4, 0x2, R58 ;  /* 0x0000000204107825 */ /* 0x000fc600078e023a */
[----:B------:R-:W4:Y:S01]  /*cec0*/  LDL.64 R58, [R1+0x4d0] ;  /* 0x0004d000013a7983 */ /* 0x000f220000100a00 */
[----:B------:R-:W-:-:S03]  /*ced0*/  IMAD.WIDE R14, R4, 0x2, R50 ;  /* 0x00000002040e7825 */ /* 0x000fc600078e0232 */
[----:B------:R-:W4:Y:S01]  /*cee0*/  LDL.64 R50, [R1+0x4c8] ;  /* 0x0004c80001327983 */ /* 0x000f220000100a00 */
[----:B------:R-:W-:-:S03]  /*cef0*/  IMAD R8, R5, 0x36, RZ ;  /* 0x0000003605087824 */ /* 0x000fc600078e02ff */
[----:B------:R-:W-:Y:S04]  /*cf00*/  STL [R1+0x508], R54 ;  /* 0x0005083601007387 */ /* 0x000fe80000100800 */
[----:B------:R-:W-:Y:S04]  /*cf10*/  STL [R1+0x500], R52 ;  /* 0x0005003401007387 */ /* 0x000fe80000100800 */
[----:B------:R-:W-:Y:S01]  /*cf20*/  STL [R1+0x4f8], R48 ;  /* 0x0004f83001007387 */ /* 0x000fe20000100800 */
[----:B------:R-:W-:Y:S02]  /*cf30*/  MOV R55, R71 ;  /* 0x0000004700377202 */ /* 0x000fe40000000f00 */
[----:B------:R-:W-:Y:S01]  /*cf40*/  MOV R53, R69 ;  /* 0x0000004500357202 */ /* 0x000fe20000000f00 */
[----:B------:R0:W4:Y:S01]  /*cf50*/  LDG.E.U16 R241, desc[UR6][R18.64] ;  /* 0x0000000612f17981 */ /* 0x000122000c1e1500 */
[----:B------:R-:W-:Y:S01]  /*cf60*/  MOV R49, R57 ;  /* 0x0000003900317202 */ /* 0x000fe20000000f00 */
[----:B------:R-:W-:-:S02]  /*cf70*/  IMAD R157, R5, 0x42, RZ ;  /* 0x00000042059d7824 */ /* 0x000fc400078e02ff */
[----:B------:R-:W4:Y:S04]  /*cf80*/  LDG.E.U16 R240, desc[UR6][R16.64] ;  /* 0x0000000610f07981 */ /* 0x000f28000c1e1500 */
[----:B------:R-:W4:Y:S01]  /*cf90*/  LDG.E.U16 R239, desc[UR6][R14.64] ;  /* 0x000000060eef7981 */ /* 0x000f22000c1e1500 */
[----:B--2---:R-:W-:-:S05]  /*cfa0*/  IADD3 R44, R9, R2, RZ ;  /* 0x00000002092c7210 */ /* 0x004fca0007ffe0ff */
[----:B------:R1:W-:Y:S01]  /*cfb0*/  STL [R1+0x4f0], R44 ;  /* 0x0004f02c01007387 */ /* 0x0003e20000100800 */
[----:B---3--:R-:W-:-:S03]  /*cfc0*/  IMAD.IADD R42, R8, 0x1, R2 ;  /* 0x00000001082a7824 */ /* 0x008fc600078e0202 */
[----:B------:R-:W2:Y:S01]  /*cfd0*/  LDL.64 R46, [R1+0x4c0] ;  /* 0x0004c000012e7983 */ /* 0x000ea20000100a00 */
[----:B------:R-:W-:-:S03]  /*cfe0*/  IMAD.WIDE R10, R4, 0x2, R44 ;  /* 0x00000002040a7825 */ /* 0x000fc600078e022c */
[----:B------:R3:W-:Y:S04]  /*cff0*/  STL [R1+0x4e0], R42 ;  /* 0x0004e02a01007387 */ /* 0x0007e80000100800 */
[----:B----4-:R-:W4:Y:S01]  /*d000*/  LDL.64 R22, [R1+0x4b8] ;  /* 0x0004b80001167983 */ /* 0x010f220000100a00 */
[----:B------:R-:W-:-:S03]  /*d010*/  IMAD.WIDE R8, R4, 0x2, R42 ;  /* 0x0000000204087825 */ /* 0x000fc600078e022a */
[----:B-1----:R-:W4:Y:S04]  /*d020*/  LDL.64 R44, [R1+0x498] ;  /* 0x00049800012c7983 */ /* 0x002f280000100a00 */
[----:B---3--:R-:W3:Y:S04]  /*d030*/  LDL.64 R42, [R1+0x490] ;  /* 0x00049000012a7983 */ /* 0x008ee80000100a00 */
[----:B------:R1:W3:Y:S04]  /*d040*/  LDG.E.U16 R233, desc[UR6][R10.64] ;  /* 0x000000060ae97981 */ /* 0x0002e8000c1e1500 */
[----:B------:R1:W3:Y:S01]  /*d050*/  LDG.E.U16 R232, desc[UR6][R8.64] ;  /* 0x0000000608e87981 */ /* 0x0002e2000c1e1500 */
[----:B0-----:R-:W-:-:S03]  /*d060*/  IMAD.WIDE R18, R4, 0x2, R54 ;  /* 0x0000000204127825 */ /* 0x001fc600078e0236 */
[----:B------:R-:W3:Y:S01]  /*d070*/  LDL.64 R74, [R1+0x4b0] ;  /* 0x0004b000014a7983 */ /* 0x000ee20000100a00 */
[C---:B-1----:R-:W-:Y:S02]  /*d080*/  IMAD R11, R5.reuse, 0x38, RZ ;  /* 0x00000038050b7824 */ /* 0x042fe400078e02ff */
[C---:B------:R-:W-:Y:S01]  /*d090*/  IMAD R10, R5.reuse, 0x3a, RZ ;  /* 0x0000003a050a7824 */ /* 0x040fe200078e02ff */
[----:B------:R-:W3:Y:S01]  /*d0a0*/  LDL.64 R72, [R1+0x4a8] ;  /* 0x0004a80001487983 */ /* 0x000ee20000100a00 */
[C---:B------:R-:W-:Y:S02]  /*d0b0*/  IMAD R9, R5.reuse, 0x3c, RZ ;  /* 0x0000003c05097824 */ /* 0x040fe400078e02ff */
[----:B------:R-:W-:Y:S01]  /*d0c0*/  IMAD R8, R5, 0x3e, RZ ;  /* 0x0000003e05087824 */ /* 0x000fe200078e02ff */
[----:B------:R-:W3:Y:S01]  /*d0d0*/  LDL.64 R56, [R1+0x4a0] ;  /* 0x0004a00001387983 */ /* 0x000ee20000100a00 */
[--C-:B------:R-:W-:Y:S02]  /*d0e0*/  IMAD.IADD R60, R11, 0x1, R2.reuse ;  /* 0x000000010b3c7824 */ /* 0x100fe400078e0202 */
[--C-:B------:R-:W-:Y:S01]  /*d0f0*/  IMAD.IADD R58, R10, 0x1, R2.reuse ;  /* 0x000000010a3a7824 */ /* 0x100fe200078e0202 */
[----:B------:R-:W3:Y:S01]  /*d100*/  LDL.64 R54, [R1+0x4b0] ;  /* 0x0004b00001367983 */ /* 0x000ee20000100a00 */
[----:B------:R-:W-:-:S02]  /*d110*/  IMAD.IADD R50, R9, 0x1, R2 ;  /* 0x0000000109327824 */ /* 0x000fc400078e0202 */
[C---:B------:R-:W-:Y:S01]  /*d120*/  IMAD.WIDE R16, R4.reuse, 0x2, R52 ;  /* 0x0000000204107825 */ /* 0x040fe200078e0234 */
[----:B------:R-:W-:Y:S01]  /*d130*/  MOV R59, R65 ;  /* 0x00000041003b7202 */ /* 0x000fe20000000f00 */
[----:B------:R-:W3:Y:S02]  /*d140*/  LDL.64 R52, [R1+0x4a8] ;  /* 0x0004a80001347983 */ /* 0x000ee40000100a00 */
[----:B------:R-:W-:Y:S02]  /*d150*/  IMAD.WIDE R14, R4, 0x2, R48 ;  /* 0x00000002040e7825 */ /* 0x000fe400078e0230 */
[----:B------:R-:W3:Y:S04]  /*d160*/  LDL.64 R48, [R1+0x4a0] ;  /* 0x0004a00001307983 */ /* 0x000ee80000100a00 */
[----:B------:R-:W-:Y:S04]  /*d170*/  STL [R1+0x4d8], R60 ;  /* 0x0004d83c01007387 */ /* 0x000fe80000100800 */
[----:B------:R0:W-:Y:S04]  /*d180*/  STL [R1+0x4d0], R58 ;  /* 0x0004d03a01007387 */ /* 0x0001e80000100800 */
[----:B------:R1:W-:Y:S01]  /*d190*/  STL [R1+0x4c8], R50 ;  /* 0x0004c83201007387 */ /* 0x0003e20000100800 */
[----:B------:R-:W-:-:S03]  /*d1a0*/  MOV R51, R63 ;  /* 0x0000003f00337202 */ /* 0x000fc60000000f00 */
[----:B------:R0:W3:Y:S04]  /*d1b0*/  LDG.E.U16 R235, desc[UR6][R16.64] ;  /* 0x0000000610eb7981 */ /* 0x0000e8000c1e1500 */
[----:B------:R1:W3:Y:S01]  /*d1c0*/  LDG.E.U16 R234, desc[UR6][R14.64] ;  /* 0x000000060eea7981 */ /* 0x0002e2000c1e1500 */
[C---:B------:R-:W-:Y:S01]  /*d1d0*/  IMAD R154, R5.reuse, 0x44, RZ ;  /* 0x00000044059a7824 */ /* 0x040fe200078e02ff */
[----:B------:R-:W-:Y:S01]  /*d1e0*/  MOV R61, R67 ;  /* 0x00000043003d7202 */ /* 0x000fe20000000f00 */
[----:B------:R-:W-:Y:S01]  /*d1f0*/  IMAD R153, R5, 0x46, RZ ;  /* 0x0000004605997824 */ /* 0x000fe200078e02ff */
[----:B------:R3:W3:Y:S01]  /*d200*/  LDG.E.U16 R236, desc[UR6][R18.64] ;  /* 0x0000000612ec7981 */ /* 0x0006e2000c1e1500 */
[----:B0-----:R-:W-:-:S04]  /*d210*/  IMAD.WIDE R16, R4, 0x2, R58 ;  /* 0x0000000204107825 */ /* 0x001fc800078e023a */
[----:B-1----:R-:W-:Y:S01]  /*d220*/  IMAD.WIDE R14, R4, 0x2, R50 ;  /* 0x00000002040e7825 */ /* 0x002fe200078e0232 */
[----:B------:R-:W3:Y:S01]  /*d230*/  LDG.E.U16 R230, desc[UR6][R16.64] ;  /* 0x0000000610e67981 */ /* 0x000ee2000c1e1500 */
[----:B--2---:R-:W-:Y:S02]  /*d240*/  IADD3 R46, R8, R2, RZ ;  /* 0x00000002082e7210 */ /* 0x004fe40007ffe0ff */
[----:B----4-:R-:W-:-:S03]  /*d250*/  IMAD.IADD R22, R157, 0x1, R2 ;  /* 0x000000019d167824 */ /* 0x010fc600078e0202 */
[----:B------:R0:W-:Y:S04]  /*d260*/  STL [R1+0x4c0], R46 ;  /* 0x0004c02e01007387 */ /* 0x0001e80000100800 */
[----:B------:R-:W2:Y:S04]  /*d270*/  LDL.64 R44, [R1+0x498] ;  /* 0x00049800012c7983 */ /* 0x000ea80000100a00 */
[----:B------:R-:W-:Y:S04]  /*d280*/  STL [R1+0x4b8], R22 ;  /* 0x0004b81601007387 */ /* 0x000fe80000100800 */
[----:B---3--:R-:W3:Y:S04]  /*d290*/  LDL.64 R42, [R1+0x490] ;  /* 0x00049000012a7983 */ /* 0x008ee80000100a00 */
[----:B------:R-:W4:Y:S04]  /*d2a0*/  LDL.64 R58, [R1+0x470] ;  /* 0x00047000013a7983 */ /* 0x000f280000100a00 */
[----:B------:R-:W4:Y:S01]  /*d2b0*/  LDL.64 R50, [R1+0x468] ;  /* 0x0004680001327983 */ /* 0x000f220000100a00 */
[----:B------:R-:W-:-:S03]  /*d2c0*/  IMAD.WIDE R8, R4, 0x2, R22 ;  /* 0x0000000204087825 */ /* 0x000fc600078e0216 */
[----:B------:R-:W4:Y:S01]  /*d2d0*/  LDL.64 R70, [R1+0x488] ;  /* 0x0004880001467983 */ /* 0x000f220000100a00 */
[C---:B------:R-:W-:Y:S02]  /*d2e0*/  IMAD R152, R5.reuse, 0x48, RZ ;  /* 0x0000004805987824 */ /* 0x040fe400078e02ff */
[----:B------:R-:W-:Y:S01]  /*d2f0*/  IMAD R23, R5, 0x4a, RZ ;  /* 0x0000004a05177824 */ /* 0x000fe200078e02ff */
[----:B------:R-:W4:Y:S01]  /*d300*/  LDL.64 R68, [R1+0x480] ;  /* 0x0004800001447983 */ /* 0x000f220000100a00 */
[----:B------:R-:W-:-:S03]  /*d310*/  IMAD.WIDE R10, R4, 0x2, R46 ;  /* 0x00000002040a7825 */ /* 0x000fc600078e022e */
[----:B------:R-:W4:Y:S01]  /*d320*/  LDL.64 R66, [R1+0x478] ;  /* 0x0004780001427983 */ /* 0x000f220000100a00 */
[----:B------:R-:W-:Y:S02]  /*d330*/  IMAD.IADD R54, R154, 0x1, R2 ;  /* 0x000000019a367824 */ /* 0x000fe400078e0202 */
[----:B------:R-:W-:Y:S01]  /*d340*/  IMAD.WIDE R18, R4, 0x2, R60 ;  /* 0x0000000204127825 */ /* 0x000fe200078e023c */
[----:B------:R-:W4:Y:S03]  /*d350*/  LDL.64 R64, [R1+0x488] ;  /* 0x0004880001407983 */ /* 0x000f260000100a00 */
[--C-:B------:R-:W-:Y:S01]  /*d360*/  IMAD.IADD R52, R153, 0x1, R2.reuse ;  /* 0x0000000199347824 */ /* 0x100fe200078e0202 */
[----:B------:R-:W4:Y:S01]  /*d370*/  LDL.64 R62, [R1+0x480] ;  /* 0x00048000013e7983 */ /* 0x000f220000100a00 */
[----:B------:R-:W-:Y:S02]  /*d380*/  IMAD.IADD R48, R152, 0x1, R2 ;  /* 0x0000000198307824 */ /* 0x000fe400078e0202 */
[----:B0-----:R-:W-:Y:S01]  /*d390*/  IMAD R46, R5, 0x4c, RZ ;  /* 0x0000004c052e7824 */ /* 0x001fe200078e02ff */
[----:B------:R-:W4:Y:S04]  /*d3a0*/  LDL.64 R60, [R1+0x478] ;  /* 0x00047800013c7983 */ /* 0x000f280000100a00 */
[----:B------:R0:W-:Y:S01]  /*d3b0*/  STL [R1+0x4b0], R54 ;  /* 0x0004b03601007387 */ /* 0x0001e20000100800 */
[----:B------:R-:W-:-:S03]  /*d3c0*/  MOV R55, R75 ;  /* 0x0000004b00377202 */ /* 0x000fc60000000f00 */
[----:B------:R-:W-:Y:S04]  /*d3d0*/  STL [R1+0x4a8], R52 ;  /* 0x0004a83401007387 */ /* 0x000fe80000100800 */
[----:B------:R-:W-:Y:S04]  /*d3e0*/  STL [R1+0x4a0], R48 ;  /* 0x0004a03001007387 */ /* 0x000fe80000100800 */
[----:B------:R1:W4:Y:S04]  /*d3f0*/  LDG.E.U16 R231, desc[UR6][R18.64] ;  /* 0x0000000612e77981 */ /* 0x000328000c1e1500 */
[----:B------:R0:W4:Y:S01]  /*d400*/  LDG.E.U16 R227, desc[UR6][R8.64] ;  /* 0x0000000608e37981 */ /* 0x000122000c1e1500 */
[----:B------:R-:W-:-:S02]  /*d410*/  MOV R53, R73 ;  /* 0x0000004900357202 */ /* 0x000fc40000000f00 */
[----:B------:R-:W-:Y:S01]  /*d420*/  MOV R49, R57 ;  /* 0x0000003900317202 */ /* 0x000fe20000000f00 */
[----:B------:R0:W4:Y:S01]  /*d430*/  LDG.E.U16 R229, desc[UR6][R14.64] ;  /* 0x000000060ee57981 */ /* 0x000122000c1e1500 */
[----:B-1----:R-:W-:-:S03]  /*d440*/  IMAD.WIDE R18, R4, 0x2, R54 ;  /* 0x0000000204127825 */ /* 0x002fc600078e0236 */
[----:B------:R1:W4:Y:S01]  /*d450*/  LDG.E.U16 R228, desc[UR6][R10.64] ;  /* 0x000000060ae47981 */ /* 0x000322000c1e1500 */
[----:B--2---:R-:W-:Y:S01]  /*d460*/  IADD3 R44, R23, R2, RZ ;  /* 0x00000002172c7210 */ /* 0x004fe20007ffe0ff */
[----:B---3--:R-:W-:-:S04]  /*d470*/  IMAD.IADD R42, R46, 0x1, R2 ;  /* 0x000000012e2a7824 */ /* 0x008fc800078e0202 */
[----:B------:R-:W-:Y:S04]  /*d480*/  STL [R1+0x498], R44 ;  /* 0x0004982c01007387 */ /* 0x000fe80000100800 */
[----:B----4-:R-:W2:Y:S04]  /*d490*/  LDL.64 R58, [R1+0x470] ;  /* 0x00047000013a7983 */ /* 0x010ea80000100a00 */
[----:B------:R3:W-:Y:S04]  /*d4a0*/  STL [R1+0x490], R42 ;  /* 0x0004902a01007387 */ /* 0x0007e80000100800 */
[----:B------:R-:W4:Y:S01]  /*d4b0*/  LDL.64 R50, [R1+0x468] ;  /* 0x0004680001327983 */ /* 0x000f220000100a00 */
[----:B0-----:R-:W-:-:S03]  /*d4c0*/  IMAD.WIDE R8, R4, 0x2, R42 ;  /* 0x0000000204087825 */ /* 0x001fc600078e022a */
[----:B------:R-:W4:Y:S04]  /*d4d0*/  LDL.64 R54, [R1+0x448] ;  /* 0x0004480001367983 */ /* 0x000f280000100a00 */
[----:B---3--:R-:W3:Y:S01]  /*d4e0*/  LDL.64 R42, [R1+0x440] ;  /* 0x00044000012a7983 */ /* 0x008ee20000100a00 */
[----:B------:R-:W-:-:S03]  /*d4f0*/  IMAD.WIDE R16, R4, 0x2, R52 ;  /* 0x0000000204107825 */ /* 0x000fc600078e0234 */
[----:B------:R-:W3:Y:S01]  /*d500*/  LDL.64 R84, [R1+0x460] ;  /* 0x0004600001547983 */ /* 0x000ee20000100a00 */
[C---:B------:R-:W-:Y:S02]  /*d510*/  IMAD R53, R5.reuse, 0x4e, RZ ;  /* 0x0000004e05357824 */ /* 0x040fe400078e02ff */
[C---:B------:R-:W-:Y:S01]  /*d520*/  IMAD.WIDE R14, R4.reuse, 0x2, R48 ;  /* 0x00000002040e7825 */ /* 0x040fe200078e0230 */
[----:B------:R-:W3:Y:S03]  /*d530*/  LDL.64 R82, [R1+0x458] ;  /* 0x0004580001527983 */ /* 0x000ee60000100a00 */
[----:B-1----:R-:W-:Y:S01]  /*d540*/  IMAD.WIDE R10, R4, 0x2, R44 ;  /* 0x00000002040a7825 */ /* 0x002fe200078e022c */
[----:B------:R-:W3:Y:S03]  /*d550*/  LDL.64 R80, [R1+0x450] ;  /* 0x0004500001507983 */ /* 0x000ee60000100a00 */
[C---:B------:R-:W-:Y:S01]  /*d560*/  IMAD R159, R5.reuse, 0x50, RZ ;  /* 0x00000050059f7824 */ /* 0x040fe200078e02ff */
[----:B------:R-:W3:Y:S01]  /*d570*/  LDL.64 R78, [R1+0x460] ;  /* 0x00046000014e7983 */ /* 0x000ee20000100a00 */
[----:B------:R-:W-:-:S02]  /*d580*/  IMAD R48, R5, 0x52, RZ ;  /* 0x0000005205307824 */ /* 0x000fc400078e02ff */
[----:B------:R-:W-:Y:S01]  /*d590*/  IMAD R45, R5, 0x54, RZ ;  /* 0x00000054052d7824 */ /* 0x000fe200078e02ff */
[----:B------:R-:W3:Y:S01]  /*d5a0*/  LDL.64 R76, [R1+0x458] ;  /* 0x00045800014c7983 */ /* 0x000ee20000100a00 */
[--C-:B------:R-:W-:Y:S02]  /*d5b0*/  IMAD.IADD R64, R53, 0x1, R2.reuse ;  /* 0x0000000135407824 */ /* 0x100fe400078e0202 */
[--C-:B------:R-:W-:Y:S01]  /*d5c0*/  IMAD.IADD R62, R159, 0x1, R2.reuse ;  /* 0x000000019f3e7824 */ /* 0x100fe200078e0202 */
[----:B------:R-:W3:Y:S01]  /*d5d0*/  LDL.64 R56, [R1+0x450] ;  /* 0x0004500001387983 */ /* 0x000ee20000100a00 */
[----:B------:R-:W-:Y:S02]  /*d5e0*/  IMAD.IADD R60, R48, 0x1, R2 ;  /* 0x00000001303c7824 */ /* 0x000fe400078e0202 */
[C---:B------:R-:W-:Y:S01]  /*d5f0*/  IMAD R52, R5.reuse, 0x56, RZ ;  /* 0x0000005605347824 */ /* 0x040fe200078e02ff */
[----:B------:R-:W-:Y:S04]  /*d600*/  STL [R1+0x488], R64 ;  /* 0x0004884001007387 */ /* 0x000fe80000100800 */
[----:B------:R-:W-:Y:S04]  /*d610*/  STL [R1+0x480], R62 ;  /* 0x0004803e01007387 */ /* 0x000fe80000100800 */
[----:B------:R-:W-:Y:S04]  /*d620*/  STL [R1+0x478], R60 ;  /* 0x0004783c01007387 */ /* 0x000fe80000100800 */
[----:B------:R0:W3:Y:S01]  /*d630*/  LDG.E.U16 R223, desc[UR6][R10.64] ;  /* 0x000000060adf7981 */ /* 0x0000e2000c1e1500 */
[C---:B------:R-:W-:Y:S01]  /*d640*/  IMAD R156, R5.reuse, 0x58, RZ ;  /* 0x00000058059c7824 */ /* 0x040fe200078e02ff */
[----:B------:R-:W-:Y:S01]  /*d650*/  MOV R65, R71 ;  /* 0x0000004700417202 */ /* 0x000fe20000000f00 */
[----:B------:R-:W-:Y:S01]  /*d660*/  IMAD R47, R5, 0x5a, RZ ;  /* 0x0000005a052f7824 */ /* 0x000fe200078e02ff */
[----:B------:R1:W3:Y:S01]  /*d670*/  LDG.E.U16 R222, desc[UR6][R8.64] ;  /* 0x0000000608de7981 */ /* 0x0002e2000c1e1500 */
[----:B------:R-:W-:-:S02]  /*d680*/  MOV R63, R69 ;  /* 0x00000045003f7202 */ /* 0x000fc40000000f00 */
[----:B------:R-:W-:Y:S01]  /*d690*/  MOV R61, R67 ;  /* 0x00000043003d7202 */ /* 0x000fe20000000f00 */
[----:B------:R1:W3:Y:S01]  /*d6a0*/  LDG.E.U16 R226, desc[UR6][R18.64] ;  /* 0x0000000612e27981 */ /* 0x0002e2000c1e1500 */
[----:B------:R-:W-:-:S03]  /*d6b0*/  IMAD R155, R5, 0x60, RZ ;  /* 0x00000060059b7824 */ /* 0x000fc600078e02ff */
[----:B------:R1:W3:Y:S04]  /*d6c0*/  LDG.E.U16 R225, desc[UR6][R16.64] ;  /* 0x0000000610e17981 */ /* 0x0002e8000c1e1500 */
[----:B------:R1:W3:Y:S01]  /*d6d0*/  LDG.E.U16 R224, desc[UR6][R14.64] ;  /* 0x000000060ee07981 */ /* 0x0002e2000c1e1500 */
[----:B--2---:R-:W-:-:S05]  /*d6e0*/  IADD3 R58, R45, R2, RZ ;  /* 0x000000022d3a7210 */ /* 0x004fca0007ffe0ff */
[----:B------:R2:W-:Y:S01]  /*d6f0*/  STL [R1+0x470], R58 ;  /* 0x0004703a01007387 */ /* 0x0005e20000100800 */
[----:B----4-:R-:W-:-:S03]  /*d700*/  IMAD.IADD R50, R52, 0x1, R2 ;  /* 0x0000000134327824 */ /* 0x010fc600078e0202 */
[----:B------:R-:W4:Y:S01]  /*d710*/  LDL.64 R54, [R1+0x448] ;  /* 0x0004480001367983 */ /* 0x000f220000100a00 */
[----:B0-----:R-:W-:-:S03]  /*d720*/  IMAD.WIDE R10, R4, 0x2, R58 ;  /* 0x00000002040a7825 */ /* 0x001fc600078e023a */
[----:B------:R0:W-:Y:S04]  /*d730*/  STL [R1+0x468], R50 ;  /* 0x0004683201007387 */ /* 0x0001e80000100800 */
[----:B---3--:R-:W3:Y:S04]  /*d740*/  LDL.64 R42, [R1+0x440] ;  /* 0x00044000012a7983 */ /* 0x008ee80000100a00 */
[----:B--2---:R-:W2:Y:S01]  /*d750*/  LDL.64 R58, [R1+0x418] ;  /* 0x00041800013a7983 */ /* 0x004ea20000100a00 */
[----:B-1----:R-:W-:-:S03]  /*d760*/  IMAD.WIDE R8, R4, 0x2, R50 ;  /* 0x0000000204087825 */ /* 0x002fc600078e0232 */
[----:B------:R-:W2:Y:S01]  /*d770*/  LDL.64 R74, [R1+0x438] ;  /* 0x00043800014a7983 */ /* 0x000ea20000100a00 */
[C---:B------:R-:W-:Y:S02]  /*d780*/  IMAD R44, R5.reuse, 0x5c, RZ ;  /* 0x0000005c052c7824 */ /* 0x040fe400078e02ff */
[----:B------:R-:W-:Y:S01]  /*d790*/  IMAD R51, R5, 0x5e, RZ ;  /* 0x0000005e05337824 */ /* 0x000fe200078e02ff */
[----:B------:R-:W2:Y:S01]  /*d7a0*/  LDL.64 R72, [R1+0x430] ;  /* 0x0004300001487983 */ /* 0x000ea20000100a00 */
[--C-:B------:R-:W-:Y:S02]  /*d7b0*/  IMAD.IADD R78, R156, 0x1, R2.reuse ;  /* 0x000000019c4e7824 */ /* 0x100fe400078e0202 */
[----:B------:R-:W-:Y:S01]  /*d7c0*/  IMAD.IADD R76, R47, 0x1, R2 ;  /* 0x000000012f4c7824 */ /* 0x000fe200078e0202 */
[----:B------:R-:W2:Y:S01]  /*d7d0*/  LDL.64 R70, [R1+0x428] ;  /* 0x0004280001467983 */ /* 0x000ea20000100a00 */
[----:B------:R-:W-:-:S03]  /*d7e0*/  IMAD.WIDE R18, R4, 0x2, R64 ;  /* 0x0000000204127825 */ /* 0x000fc600078e0240 */
[----:B------:R-:W2:Y:S01]  /*d7f0*/  LDL.64 R68, [R1+0x420] ;  /* 0x0004200001447983 */ /* 0x000ea20000100a00 */
[----:B------:R-:W-:Y:S02]  /*d800*/  IMAD.IADD R56, R44, 0x1, R2 ;  /* 0x000000012c387824 */ /* 0x000fe400078e0202 */
[C---:B------:R-:W-:Y:S01]  /*d810*/  IMAD.WIDE R16, R4.reuse, 0x2, R62 ;  /* 0x0000000204107825 */ /* 0x040fe200078e023e */
[----:B------:R-:W2:Y:S03]  /*d820*/  LDL.64 R66, [R1+0x438] ;  /* 0x0004380001427983 */ /* 0x000ea60000100a00 */
[----:B------:R-:W-:Y:S01]  /*d830*/  IMAD.WIDE R14, R4, 0x2, R60 ;  /* 0x00000002040e7825 */ /* 0x000fe200078e023c */
[----:B------:R-:W2:Y:S01]  /*d840*/  LDL.64 R64, [R1+0x430] ;  /* 0x0004300001407983 */ /* 0x000ea20000100a00 */
[----:B------:R-:W-:-:S03]  /*d850*/  MOV R79, R85 ;  /* 0x00000055004f7202 */ /* 0x000fc60000000f00 */
[----:B------:R-:W2:Y:S04]  /*d860*/  LDL.64 R62, [R1+0x428] ;  /* 0x00042800013e7983 */ /* 0x000ea80000100a00 */
[----:B------:R-:W2:Y:S04]  /*d870*/  LDL.64 R60, [R1+0x420] ;  /* 0x00042000013c7983 */ /* 0x000ea80000100a00 */
[----:B------:R1:W-:Y:S01]  /*d880*/  STL [R1+0x460], R78 ;  /* 0x0004604e01007387 */ /* 0x0003e20000100800 */
[----:B------:R-:W-:-:S03]  /*d890*/  MOV R57, R81 ;  /* 0x0000005100397202 */ /* 0x000fc60000000f00 */
[----:B------:R-:W-:Y:S04]  /*d8a0*/  STL [R1+0x458], R76 ;  /* 0x0004584c01007387 */ /* 0x000fe80000100800 */
[----:B------:R1:W-:Y:S04]  /*d8b0*/  STL [R1+0x450], R56 ;  /* 0x0004503801007387 */ /* 0x0003e80000100800 */
[----:B------:R0:W2:Y:S04]  /*d8c0*/  LDG.E.U16 R221, desc[UR6][R18.64] ;  /* 0x0000000612dd7981 */ /* 0x0000a8000c1e1500 */
[----:B------:R1:W2:Y:S04]  /*d8d0*/  LDG.E.U16 R219, desc[UR6][R14.64] ;  /* 0x000000060edb7981 */ /* 0x0002a8000c1e1500 */
[----:B------:R2:W2:Y:S01]  /*d8e0*/  LDG.E.U16 R218, desc[UR6][R10.64] ;  /* 0x000000060ada7981 */ /* 0x0004a2000c1e1500 */
[----:B0-----:R-:W-:-:S03]  /*d8f0*/  IMAD.WIDE R18, R4, 0x2, R78 ;  /* 0x0000000204127825 */ /* 0x001fc600078e024e */
[----:B------:R0:W2:Y:S01]  /*d900*/  LDG.E.U16 R217, desc[UR6][R8.64] ;  /* 0x0000000608d97981 */ /* 0x0000a2000c1e1500 */
[----:B-1----:R-:W-:-:S04]  /*d910*/  IMAD.WIDE R14, R4, 0x2, R56 ;  /* 0x00000002040e7825 */ /* 0x002fc800078e0238 */
[C---:B------:R-:W-:Y:S02]  /*d920*/  IMAD R161, R5.reuse, 0x62, RZ ;  /* 0x0000006205a17824 */ /* 0x040fe400078e02ff */
[C---:B------:R-:W-:Y:S02]  /*d930*/  IMAD R22, R5.reuse, 0x68, RZ ;  /* 0x0000006805167824 */ /* 0x040fe400078e02ff */
[----:B------:R-:W-:Y:S01]  /*d940*/  IMAD R160, R5, 0x6a, RZ ;  /* 0x0000006a05a07824 */ /* 0x000fe200078e02ff */
[----:B------:R-:W-:Y:S01]  /*d950*/  MOV R77, R83 ;  /* 0x00000053004d7202 */ /* 0x000fe20000000f00 */
[----:B---3--:R-:W-:Y:S01]  /*d960*/  IMAD.IADD R42, R155, 0x1, R2 ;  /* 0x000000019b2a7824 */ /* 0x008fe200078e0202 */
[----:B----4-:R-:W-:Y:S01]  /*d970*/  IADD3 R54, R51, R2, RZ ;  /* 0x0000000233367210 */ /* 0x010fe20007ffe0ff */
[----:B------:R-:W-:Y:S01]  /*d980*/  IMAD R50, R5, 0x66, RZ ;  /* 0x0000006605327824 */ /* 0x000fe200078e02ff */
[----:B------:R1:W3:Y:S04]  /*d990*/  LDG.E.U16 R220, desc[UR6][R16.64] ;  /* 0x0000000610dc7981 */ /* 0x0002e8000c1e1500 */
[----:B------:R4:W-:Y:S04]  /*d9a0*/  STL [R1+0x448], R54 ;  /* 0x0004483601007387 */ /* 0x0009e80000100800 */
[----:B--2---:R-:W2:Y:S01]  /*d9b0*/  LDL.64 R58, [R1+0x418] ;  /* 0x00041800013a7983 */ /* 0x004ea20000100a00 */
[----:B------:R-:W-:-:S03]  /*d9c0*/  IMAD.WIDE R10, R4, 0x2, R54 ;  /* 0x00000002040a7825 */ /* 0x000fc600078e0236 */
[----:B------:R-:W-:Y:S04]  /*d9d0*/  STL [R1+0x440], R42 ;  /* 0x0004402a01007387 */ /* 0x000fe80000100800 */
[----:B------:R-:W3:Y:S04]  /*d9e0*/  LDL.64 R78, [R1+0x400] ;  /* 0x00040000014e7983 */ /* 0x000ee80000100a00 */
[----:B------:R-:W3:Y:S04]  /*d9f0*/  LDL.64 R56, [R1+0x3f8] ;  /* 0x0003f80001387983 */ /* 0x000ee80000100a00 */
[----:B----4-:R-:W4:Y:S01]  /*da00*/  LDL.64 R54, [R1+0x3f0] ;  /* 0x0003f00001367983 */ /* 0x010f220000100a00 */
[----:B0-----:R-:W-:-:S03]  /*da10*/  IMAD.WIDE R8, R4, 0x2, R42 ;  /* 0x0000000204087825 */ /* 0x001fc600078e022a */
[----:B------:R-:W4:Y:S01]  /*da20*/  LDL.64 R86, [R1+0x410] ;  /* 0x0004100001567983 */ /* 0x000f220000100a00 */
[----:B------:R-:W-:Y:S02]  /*da30*/  IMAD R43, R5, 0x64, RZ ;  /* 0x00000064052b7824 */ /* 0x000fe400078e02ff */
[--C-:B------:R-:W-:Y:S01]  /*da40*/  IMAD.IADD R66, R161, 0x1, R2.reuse ;  /* 0x00000001a1427824 */ /* 0x100fe200078e0202 */
[----:B------:R-:W4:Y:S01]  /*da50*/  LDL.64 R84, [R1+0x408] ;  /* 0x0004080001547983 */ /* 0x000f220000100a00 */
[--C-:B------:R-:W-:Y:S02]  /*da60*/  IMAD.IADD R64, R43, 0x1, R2.reuse ;  /* 0x000000012b407824 */ /* 0x100fe400078e0202 */
[--C-:B------:R-:W-:Y:S01]  /*da70*/  IMAD.IADD R62, R50, 0x1, R2.reuse ;  /* 0x00000001323e7824 */ /* 0x100fe200078e0202 */
[----:B------:R-:W4:Y:S01]  /*da80*/  LDL.64 R82, [R1+0x410] ;  /* 0x0004100001527983 */ /* 0x000f220000100a00 */
[----:B------:R-:W-:-:S03]  /*da90*/  IMAD.IADD R60, R22, 0x1, R2 ;  /* 0x00000001163c7824 */ /* 0x000fc600078e0202 */
[----:B------:R-:W4:Y:S04]  /*daa0*/  LDL.64 R80, [R1+0x408] ;  /* 0x0004080001507983 */ /* 0x000f280000100a00 */
[----:B------:R-:W-:Y:S04]  /*dab0*/  STL [R1+0x438], R66 ;  /* 0x0004384201007387 */ /* 0x000fe80000100800 */
[----:B------:R-:W-:Y:S04]  /*dac0*/  STL [R1+0x430], R64 ;  /* 0x0004304001007387 */ /* 0x000fe80000100800 */
[----:B------:R0:W-:Y:S04]  /*dad0*/  STL [R1+0x428], R62 ;  /* 0x0004283e01007387 */ /* 0x0001e80000100800 */
[----:B------:R0:W-:Y:S01]  /*dae0*/  STL [R1+0x420], R60 ;  /* 0x0004203c01007387 */ /* 0x0001e20000100800 */
[----:B------:R-:W-:Y:S01]  /*daf0*/  MOV R63, R71 ;  /* 0x00000047003f7202 */ /* 0x000fe20000000f00 */
[----:B-1----:R-:W-:Y:S01]  /*db00*/  IMAD.WIDE R16, R4, 0x2, R76 ;  /* 0x0000000204107825 */ /* 0x002fe200078e024c */
[----:B------:R-:W-:Y:S01]  /*db10*/  MOV R61, R69 ;  /* 0x00000045003d7202 */ /* 0x000fe20000000f00 */
[----:B------:R1:W4:Y:S01]  /*db20*/  LDG.E.U16 R214, desc[UR6][R14.64] ;  /* 0x000000060ed67981 */ /* 0x000322000c1e1500 */
[----:B------:R-:W-:-:S03]  /*db30*/  MOV R65, R73 ;  /* 0x0000004900417202 */ /* 0x000fc60000000f00 */
[----:B------:R0:W4:Y:S01]  /*db40*/  LDG.E.U16 R213, desc[UR6][R10.64] ;  /* 0x000000060ad57981 */ /* 0x000122000c1e1500 */
[----:B------:R-:W-:-:S03]  /*db50*/  MOV R67, R75 ;  /* 0x0000004b00437202 */ /* 0x000fc60000000f00 */
[----:B------:R0:W4:Y:S01]  /*db60*/  LDG.E.U16 R212, desc[UR6][R8.64] ;  /* 0x0000000608d47981 */ /* 0x000122000c1e1500 */
[C---:B------:R-:W-:Y:S02]  /*db70*/  IMAD R41, R5.reuse, 0x6e, RZ ;  /* 0x0000006e05297824 */ /* 0x040fe400078e02ff */
[C---:B------:R-:W-:Y:S01]  /*db80*/  IMAD R21, R5.reuse, 0x70, RZ ;  /* 0x0000007005157824 */ /* 0x040fe200078e02ff */
[----:B------:R0:W4:Y:S01]  /*db90*/  LDG.E.U16 R215, desc[UR6][R16.64] ;  /* 0x0000000610d77981 */ /* 0x000122000c1e1500 */
[----:B------:R-:W-:-:S03]  /*dba0*/  IMAD R158, R5, 0x72, RZ ;  /* 0x00000072059e7824 */ /* 0x000fc600078e02ff */
[----:B------:R0:W4:Y:S01]  /*dbb0*/  LDG.E.U16 R216, desc[UR6][R18.64] ;  /* 0x0000000612d87981 */ /* 0x000122000c1e1500 */
[----:B--2---:R-:W-:-:S03]  /*dbc0*/  IADD3 R58, R160, R2, RZ ;  /* 0x00000002a03a7210 */ /* 0x004fc60007ffe0ff */
[----:B---3--:R-:W2:Y:S04]  /*dbd0*/  LDL.64 R78, [R1+0x400] ;  /* 0x00040000014e7983 */ /* 0x008ea80000100a00 */
[----:B------:R3:W-:Y:S04]  /*dbe0*/  STL [R1+0x418], R58 ;  /* 0x0004183a01007387 */ /* 0x0007e80000100800 */
[----:B------:R-:W2:Y:S04]  /*dbf0*/  LDL.64 R56, [R1+0x3f8] ;  /* 0x0003f80001387983 */ /* 0x000ea80000100a00 */
[----:B----4-:R-:W4:Y:S01]  /*dc00*/  LDL.64 R54, [R1+0x3f0] ;  /* 0x0003f00001367983 */ /* 0x010f220000100a00 */
[----:B-1----:R-:W-:-:S03]  /*dc10*/  IMAD.WIDE R14, R4, 0x2, R62 ;  /* 0x00000002040e7825 */ /* 0x002fc600078e023e */
[----:B------:R-:W4:Y:S01]  /*dc20*/  LDL.64 R72, [R1+0x3d8] ;  /* 0x0003d80001487983 */ /* 0x000f220000100a00 */
[----:B0-----:R-:W-:-:S03]  /*dc30*/  IMAD.WIDE R10, R4, 0x2, R60 ;  /* 0x00000002040a7825 */ /* 0x001fc600078e023c */
[----:B------:R-:W4:Y:S01]  /*dc40*/  LDL.64 R62, [R1+0x3d8] ;  /* 0x0003d800013e7983 */ /* 0x000f220000100a00 */
[----:B------:R-:W-:-:S03]  /*dc50*/  IMAD.WIDE R8, R4, 0x2, R58 ;  /* 0x0000000204087825 */ /* 0x000fc600078e023a */
[----:B------:R-:W4:Y:S01]  /*dc60*/  LDL.64 R70, [R1+0x3d0] ;  /* 0x0003d00001467983 */ /* 0x000f220000100a00 */
[----:B------:R-:W-:-:S03]  /*dc70*/  IMAD.WIDE R16, R4, 0x2, R64 ;  /* 0x0000000204107825 */ /* 0x000fc600078e0240 */
[----:B------:R-:W4:Y:S01]  /*dc80*/  LDL.64 R68, [R1+0x3c8] ;  /* 0x0003c80001447983 */ /* 0x000f220000100a00 */
[----:B------:R-:W-:-:S03]  /*dc90*/  IMAD R42, R5, 0x6c, RZ ;  /* 0x0000006c052a7824 */ /* 0x000fc600078e02ff */
[----:B------:R-:W4:Y:S04]  /*dca0*/  LDL.64 R60, [R1+0x3d0] ;  /* 0x0003d000013c7983 */ /* 0x000f280000100a00 */
[----:B---3--:R-:W3:Y:S04]  /*dcb0*/  LDL.64 R58, [R1+0x3c8] ;  /* 0x0003c800013a7983 */ /* 0x008ee80000100a00 */
[----:B------:R-:W3:Y:S04]  /*dcc0*/  LDL.64 R74, [R1+0x3e0] ;  /* 0x0003e000014a7983 */ /* 0x000ee80000100a00 */
[----:B------:R-:W3:Y:S01]  /*dcd0*/  LDL.64 R64, [R1+0x3e0] ;  /* 0x0003e00001407983 */ /* 0x000ee20000100a00 */
[----:B------:R-:W-:-:S03]  /*dce0*/  IADD3 R82, R42, R2, RZ ;  /* 0x000000022a527210 */ /* 0x000fc60007ffe0ff */
[----:B------:R0:W3:Y:S01]  /*dcf0*/  LDG.E.U16 R207, desc[UR6][R8.64] ;  /* 0x0000000608cf7981 */ /* 0x0000e2000c1e1500 */
[----:B------:R-:W-:Y:S01]  /*dd00*/  IADD3 R80, R41, R2, RZ ;  /* 0x0000000229507210 */ /* 0x000fe20007ffe0ff */
[----:B------:R-:W-:Y:S02]  /*dd10*/  IMAD.WIDE R18, R4, 0x2, R66 ;  /* 0x0000000204127825 */ /* 0x000fe400078e0242 */
[----:B------:R-:W3:Y:S04]  /*dd20*/  LDL.64 R76, [R1+0x3e8] ;  /* 0x0003e800014c7983 */ /* 0x000ee80000100a00 */
[----:B------:R-:W3:Y:S01]  /*dd30*/  LDL.64 R66, [R1+0x3e8] ;  /* 0x0003e80001427983 */ /* 0x000ee20000100a00 */
[----:B0-----:R-:W-:-:S03]  /*dd40*/  IMAD R8, R5, 0x74, RZ ;  /* 0x0000007405087824 */ /* 0x001fc600078e02ff */
[----:B------:R-:W-:Y:S04]  /*dd50*/  STL [R1+0x410], R82 ;  /* 0x0004105201007387 */ /* 0x000fe80000100800 */
[----:B------:R-:W-:Y:S04]  /*dd60*/  STL [R1+0x408], R80 ;  /* 0x0004085001007387 */ /* 0x000fe80000100800 */
[----:B------:R0:W3:Y:S01]  /*dd70*/  LDG.E.U16 R208, desc[UR6][R10.64] ;  /* 0x000000060ad07981 */ /* 0x0000e2000c1e1500 */
[----:B------:R-:W-:-:S03]  /*dd80*/  IMAD.MOV.U32 R81, RZ, RZ, R85 ;  /* 0x000000ffff517224 */ /* 0x000fc600078e0055 */
[----:B------:R-:W3:Y:S04]  /*dd90*/  LDG.E.U16 R209, desc[UR6][R14.64] ;  /* 0x000000060ed17981 */ /* 0x000ee8000c1e1500 */
[----:B------:R-:W3:Y:S01]  /*dda0*/  LDG.E.U16 R210, desc[UR6][R16.64] ;  /* 0x0000000610d27981 */ /* 0x000ee2000c1e1500 */
[----:B------:R-:W-:Y:S02]  /*ddb0*/  IMAD.MOV.U32 R83, RZ, RZ, R87 ;  /* 0x000000ffff537224 */ /* 0x000fe400078e0057 */
[----:B------:R-:W-:Y:S01]  /*ddc0*/  IMAD R13, R5, 0x76, RZ ;  /* 0x00000076050d7824 */ /* 0x000fe200078e02ff */
[----:B------:R-:W3:Y:S01]  /*ddd0*/  LDG.E.U16 R211, desc[UR6][R18.64] ;  /* 0x0000000612d37981 */ /* 0x000ee2000c1e1500 */
[----:B--2---:R-:W-:Y:S01]  /*dde0*/  IMAD.IADD R78, R21, 0x1, R2 ;  /* 0x00000001154e7824 */ /* 0x004fe200078e0202 */
[----:B------:R-:W-:-:S04]  /*ddf0*/  IADD3 R56, R158, R2, RZ ;  /* 0x000000029e387210 */ /* 0x000fc80007ffe0ff */
[----:B------:R-:W-:Y:S01]  /*de00*/  STL [R1+0x400], R78 ;  /* 0x0004004e01007387 */ /* 0x000fe20000100800 */
[----:B----4-:R-:W-:-:S03]  /*de10*/  IMAD.IADD R54, R8, 0x1, R2 ;  /* 0x0000000108367824 */ /* 0x010fc600078e0202 */
[----:B------:R1:W-:Y:S01]  /*de20*/  STL [R1+0x3f8], R56 ;  /* 0x0003f83801007387 */ /* 0x0003e20000100800 */
[----:B0-----:R-:W-:-:S03]  /*de30*/  IMAD.WIDE R10, R4, 0x2, R56 ;  /* 0x00000002040a7825 */ /* 0x001fc600078e0238 */
[----:B------:R0:W-:Y:S01]  /*de40*/  STL [R1+0x3f0], R54 ;  /* 0x0003f03601007387 */ /* 0x0001e20000100800 */
[----:B------:R-:W-:-:S03]  /*de50*/  IMAD.WIDE R8, R4, 0x2, R54 ;  /* 0x0000000204087825 */ /* 0x000fc600078e0236 */
[----:B------:R2:W4:Y:S04]  /*de60*/  LDG.E.U16 R203, desc[UR6][R10.64] ;  /* 0x000000060acb7981 */ /* 0x000528000c1e1500 */
[----:B-1----:R-:W4:Y:S04]  /*de70*/  LDL.64 R56, [R1+0x4e8] ;  /* 0x0004e80001387983 */ /* 0x002f280000100a00 */
[----:B0-----:R-:W4:Y:S01]  /*de80*/  LDL.64 R54, [R1+0x4e8] ;  /* 0x0004e80001367983 */ /* 0x001f220000100a00 */
[----:B--2---:R-:W-:-:S03]  /*de90*/  IMAD R10, R5, 0x7a, RZ ;  /* 0x0000007a050a7824 */ /* 0x004fc600078e02ff */
[----:B------:R0:W2:Y:S01]  /*dea0*/  LDG.E.U16 R202, desc[UR6][R8.64] ;  /* 0x0000000608ca7981 */ /* 0x0000a2000c1e1500 */
[----:B------:R-:W-:Y:S01]  /*deb0*/  IMAD.WIDE R14, R4, 0x2, R78 ;  /* 0x00000002040e7825 */ /* 0x000fe200078e024e */
[----:B------:R-:W-:Y:S02]  /*dec0*/  MOV R63, R73 ;  /* 0x00000049003f7202 */ /* 0x000fe40000000f00 */
[----:B------:R-:W-:Y:S01]  /*ded0*/  MOV R61, R71 ;  /* 0x00000047003d7202 */ /* 0x000fe20000000f00 */
[C---:B------:R-:W-:Y:S01]  /*dee0*/  IMAD R11, R5.reuse, 0x78, RZ ;  /* 0x00000078050b7824 */ /* 0x040fe200078e02ff */
[----:B---3--:R-:W-:Y:S01]  /*def0*/  MOV R59, R69 ;  /* 0x00000045003b7202 */ /* 0x008fe20000000f00 */
[----:B------:R-:W-:Y:S01]  /*df00*/  IMAD.IADD R62, R10, 0x1, R2 ;  /* 0x000000010a3e7824 */ /* 0x000fe200078e0202 */
[----:B------:R1:W3:Y:S01]  /*df10*/  LDG.E.U16 R204, desc[UR6][R14.64] ;  /* 0x000000060ecc7981 */ /* 0x0002e2000c1e1500 */
[C---:B0-----:R-:W-:Y:S02]  /*df20*/  IMAD R9, R5.reuse, 0x7c, RZ ;  /* 0x0000007c05097824 */ /* 0x041fe400078e02ff */
[----:B------:R-:W-:Y:S01]  /*df30*/  IMAD R8, R5, 0x7e, RZ ;  /* 0x0000007e05087824 */ /* 0x000fe200078e02ff */
[----:B------:R-:W-:Y:S01]  /*df40*/  MOV R65, R75 ;  /* 0x0000004b00417202 */ /* 0x000fe20000000f00 */
[----:B------:R-:W-:-:S04]  /*df50*/  IMAD.WIDE R16, R4, 0x2, R80 ;  /* 0x0000000204107825 */ /* 0x000fc800078e0250 */
[--C-:B------:R-:W-:Y:S01]  /*df60*/  IMAD.IADD R60, R9, 0x1, R2.reuse ;  /* 0x00000001093c7824 */ /* 0x100fe200078e0202 */
[----:B------:R0:W2:Y:S01]  /*df70*/  LDG.E.U16 R205, desc[UR6][R16.64] ;  /* 0x0000000610cd7981 */ /* 0x0000a2000c1e1500 */
[--C-:B------:R-:W-:Y:S02]  /*df80*/  IMAD.IADD R58, R8, 0x1, R2.reuse ;  /* 0x00000001083a7824 */ /* 0x100fe400078e0202 */
[----:B------:R-:W-:Y:S02]  /*df90*/  IMAD.IADD R64, R11, 0x1, R2 ;  /* 0x000000010b407824 */ /* 0x000fe400078e0202 */
[----:B-1----:R-:W-:-:S04]  /*dfa0*/  IMAD.WIDE R14, R4, 0x2, R62 ;  /* 0x00000002040e7825 */ /* 0x002fc800078e023e */
[C---:B------:R-:W-:Y:S01]  /*dfb0*/  IMAD.WIDE R10, R4.reuse, 0x2, R60 ;  /* 0x00000002040a7825 */ /* 0x040fe200078e023c */
[----:B------:R1:W2:Y:S03]  /*dfc0*/  LDG.E.U16 R199, desc[UR6][R14.64] ;  /* 0x000000060ec77981 */ /* 0x0002a6000c1e1500 */
[C---:B------:R-:W-:Y:S01]  /*dfd0*/  IMAD.WIDE R8, R4.reuse, 0x2, R58 ;  /* 0x0000000204087825 */ /* 0x040fe200078e023a */
[----:B------:R-:W-:Y:S01]  /*dfe0*/  MOV R67, R77 ;  /* 0x0000004d00437202 */ /* 0x000fe20000000f00 */
[----:B------:R1:W2:Y:S02]  /*dff0*/  LDG.E.U16 R198, desc[UR6][R10.64] ;  /* 0x000000060ac67981 */ /* 0x0002a4000c1e1500 */
[C---:B0-----:R-:W-:Y:S02]  /*e000*/  IMAD.WIDE R16, R4.reuse, 0x2, R64 ;  /* 0x0000000204107825 */ /* 0x041fe400078e0240 */
[----:B------:R0:W2:Y:S02]  /*e010*/  LDG.E.U16 R197, desc[UR6][R8.64] ;  /* 0x0000000608c57981 */ /* 0x0000a4000c1e1500 */
[----:B------:R-:W-:-:S02]  /*e020*/  IMAD.WIDE R18, R4, 0x2, R82 ;  /* 0x0000000204127825 */ /* 0x000fc400078e0252 */
[----:B------:R0:W2:Y:S02]  /*e030*/  LDG.E.U16 R200, desc[UR6][R16.64] ;  /* 0x0000000610c87981 */ /* 0x0000a4000c1e1500 */
[----:B-1----:R-:W-:Y:S02]  /*e040*/  IMAD R14, R5, 0x82, RZ ;  /* 0x00000082050e7824 */ /* 0x002fe400078e02ff */
[----:B------:R-:W-:Y:S01]  /*e050*/  IMAD.IADD R66, R13, 0x1, R2 ;  /* 0x000000010d427824 */ /* 0x000fe200078e0202 */
[----:B------:R1:W2:Y:S01]  /*e060*/  LDG.E.U16 R206, desc[UR6][R18.64] ;  /* 0x0000000612ce7981 */ /* 0x0002a2000c1e1500 */
[C---:B------:R-:W-:Y:S02]  /*e070*/  IMAD R10, R5.reuse, 0x86, RZ ;  /* 0x00000086050a7824 */ /* 0x040fe400078e02ff */
[C---:B0-----:R-:W-:Y:S01]  /*e080*/  IMAD R8, R5.reuse, 0x8a, RZ ;  /* 0x0000008a05087824 */ /* 0x041fe200078e02ff */
[-C--:B------:R-:W-:Y:S01]  /*e090*/  IADD3 R14, P0, R14, R2.reuse, RZ ;  /* 0x000000020e0e7210 */ /* 0x080fe20007f1e0ff */
[C---:B------:R-:W-:Y:S01]  /*e0a0*/  IMAD R13, R5.reuse, 0x41, RZ ;  /* 0x00000041050d7824 */ /* 0x040fe200078e02ff */
[-C--:B------:R-:W-:Y:S01]  /*e0b0*/  IADD3 R16, P3, R20, R2.reuse, RZ ;  /* 0x0000000214107210 */ /* 0x080fe20007f7e0ff */
[C---:B------:R-:W-:Y:S01]  /*e0c0*/  IMAD R15, R5.reuse, 0x34, RZ ;  /* 0x00000034050f7824 */ /* 0x040fe200078e02ff */
[-C--:B------:R-:W-:Y:S01]  /*e0d0*/  IADD3 R10, P1, R10, R2.reuse, RZ ;  /* 0x000000020a0a7210 */ /* 0x080fe20007f3e0ff */
[C---:B------:R-:W-:Y:S01]  /*e0e0*/  IMAD R11, R5.reuse, 0x43, RZ ;  /* 0x00000043050b7824 */ /* 0x040fe200078e02ff */
[----:B------:R-:W-:Y:S01]  /*e0f0*/  IADD3 R8, P2, R8, R2, RZ ;  /* 0x0000000208087210 */ /* 0x000fe20007f5e0ff */
[----:B-1----:R-:W-:Y:S01]  /*e100*/  IMAD.WIDE R18, R4, 0x2, R66 ;  /* 0x0000000204127825 */ /* 0x002fe200078e0242 */
[----:B------:R-:W-:-:S03]  /*e110*/  LEA.HI.X.SX32 R17, R5, R3, 0x1, P3 ;  /* 0x0000000305117211 */ /* 0x000fc600018f0eff */
[----:B------:R-:W-:Y:S01]  /*e120*/  IMAD R9, R5, 0x45, RZ ;  /* 0x0000004505097824 */ /* 0x000fe200078e02ff */
[----:B------:R-:W2:Y:S01]  /*e130*/  LDG.E.U16 R201, desc[UR6][R18.64] ;  /* 0x0000000612c97981 */ /* 0x000ea2000c1e1500 */
[-C--:B------:R-:W-:Y:S01]  /*e140*/  LEA.HI.X.SX32 R11, R11, R3.reuse, 0x1, P1 ;  /* 0x000000030b0b7211 */ /* 0x080fe200008f0eff */
[C---:B------:R-:W-:Y:S02]  /*e150*/  IMAD.WIDE R16, R4.reuse, 0x2, R16 ;  /* 0x0000000204107825 */ /* 0x040fe400078e0210 */
[----:B------:R-:W-:Y:S02]  /*e160*/  LEA.HI.X.SX32 R9, R9, R3, 0x1, P2 ;  /* 0x0000000309097211 */ /* 0x000fe400010f0eff */
[C---:B------:R-:W-:Y:S01]  /*e170*/  IMAD.WIDE R10, R4.reuse, 0x2, R10 ;  /* 0x00000002040a7825 */ /* 0x040fe200078e020a */
[----:B------:R0:W2:Y:S03]  /*e180*/  LDG.E.U16 R195, desc[UR6][R16.64] ;  /* 0x0000000610c37981 */ /* 0x0000a6000c1e1500 */
[----:B------:R-:W-:Y:S01]  /*e190*/  IMAD.WIDE R8, R4, 0x2, R8 ;  /* 0x0000000204087825 */ /* 0x000fe200078e0208 */
[----:B------:R1:W2:Y:S04]  /*e1a0*/  LDG.E.U16 R193, desc[UR6][R10.64] ;  /* 0x000000060ac17981 */ /* 0x0002a8000c1e1500 */
[----:B------:R1:W2:Y:S01]  /*e1b0*/  LDG.E.U16 R192, desc[UR6][R8.64] ;  /* 0x0000000608c07981 */ /* 0x0002a2000c1e1500 */
[----:B0-----:R-:W-:-:S02]  /*e1c0*/  IMAD R16, R5, 0x92, RZ ;  /* 0x0000009205107824 */ /* 0x001fc400078e02ff */
[C---:B------:R-:W-:Y:S02]  /*e1d0*/  IMAD R17, R5.reuse, 0x47, RZ ;  /* 0x0000004705117824 */ /* 0x040fe400078e02ff */
[C---:B-1----:R-:W-:Y:S01]  /*e1e0*/  IMAD R10, R5.reuse, 0x9a, RZ ;  /* 0x0000009a050a7824 */ /* 0x042fe200078e02ff */
[----:B------:R-:W-:Y:S01]  /*e1f0*/  IADD3 R16, P1, R16, R2, RZ ;  /* 0x0000000210107210 */ /* 0x000fe20007f3e0ff */
[----:B------:R-:W-:-:S03]  /*e200*/  IMAD R8, R5, 0x9e, RZ ;  /* 0x0000009e05087824 */ /* 0x000fc600078e02ff */
[-C--:B------:R-:W-:Y:S01]  /*e210*/  IADD3 R10, P3, R10, R2.reuse, RZ ;  /* 0x000000020a0a7210 */ /* 0x080fe20007f7e0ff */
[C---:B------:R-:W-:Y:S02]  /*e220*/  IMAD R11, R5.reuse, 0x4d, RZ ;  /* 0x0000004d050b7824 */ /* 0x040fe400078e02ff */
[----:B------:R-:W-:Y:S01]  /*e230*/  IMAD R9, R5, 0x4f, RZ ;  /* 0x0000004f05097824 */ /* 0x000fe200078e02ff */
[----:B------:R-:W-:Y:S02]  /*e240*/  IADD3 R8, P4, R8, R2, RZ ;  /* 0x0000000208087210 */ /* 0x000fe40007f9e0ff */
[-C--:B------:R-:W-:Y:S02]  /*e250*/  LEA.HI.X.SX32 R11, R11, R3.reuse, 0x1, P3 ;  /* 0x000000030b0b7211 */ /* 0x080fe400018f0eff */
[----:B------:R-:W-:Y:S01]  /*e260*/  LEA.HI.X.SX32 R9, R9, R3, 0x1, P4 ;  /* 0x0000000309097211 */ /* 0x000fe200020f0eff */
[----:B------:R-:W-:-:S04]  /*e270*/  IMAD.WIDE R10, R4, 0x2, R10 ;  /* 0x00000002040a7825 */ /* 0x000fc800078e020a */
[----:B------:R-:W-:Y:S01]  /*e280*/  IMAD.WIDE R8, R4, 0x2, R8 ;  /* 0x0000000204087825 */ /* 0x000fe200078e0208 */
[----:B------:R0:W2:Y:S04]  /*e290*/  LDG.E.U16 R188, desc[UR6][R10.64] ;  /* 0x000000060abc7981 */ /* 0x0000a8000c1e1500 */
[----:B------:R1:W2:Y:S01]  /*e2a0*/  LDG.E.U16 R187, desc[UR6][R8.64] ;  /* 0x0000000608bb7981 */ /* 0x0002a2000c1e1500 */
[C---:B0-----:R-:W-:Y:S02]  /*e2b0*/  IMAD R10, R5.reuse, 0xae, RZ ;  /* 0x000000ae050a7824 */ /* 0x041fe400078e02ff */
[----:B-1----:R-:W-:-:S03]  /*e2c0*/  IMAD R8, R5, 0xb2, RZ ;  /* 0x000000b205087824 */ /* 0x002fc600078e02ff */
        /* <DEDUP_REMOVED lines=32> */
[----:B------:R-:W2:Y:S04]  /*e4d0*/  LDG.E.U16 R173, desc[UR6][R10.64] ;  /* 0x000000060aad7981 */ /* 0x000ea8000c1e1500 */
[----:B------:R-:W2:Y:S01]  /*e4e0*/  LDG.E.U16 R172, desc[UR6][R8.64] ;  /* 0x0000000608ac7981 */ /* 0x000ea2000c1e1500 */
[----:B----4-:R-:W-:Y:S01]  /*e4f0*/  MOV R55, R57 ;  /* 0x0000003900377202 */ /* 0x010fe20000000f00 */
[----:B------:R-:W-:Y:S01]  /*e500*/  IMAD.IADD R54, R15, 0x1, R2 ;  /* 0x000000010f367824 */ /* 0x000fe200078e0202 */
[----:B------:R-:W-:-:S03]  /*e510*/  LEA.HI.X.SX32 R15, R13, R3, 0x1, P0 ;  /* 0x000000030d0f7211 */ /* 0x000fc600000f0eff */
[----:B------:R-:W-:-:S04]  /*e520*/  IMAD.WIDE R18, R4, 0x2, R54 ;  /* 0x0000000204127825 */ /* 0x000fc800078e0236 */
[----:B------:R-:W-:Y:S01]  /*e530*/  IMAD.WIDE R14, R4, 0x2, R14 ;  /* 0x00000002040e7825 */ /* 0x000fe200078e020e */
[----:B------:R0:W4:Y:S04]  /*e540*/  LDG.E.U16 R196, desc[UR6][R18.64] ;  /* 0x0000000612c47981 */ /* 0x000128000c1e1500 */
[----:B------:R1:W4:Y:S01]  /*e550*/  LDG.E.U16 R194, desc[UR6][R14.64] ;  /* 0x000000060ec27981 */ /* 0x000322000c1e1500 */
[C---:B0-----:R-:W-:Y:S02]  /*e560*/  IMAD R18, R5.reuse, 0x8e, RZ ;  /* 0x0000008e05127824 */ /* 0x041fe400078e02ff */
[----:B-1----:R-:W-:-:S03]  /*e570*/  IMAD R14, R5, 0x96, RZ ;  /* 0x00000096050e7824 */ /* 0x002fc600078e02ff */
[-C--:B------:R-:W-:Y:S01]  /*e580*/  IADD3 R18, P0, R18, R2.reuse, RZ ;  /* 0x0000000212127210 */ /* 0x080fe20007f1e0ff */
[C---:B------:R-:W-:Y:S02]  /*e590*/  IMAD R15, R5.reuse, 0x49, RZ ;  /* 0x00000049050f7824 */ /* 0x040fe400078e02ff */
[----:B------:R-:W-:Y:S01]  /*e5a0*/  IMAD R13, R5, 0x4b, RZ ;  /* 0x0000004b050d7824 */ /* 0x000fe200078e02ff */
[----:B------:R-:W-:Y:S02]  /*e5b0*/  IADD3 R14, P2, R14, R2, RZ ;  /* 0x000000020e0e7210 */ /* 0x000fe40007f5e0ff */
[-C--:B------:R-:W-:Y:S02]  /*e5c0*/  LEA.HI.X.SX32 R19, R17, R3.reuse, 0x1, P0 ;  /* 0x0000000311137211 */ /* 0x080fe400000f0eff */
[-C--:B------:R-:W-:Y:S02]  /*e5d0*/  LEA.HI.X.SX32 R17, R15, R3.reuse, 0x1, P1 ;  /* 0x000000030f117211 */ /* 0x080fe400008f0eff */
[----:B------:R-:W-:Y:S01]  /*e5e0*/  LEA.HI.X.SX32 R15, R13, R3, 0x1, P2 ;  /* 0x000000030d0f7211 */ /* 0x000fe200010f0eff */
[----:B------:R-:W-:-:S04]  /*e5f0*/  IMAD.WIDE R18, R4, 0x2, R18 ;  /* 0x0000000204127825 */ /* 0x000fc800078e0212 */
[C---:B------:R-:W-:Y:S01]  /*e600*/  IMAD.WIDE R16, R4.reuse, 0x2, R16 ;  /* 0x0000000204107825 */ /* 0x040fe200078e0210 */
[----:B------:R0:W4:Y:S03]  /*e610*/  LDG.E.U16 R191, desc[UR6][R18.64] ;  /* 0x0000000612bf7981 */ /* 0x000126000c1e1500 */
[----:B------:R-:W-:Y:S01]  /*e620*/  IMAD.WIDE R14, R4, 0x2, R14 ;  /* 0x00000002040e7825 */ /* 0x000fe200078e020e */
[----:B------:R1:W4:Y:S04]  /*e630*/  LDG.E.U16 R190, desc[UR6][R16.64] ;  /* 0x0000000610be7981 */ /* 0x000328000c1e1500 */
[----:B------:R3:W4:Y:S01]  /*e640*/  LDG.E.U16 R189, desc[UR6][R14.64] ;  /* 0x000000060ebd7981 */ /* 0x000722000c1e1500 */
[----:B0-----:R-:W-:-:S02]  /*e650*/  IMAD R18, R5, 0xa2, RZ ;  /* 0x000000a205127824 */ /* 0x001fc400078e02ff */
[----:B-1----:R-:W-:-:S03]  /*e660*/  IMAD R16, R5, 0xa6, RZ ;  /* 0x000000a605107824 */ /* 0x002fc600078e02ff */
[-C--:B------:R-:W-:Y:S01]  /*e670*/  IADD3 R18, P0, R18, R2.reuse, RZ ;  /* 0x0000000212127210 */ /* 0x080fe20007f1e0ff */
[C---:B------:R-:W-:Y:S02]  /*e680*/  IMAD R17, R5.reuse, 0x51, RZ ;  /* 0x0000005105117824 */ /* 0x040fe400078e02ff */
[C---:B---3--:R-:W-:Y:S01]  /*e690*/  IMAD R14, R5.reuse, 0xaa, RZ ;  /* 0x000000aa050e7824 */ /* 0x048fe200078e02ff */
[-C--:B------:R-:W-:Y:S01]  /*e6a0*/  IADD3 R16, P1, R16, R2.reuse, RZ ;  /* 0x0000000210107210 */ /* 0x080fe20007f3e0ff */
[C---:B------:R-:W-:Y:S02]  /*e6b0*/  IMAD R15, R5.reuse, 0x53, RZ ;  /* 0x00000053050f7824 */ /* 0x040fe400078e02ff */
[----:B------:R-:W-:Y:S01]  /*e6c0*/  IMAD R13, R5, 0x55, RZ ;  /* 0x00000055050d7824 */ /* 0x000fe200078e02ff */
[----:B------:R-:W-:Y:S02]  /*e6d0*/  IADD3 R14, P2, R14, R2, RZ ;  /* 0x000000020e0e7210 */ /* 0x000fe40007f5e0ff */
[----:B------:R-:W-:-:S02]  /*e6e0*/  LEA.HI.X.SX32 R19, R17, R3, 0x1, P0 ;  /* 0x0000000311137211 */ /* 0x000fc400000f0eff */
[-C--:B------:R-:W-:Y:S02]  /*e6f0*/  LEA.HI.X.SX32 R17, R15, R3.reuse, 0x1, P1 ;  /* 0x000000030f117211 */ /* 0x080fe400008f0eff */
[----:B------:R-:W-:Y:S01]  /*e700*/  LEA.HI.X.SX32 R15, R13, R3, 0x1, P2 ;  /* 0x000000030d0f7211 */ /* 0x000fe200010f0eff */
[----:B------:R-:W-:-:S04]  /*e710*/  IMAD.WIDE R18, R4, 0x2, R18 ;  /* 0x0000000204127825 */ /* 0x000fc800078e0212 */
[C---:B------:R-:W-:Y:S01]  /*e720*/  IMAD.WIDE R16, R4.reuse, 0x2, R16 ;  /* 0x0000000204107825 */ /* 0x040fe200078e0210 */
[----:B------:R0:W3:Y:S03]  /*e730*/  LDG.E.U16 R186, desc[UR6][R18.64] ;  /* 0x0000000612ba7981 */ /* 0x0000e6000c1e1500 */
[----:B------:R-:W-:Y:S01]  /*e740*/  IMAD.WIDE R14, R4, 0x2, R14 ;  /* 0x00000002040e7825 */ /* 0x000fe200078e020e */
[----:B------:R1:W3:Y:S04]  /*e750*/  LDG.E.U16 R185, desc[UR6][R16.64] ;  /* 0x0000000610b97981 */ /* 0x0002e8000c1e1500 */
[----:B------:R1:W3:Y:S01]  /*e760*/  LDG.E.U16 R184, desc[UR6][R14.64] ;  /* 0x000000060eb87981 */ /* 0x0002e2000c1e1500 */
[----:B0-----:R-:W-:-:S02]  /*e770*/  IMAD R18, R5, 0xb6, RZ ;  /* 0x000000b605127824 */ /* 0x001fc400078e02ff */
[----:B-1----:R-:W-:-:S03]  /*e780*/  IMAD R16, R5, 0xba, RZ ;  /* 0x000000ba05107824 */ /* 0x002fc600078e02ff */
[-C--:B------:R-:W-:Y:S01]  /*e790*/  IADD3 R18, P0, R18, R2.reuse, RZ ;  /* 0x0000000212127210 */ /* 0x080fe20007f1e0ff */
[C---:B------:R-:W-:Y:S02]  /*e7a0*/  IMAD R17, R5.reuse, 0x5b, RZ ;  /* 0x0000005b05117824 */ /* 0x040fe400078e02ff */
[C---:B------:R-:W-:Y:S01]  /*e7b0*/  IMAD R14, R5.reuse, 0xc2, RZ ;  /* 0x000000c2050e7824 */ /* 0x040fe200078e02ff */
        /* <DEDUP_REMOVED lines=31> */
[----:B------:R-:W-:-:S02]  /*e9b0*/  IMAD R10, R5, 0x90, RZ ;  /* 0x00000090050a7824 */ /* 0x000fc400078e02ff */
[C---:B0-----:R-:W-:Y:S02]  /*e9c0*/  IMAD R18, R5.reuse, 0x84, RZ ;  /* 0x0000008405127824 */ /* 0x041fe400078e02ff */
[C---:B-1----:R-:W-:Y:S02]  /*e9d0*/  IMAD R16, R5.reuse, 0x88, RZ ;  /* 0x0000008805107824 */ /* 0x042fe400078e02ff */
[C---:B------:R-:W-:Y:S02]  /*e9e0*/  IMAD R8, R5.reuse, 0x94, RZ ;  /* 0x0000009405087824 */ /* 0x040fe400078e02ff */
[----:B------:R-:W-:Y:S01]  /*e9f0*/  IMAD R14, R5, 0x8c, RZ ;  /* 0x0000008c050e7824 */ /* 0x000fe200078e02ff */
[-C--:B------:R-:W-:Y:S02]  /*ea00*/  IADD3 R16, P1, R16, R2.reuse, RZ ;  /* 0x0000000210107210 */ /* 0x080fe40007f3e0ff */
[-C--:B------:R-:W-:Y:S02]  /*ea10*/  IADD3 R18, P0, R18, R2.reuse, RZ ;  /* 0x0000000212127210 */ /* 0x080fe40007f1e0ff */
[----:B------:R-:W-:-:S02]  /*ea20*/  IADD3 R14, P2, R14, R2, RZ ;  /* 0x000000020e0e7210 */ /* 0x000fc40007f5e0ff */
[-C--:B------:R-:W-:Y:S02]  /*ea30*/  IADD3 R10, P3, R10, R2.reuse, RZ ;  /* 0x000000020a0a7210 */ /* 0x080fe40007f7e0ff */
[----:B------:R-:W-:Y:S02]  /*ea40*/  IADD3 R8, P4, R8, R2, RZ ;  /* 0x0000000208087210 */ /* 0x000fe40007f9e0ff */
[-C--:B------:R-:W-:Y:S02]  /*ea50*/  LEA.HI.X.SX32 R17, R154, R3.reuse, 0x1, P1 ;  /* 0x000000039a117211 */ /* 0x080fe400008f0eff */
[-C--:B------:R-:W-:Y:S02]  /*ea60*/  LEA.HI.X.SX32 R15, R153, R3.reuse, 0x1, P2 ;  /* 0x00000003990f7211 */ /* 0x080fe400010f0eff */
[-C--:B------:R-:W-:Y:S02]  /*ea70*/  LEA.HI.X.SX32 R19, R157, R3.reuse, 0x1, P0 ;  /* 0x000000039d137211 */ /* 0x080fe400000f0eff */
[----:B------:R-:W-:-:S02]  /*ea80*/  LEA.HI.X.SX32 R11, R152, R3, 0x1, P3 ;  /* 0x00000003980b7211 */ /* 0x000fc400018f0eff */
[----:B------:R-:W-:Y:S01]  /*ea90*/  LEA.HI.X.SX32 R9, R23, R3, 0x1, P4 ;  /* 0x0000000317097211 */ /* 0x000fe200020f0eff */
[----:B------:R-:W-:-:S04]  /*eaa0*/  IMAD.WIDE R16, R4, 0x2, R16 ;  /* 0x0000000204107825 */ /* 0x000fc800078e0210 */
[C---:B------:R-:W-:Y:S01]  /*eab0*/  IMAD.WIDE R14, R4.reuse, 0x2, R14 ;  /* 0x00000002040e7825 */ /* 0x040fe200078e020e */
[----:B------:R0:W3:Y:S03]  /*eac0*/  LDG.E.U16 R170, desc[UR6][R16.64] ;  /* 0x0000000610aa7981 */ /* 0x0000e6000c1e1500 */
[C---:B------:R-:W-:Y:S01]  /*ead0*/  IMAD.WIDE R18, R4.reuse, 0x2, R18 ;  /* 0x0000000204127825 */ /* 0x040fe200078e0212 */
[----:B------:R1:W3:Y:S03]  /*eae0*/  LDG.E.U16 R169, desc[UR6][R14.64] ;  /* 0x000000060ea97981 */ /* 0x0002e6000c1e1500 */
[C---:B------:R-:W-:Y:S01]  /*eaf0*/  IMAD.WIDE R10, R4.reuse, 0x2, R10 ;  /* 0x00000002040a7825 */ /* 0x040fe200078e020a */
[----:B------:R2:W3:Y:S03]  /*eb00*/  LDG.E.U16 R171, desc[UR6][R18.64] ;  /* 0x0000000612ab7981 */ /* 0x0004e6000c1e1500 */
[----:B------:R-:W-:Y:S01]  /*eb10*/  IMAD.WIDE R8, R4, 0x2, R8 ;  /* 0x0000000204087825 */ /* 0x000fe200078e0208 */
[----:B------:R2:W4:Y:S03]  /*eb20*/  LDG.E.U16 R168, desc[UR6][R10.64] ;  /* 0x000000060aa87981 */ /* 0x000526000c1e1500 */
[C---:B0-----:R-:W-:Y:S01]  /*eb30*/  IMAD R16, R5.reuse, 0xb0, RZ ;  /* 0x000000b005107824 */ /* 0x041fe200078e02ff */
[----:B------:R0:W3:Y:S01]  /*eb40*/  LDG.E.U16 R167, desc[UR6][R8.64] ;  /* 0x0000000608a77981 */ /* 0x0000e2000c1e1500 */
[----:B-1----:R-:W-:-:S02]  /*eb50*/  IMAD R14, R5, 0xc0, RZ ;  /* 0x000000c0050e7824 */ /* 0x002fc400078e02ff */
[C---:B--2---:R-:W-:Y:S02]  /*eb60*/  IMAD R18, R5.reuse, 0xa0, RZ ;  /* 0x000000a005127824 */ /* 0x044fe400078e02ff */
[C---:B------:R-:W-:Y:S01]  /*eb70*/  IMAD R10, R5.reuse, 0xd0, RZ ;  /* 0x000000d0050a7824 */ /* 0x040fe200078e02ff */
[-C--:B------:R-:W-:Y:S01]  /*eb80*/  IADD3 R16, P1, R16, R2.reuse, RZ ;  /* 0x0000000210107210 */ /* 0x080fe20007f3e0ff */
[----:B0-----:R-:W-:Y:S01]  /*eb90*/  IMAD R8, R5, 0xe0, RZ ;  /* 0x000000e005087824 */ /* 0x001fe200078e02ff */
[-C--:B------:R-:W-:Y:S02]  /*eba0*/  IADD3 R14, P2, R14, R2.reuse, RZ ;  /* 0x000000020e0e7210 */ /* 0x080fe40007f5e0ff */
[-C--:B------:R-:W-:Y:S02]  /*ebb0*/  IADD3 R18, P0, R18, R2.reuse, RZ ;  /* 0x0000000212127210 */ /* 0x080fe40007f1e0ff */
[-C--:B------:R-:W-:Y:S02]  /*ebc0*/  IADD3 R10, P3, R10, R2.reuse, RZ ;  /* 0x000000020a0a7210 */ /* 0x080fe40007f7e0ff */
[----:B------:R-:W-:-:S02]  /*ebd0*/  IADD3 R8, P4, R8, R2, RZ ;  /* 0x0000000208087210 */ /* 0x000fc40007f9e0ff */
[-C--:B------:R-:W-:Y:S02]  /*ebe0*/  LEA.HI.X.SX32 R17, R156, R3.reuse, 0x1, P1 ;  /* 0x000000039c117211 */ /* 0x080fe400008f0eff */
[-C--:B------:R-:W-:Y:S02]  /*ebf0*/  LEA.HI.X.SX32 R15, R155, R3.reuse, 0x1, P2 ;  /* 0x000000039b0f7211 */ /* 0x080fe400010f0eff */
[-C--:B------:R-:W-:Y:S02]  /*ec00*/  LEA.HI.X.SX32 R19, R159, R3.reuse, 0x1, P0 ;  /* 0x000000039f137211 */ /* 0x080fe400000f0eff */
[-C--:B------:R-:W-:Y:S02]  /*ec10*/  LEA.HI.X.SX32 R11, R22, R3.reuse, 0x1, P3 ;  /* 0x00000003160b7211 */ /* 0x080fe400018f0eff */
[----:B------:R-:W-:Y:S01]  /*ec20*/  LEA.HI.X.SX32 R9, R21, R3, 0x1, P4 ;  /* 0x0000000315097211 */ /* 0x000fe200020f0eff */
[----:B------:R-:W-:-:S04]  /*ec30*/  IMAD.WIDE R16, R4, 0x2, R16 ;  /* 0x0000000204107825 */ /* 0x000fc800078e0210 */
[C---:B------:R-:W-:Y:S01]  /*ec40*/  IMAD.WIDE R14, R4.reuse, 0x2, R14 ;  /* 0x00000002040e7825 */ /* 0x040fe200078e020e */
[----:B------:R0:W2:Y:S03]  /*ec50*/  LDG.E.U16 R165, desc[UR6][R16.64] ;  /* 0x0000000610a57981 */ /* 0x0000a6000c1e1500 */
[C---:B------:R-:W-:Y:S01]  /*ec60*/  IMAD.WIDE R18, R4.reuse, 0x2, R18 ;  /* 0x0000000204127825 */ /* 0x040fe200078e0212 */
[----:B------:R1:W3:Y:S03]  /*ec70*/  LDG.E.U16 R164, desc[UR6][R14.64] ;  /* 0x000000060ea47981 */ /* 0x0002e6000c1e1500 */
[C---:B------:R-:W-:Y:S01]  /*ec80*/  IMAD.WIDE R10, R4.reuse, 0x2, R10 ;  /* 0x00000002040a7825 */ /* 0x040fe200078e020a */
[----:B------:R1:W2:Y:S03]  /*ec90*/  LDG.E.U16 R166, desc[UR6][R18.64] ;  /* 0x0000000612a67981 */ /* 0x0002a6000c1e1500 */
[----:B------:R-:W-:Y:S01]  /*eca0*/  IMAD.WIDE R8, R4, 0x2, R8 ;  /* 0x0000000204087825 */ /* 0x000fe200078e0208 */
[----:B------:R1:W3:Y:S03]  /*ecb0*/  LDG.E.U16 R163, desc[UR6][R10.64] ;  /* 0x000000060aa37981 */ /* 0x0002e6000c1e1500 */
[C---:B0-----:R-:W-:Y:S01]  /*ecc0*/  IMAD R16, R5.reuse, 0xb4, RZ ;  /* 0x000000b405107824 */ /* 0x041fe200078e02ff */
[----:B------:R0:W3:Y:S01]  /*ecd0*/  LDG.E.U16 R162, desc[UR6][R8.64] ;  /* 0x0000000608a27981 */ /* 0x0000e2000c1e1500 */
[----:B-1----:R-:W-:-:S02]  /*ece0*/  IMAD R14, R5, 0xc4, RZ ;  /* 0x000000c4050e7824 */ /* 0x002fc400078e02ff */
[C---:B------:R-:W-:Y:S02]  /*ecf0*/  IMAD R18, R5.reuse, 0xa4, RZ ;  /* 0x000000a405127824 */ /* 0x040fe400078e02ff */
        /* <DEDUP_REMOVED lines=20> */
[----:B------:R1:W3:Y:S03]  /*ee40*/  LDG.E.U16 R158, desc[UR6][R10.64] ;  /* 0x000000060a9e7981 */ /* 0x0002e6000c1e1500 */
[C---:B0-----:R-:W-:Y:S01]  /*ee50*/  IMAD R16, R5.reuse, 0xa8, RZ ;  /* 0x000000a805107824 */ /* 0x041fe200078e02ff */
[----:B------:R0:W3:Y:S01]  /*ee60*/  LDG.E.U16 R157, desc[UR6][R8.64] ;  /* 0x00000006089d7981 */ /* 0x0000e2000c1e1500 */
[----:B-1----:R-:W-:-:S02]  /*ee70*/  IMAD R14, R5, 0xb8, RZ ;  /* 0x000000b8050e7824 */ /* 0x002fc400078e02ff */
[C---:B------:R-:W-:Y:S01]  /*ee80*/  IMAD R18, R5.reuse, 0x98, RZ ;  /* 0x0000009805127824 */ /* 0x040fe200078e02ff */
[----:B------:R-:W-:Y:S01]  /*ee90*/  STL [R1+0x3e8], R66 ;  /* 0x0003e84201007387 */ /* 0x000fe20000100800 */
[C---:B------:R-:W-:Y:S01]  /*eea0*/  IMAD R10, R5.reuse, 0xc8, RZ ;  /* 0x000000c8050a7824 */ /* 0x040fe200078e02ff */
[-C--:B------:R-:W-:Y:S01]  /*eeb0*/  IADD3 R16, P1, R16, R2.reuse, RZ ;  /* 0x0000000210107210 */ /* 0x080fe20007f3e0ff */
[----:B0-----:R-:W-:Y:S01]  /*eec0*/  IMAD R8, R5, 0xd8, RZ ;  /* 0x000000d805087824 */ /* 0x001fe200078e02ff */
[----:B------:R-:W-:Y:S01]  /*eed0*/  STL [R1+0x3e0], R64 ;  /* 0x0003e04001007387 */ /* 0x000fe20000100800 */
[-C--:B------:R-:W-:Y:S02]  /*eee0*/  IADD3 R14, P2, R14, R2.reuse, RZ ;  /* 0x000000020e0e7210 */ /* 0x080fe40007f5e0ff */
[-C--:B------:R-:W-:Y:S01]  /*eef0*/  IADD3 R18, P0, R18, R2.reuse, RZ ;  /* 0x0000000212127210 */ /* 0x080fe20007f1e0ff */
[----:B------:R-:W-:Y:S01]  /*ef00*/  STL [R1+0x3d8], R62 ;  /* 0x0003d83e01007387 */ /* 0x000fe20000100800 */
[----:B------:R-:W-:-:S02]  /*ef10*/  IADD3 R10, P3, R10, R2, RZ ;  /* 0x000000020a0a7210 */ /* 0x000fc40007f7e0ff */
[----:B------:R-:W-:Y:S01]  /*ef20*/  IADD3 R8, P4, R8, R2, RZ ;  /* 0x0000000208087210 */ /* 0x000fe20007f9e0ff */
[----:B------:R-:W-:Y:S01]  /*ef30*/  STL [R1+0x3d0], R60 ;  /* 0x0003d03c01007387 */ /* 0x000fe20000100800 */
[-C--:B------:R-:W-:Y:S02]  /*ef40*/  LEA.HI.X.SX32 R17, R45, R3.reuse, 0x1, P1 ;  /* 0x000000032d117211 */ /* 0x080fe400008f0eff */
[-C--:B------:R-:W-:Y:S01]  /*ef50*/  LEA.HI.X.SX32 R15, R44, R3.reuse, 0x1, P2 ;  /* 0x000000032c0f7211 */ /* 0x080fe200010f0eff */
[----:B------:R-:W-:Y:S01]  /*ef60*/  STL [R1+0x3c8], R58 ;  /* 0x0003c83a01007387 */ /* 0x000fe20000100800 */
[----:B------:R-:W-:-:S03]  /*ef70*/  LEA.HI.X.SX32 R19, R46, R3, 0x1, P0 ;  /* 0x000000032e137211 */ /* 0x000fc600000f0eff */
[----:B------:R-:W-:Y:S01]  /*ef80*/  STL [R1+0x4e8], R54 ;  /* 0x0004e83601007387 */ /* 0x000fe20000100800 */
[-C--:B------:R-:W-:Y:S02]  /*ef90*/  LEA.HI.X.SX32 R11, R43, R3.reuse, 0x1, P3 ;  /* 0x000000032b0b7211 */ /* 0x080fe400018f0eff */
[----:B------:R-:W-:Y:S01]  /*efa0*/  LEA.HI.X.SX32 R9, R42, R3, 0x1, P4 ;  /* 0x000000032a097211 */ /* 0x000fe200020f0eff */
[----:B------:R-:W4:Y:S04]  /*efb0*/  LDL.64 R48, [R1+0x3a8] ;  /* 0x0003a80001307983 */ /* 0x000f280000100a00 */
[----:B------:R-:W4:Y:S04]  /*efc0*/  LDL.64 R44, [R1+0x3a8] ;  /* 0x0003a800012c7983 */ /* 0x000f280000100a00 */
[----:B------:R-:W2:Y:S04]  /*efd0*/  LDL.64 R46, [R1+0x368] ;  /* 0x00036800012e7983 */ /* 0x000ea80000100a00 */
[----:B------:R-:W2:Y:S01]  /*efe0*/  LDL.64 R42, [R1+0x368] ;  /* 0x00036800012a7983 */ /* 0x000ea20000100a00 */
[----:B------:R-:W-:-:S04]  /*eff0*/  IMAD.WIDE R18, R4, 0x2, R18 ;  /* 0x0000000204127825 */ /* 0x000fc800078e0212 */
[C---:B------:R-:W-:Y:S01]  /*f000*/  IMAD.WIDE R16, R4.reuse, 0x2, R16 ;  /* 0x0000000204107825 */ /* 0x040fe200078e0210 */
[----:B------:R-:W3:Y:S03]  /*f010*/  LDG.E.U16 R156, desc[UR6][R18.64] ;  /* 0x00000006129c7981 */ /* 0x000ee6000c1e1500 */
[C---:B------:R-:W-:Y:S01]  /*f020*/  IMAD.WIDE R14, R4.reuse, 0x2, R14 ;  /* 0x00000002040e7825 */ /* 0x040fe200078e020e */
[----:B------:R-:W3:Y:S03]  /*f030*/  LDG.E.U16 R155, desc[UR6][R16.64] ;  /* 0x00000006109b7981 */ /* 0x000ee6000c1e1500 */
[C---:B------:R-:W-:Y:S01]  /*f040*/  IMAD.WIDE R10, R4.reuse, 0x2, R10 ;  /* 0x00000002040a7825 */ /* 0x040fe200078e020a */
[----:B------:R0:W3:Y:S03]  /*f050*/  LDG.E.U16 R154, desc[UR6][R14.64] ;  /* 0x000000060e9a7981 */ /* 0x0000e6000c1e1500 */
[----:B------:R-:W-:Y:S01]  /*f060*/  IMAD.WIDE R8, R4, 0x2, R8 ;  /* 0x0000000204087825 */ /* 0x000fe200078e0208 */
[----:B------:R1:W3:Y:S04]  /*f070*/  LDG.E.U16 R153, desc[UR6][R10.64] ;  /* 0x000000060a997981 */ /* 0x0002e8000c1e1500 */
[----:B------:R1:W3:Y:S01]  /*f080*/  LDG.E.U16 R152, desc[UR6][R8.64] ;  /* 0x0000000608987981 */ /* 0x0002e2000c1e1500 */
[----:B0-----:R-:W-:-:S02]  /*f090*/  IMAD R14, R5, 0xbc, RZ ;  /* 0x000000bc050e7824 */ /* 0x001fc400078e02ff */
[C---:B------:R-:W-:Y:S02]  /*f0a0*/  IMAD R18, R5.reuse, 0x9c, RZ ;  /* 0x0000009c05127824 */ /* 0x040fe400078e02ff */
[C---:B-1----:R-:W-:Y:S01]  /*f0b0*/  IMAD R10, R5.reuse, 0xcc, RZ ;  /* 0x000000cc050a7824 */ /* 0x042fe200078e02ff */
[-C--:B------:R-:W-:Y:S01]  /*f0c0*/  IADD3 R14, P2, R14, R2.reuse, RZ ;  /* 0x000000020e0e7210 */ /* 0x080fe20007f5e0ff */
[C---:B------:R-:W-:Y:S02]  /*f0d0*/  IMAD R16, R5.reuse, 0xac, RZ ;  /* 0x000000ac05107824 */ /* 0x040fe400078e02ff */
[----:B------:R-:W-:Y:S01]  /*f0e0*/  IMAD R8, R5, 0xdc, RZ ;  /* 0x000000dc05087824 */ /* 0x000fe200078e02ff */
[-C--:B------:R-:W-:Y:S02]  /*f0f0*/  IADD3 R10, P3, R10, R2.reuse, RZ ;  /* 0x000000020a0a7210 */ /* 0x080fe40007f7e0ff */
[-C--:B------:R-:W-:Y:S02]  /*f100*/  IADD3 R18, P0, R18, R2.reuse, RZ ;  /* 0x0000000212127210 */ /* 0x080fe40007f1e0ff */
[----:B------:R-:W-:-:S02]  /*f110*/  IADD3 R8, P4, R8, R2, RZ ;  /* 0x0000000208087210 */ /* 0x000fc40007f9e0ff */
[----:B------:R-:W-:Y:S02]  /*f120*/  IADD3 R16, P1, R16, R2, RZ ;  /* 0x0000000210107210 */ /* 0x000fe40007f3e0ff */
[-C--:B------:R-:W-:Y:S02]  /*f130*/  LEA.HI.X.SX32 R15, R51, R3.reuse, 0x1, P2 ;  /* 0x00000003330f7211 */ /* 0x080fe400010f0eff */
[-C--:B------:R-:W-:Y:S02]  /*f140*/  LEA.HI.X.SX32 R11, R50, R3.reuse, 0x1, P3 ;  /* 0x00000003320b7211 */ /* 0x080fe400018f0eff */
[-C--:B------:R-:W-:Y:S02]  /*f150*/  LEA.HI.X.SX32 R9, R41, R3.reuse, 0x1, P4 ;  /* 0x0000000329097211 */ /* 0x080fe400020f0eff */
[-C--:B------:R-:W-:Y:S01]  /*f160*/  LEA.HI.X.SX32 R19, R53, R3.reuse, 0x1, P0 ;  /* 0x0000000335137211 */ /* 0x080fe200000f0eff */
[----:B------:R-:W-:Y:S01]  /*f170*/  IMAD.WIDE R14, R4, 0x2, R14 ;  /* 0x00000002040e7825 */ /* 0x000fe200078e020e */
[----:B------:R-:W-:-:S03]  /*f180*/  LEA.HI.X.SX32 R17, R52, R3, 0x1, P1 ;  /* 0x0000000334117211 */ /* 0x000fc600008f0eff */
        /* <DEDUP_REMOVED lines=12> */
[-C--:B------:R-:W-:Y:S01]  /*f250*/  IADD3 R14, P0, R14, R2.reuse, RZ ;  /* 0x000000020e0e7210 */ /* 0x080fe20007f1e0ff */
[C---:B------:R-:W-:Y:S01]  /*f260*/  IMAD R15, R5.reuse, 0x5f, RZ ;  /* 0x0000005f050f7824 */ /* 0x040fe200078e02ff */
[-C--:B------:R-:W-:Y:S01]  /*f270*/  IADD3 R10, P1, R10, R2.reuse, RZ ;  /* 0x000000020a0a7210 */ /* 0x080fe20007f3e0ff */
[C---:B------:R-:W-:Y:S01]  /*f280*/  IMAD R11, R5.reuse, 0x67, RZ ;  /* 0x00000067050b7824 */ /* 0x040fe200078e02ff */
[----:B------:R-:W-:Y:S01]  /*f290*/  IADD3 R8, P2, R8, R2, RZ ;  /* 0x0000000208087210 */ /* 0x000fe20007f5e0ff */
[----:B------:R-:W-:Y:S01]  /*f2a0*/  IMAD R9, R5, 0x6f, RZ ;  /* 0x0000006f05097824 */ /* 0x000fe200078e02ff */
[-C--:B------:R-:W-:Y:S02]  /*f2b0*/  LEA.HI.X.SX32 R15, R15, R3.reuse, 0x1, P0 ;  /* 0x000000030f0f7211 */ /* 0x080fe400000f0eff */
[-C--:B------:R-:W-:Y:S02]  /*f2c0*/  LEA.HI.X.SX32 R11, R11, R3.reuse, 0x1, P1 ;  /* 0x000000030b0b7211 */ /* 0x080fe400008f0eff */
[----:B------:R-:W-:Y:S01]  /*f2d0*/  LEA.HI.X.SX32 R9, R9, R3, 0x1, P2 ;  /* 0x0000000309097211 */ /* 0x000fe200010f0eff */
[----:B------:R-:W-:-:S04]  /*f2e0*/  IMAD.WIDE R18, R4, 0x2, R14 ;  /* 0x0000000204127825 */ /* 0x000fc800078e020e */
[C---:B0-----:R-:W-:Y:S02]  /*f2f0*/  IMAD.WIDE R16, R4.reuse, 0x2, R10 ;  /* 0x0000000204107825 */ /* 0x041fe400078e020a */
[----:B------:R-:W3:Y:S02]  /*f300*/  LDG.E.U16 R18, desc[UR6][R18.64] ;  /* 0x0000000612127981 */ /* 0x000ee4000c1e1500 */
[----:B------:R-:W-:Y:S02]  /*f310*/  IMAD.WIDE R14, R4, 0x2, R8 ;  /* 0x00000002040e7825 */ /* 0x000fe400078e0208 */
[----:B------:R-:W3:Y:S04]  /*f320*/  LDG.E.U16 R16, desc[UR6][R16.64] ;  /* 0x0000000610107981 */ /* 0x000ee8000c1e1500 */
[----:B------:R-:W3:Y:S01]  /*f330*/  LDG.E.U16 R14, desc[UR6][R14.64] ;  /* 0x000000060e0e7981 */ /* 0x000ee2000c1e1500 */
[----:B------:R-:W0:Y:S01]  /*f340*/  S2R R147, SR_TID.X ;  /* 0x0000000000937919 */ /* 0x000e220000002100 */
[----:B----4-:R-:W-:Y:S01]  /*f350*/  MOV R45, R49 ;  /* 0x00000031002d7202 */ /* 0x010fe20000000f00 */
[----:B------:R-:W-:-:S04]  /*f360*/  IMAD R44, R5, 0xee, R2 ;  /* 0x000000ee052c7824 */ /* 0x000fc800078e0202 */
[----:B------:R-:W-:-:S04]  /*f370*/  IMAD.WIDE R10, R4, 0x2, R44 ;  /* 0x00000002040a7825 */ /* 0x000fc800078e022c */
[----:B--2---:R-:W-:Y:S02]  /*f380*/  IMAD.MOV.U32 R43, RZ, RZ, R47 ;  /* 0x000000ffff2b7224 */ /* 0x004fe400078e002f */
[----:B------:R-:W-:Y:S01]  /*f390*/  IMAD R42, R5, 0xfe, R2 ;  /* 0x000000fe052a7824 */ /* 0x000fe200078e0202 */
[----:B------:R-:W2:Y:S03]  /*f3a0*/  LDG.E.U16 R10, desc[UR6][R10.64] ;  /* 0x000000060a0a7981 */ /* 0x000ea6000c1e1500 */
[----:B------:R-:W-:-:S06]  /*f3b0*/  IMAD.WIDE R8, R4, 0x2, R42 ;  /* 0x0000000204087825 */ /* 0x000fcc00078e022a */
[----:B------:R-:W4:Y:S01]  /*f3c0*/  LDG.E.U16 R8, desc[UR6][R8.64] ;  /* 0x0000000608087981 */ /* 0x000f22000c1e1500 */
[----:B------:R-:W-:Y:S06]  /*f3d0*/  BAR.SYNC.DEFER_BLOCKING 0x0 ;  /* 0x0000000000007b1d */ /* 0x000fec0000010000 */
[----:B------:R-:W-:Y:S04]  /*f3e0*/  STL [R1+0x3a8], R44 ;  /* 0x0003a82c01007387 */ /* 0x000fe80000100800 */
[----:B------:R0:W-:Y:S04]  /*f3f0*/  STL [R1+0x9dc], R5 ;  /* 0x0009dc0501007387 */ /* 0x0001e80000100800 */
[----:B------:R-:W-:Y:S04]  /*f400*/  STL [R1+0x368], R42 ;  /* 0x0003682a01007387 */ /* 0x000fe80000100800 */
[----:B------:R-:W-:Y:S04]  /*f410*/  STL [R1+0x9e4], R2 ;  /* 0x0009e40201007387 */ /* 0x000fe80000100800 */
[----:B------:R1:W-:Y:S01]  /*f420*/  STS.U16 [R12+UR4+0x22000], R35 ;  /* 0x022000230c007988 */ /* 0x0003e20008000404 */
[----:B0-----:R-:W-:-:S03]  /*f430*/  SHF.L.U32 R5, R147, 0x1, RZ ;  /* 0x0000000193057819 */ /* 0x001fc600000006ff */
[----:B------:R-:W-:Y:S01]  /*f440*/  STL [R1+0x9e0], R3 ;  /* 0x0009e00301007387 */ /* 0x000fe20000100800 */
[----:B-1----:R-:W-:-:S03]  /*f450*/  LOP3.LUT R35, R12, 0x10, RZ, 0x3c, !PT ;  /* 0x000000100c237812 */ /* 0x002fc600078e3cff */
[----:B------:R-:W-:Y:S01]  /*f460*/  STS.U16 [R12+UR4+0x20000], R40 ;  /* 0x020000280c007988 */ /* 0x000fe20008000404 */
[----:B------:R-:W-:-:S03]  /*f470*/  LOP3.LUT R5, R5, 0x7e, RZ, 0xc0, !PT ;  /* 0x0000007e05057812 */ /* 0x000fc600078ec0ff */
        /* <DEDUP_REMOVED lines=11> */
[----:B------:R-:W-:Y:S04]  /*f530*/  STS.U16 [R12+UR4+0x23400], R163 ;  /* 0x023400a30c007988 */ /* 0x000fe80008000404 */
[----:B------:R-:W-:Y:S04]  /*f540*/  STS.U16 [R12+UR4+0x23800], R162 ;  /* 0x023800a20c007988 */ /* 0x000fe80008000404 */
[----:B------:R-:W-:Y:S04]  /*f550*/  STS.U16 [R12+UR4+0x23c00], R36 ;  /* 0x023c00240c007988 */ /* 0x000fe80008000404 */
[----:B------:R0:W-:Y:S04]  /*f560*/  STL [R1+0x9e8], R4 ;  /* 0x0009e80401007387 */ /* 0x0001e80000100800 */
[----:B------:R-:W-:Y:S04]  /*f570*/  STS.U16 [R35+UR4+0x20080], R195 ;  /* 0x020080c323007988 */ /* 0x000fe80008000404 */
[----:B------:R-:W-:Y:S01]  /*f580*/  STS.U16 [R35+UR4+0x20480], R248 ;  /* 0x020480f823007988 */ /* 0x000fe20008000404 */
[----:B0-----:R-:W-:-:S03]  /*f590*/  LOP3.LUT R4, R147, 0xc0, RZ, 0xc0, !PT ;  /* 0x000000c093047812 */ /* 0x001fc600078ec0ff */
[----:B------:R-:W-:Y:S04]  /*f5a0*/  STS.U16 [R35+UR4+0x20880], R241 ;  /* 0x020880f123007988 */ /* 0x000fe80008000404 */
[----:B------:R-:W-:Y:S01]  /*f5b0*/  STS.U16 [R35+UR4+0x20c80], R233 ;  /* 0x020c80e923007988 */ /* 0x000fe20008000404 */
[----:B------:R-:W-:-:S03]  /*f5c0*/  IMAD R4, R4, 0x100, R5 ;  /* 0x0000010004047824 */ /* 0x000fc600078e0205 */
[----:B------:R-:W-:Y:S04]  /*f5d0*/  STS.U16 [R35+UR4+0x21080], R227 ;  /* 0x021080e323007988 */ /* 0x000fe80008000404 */
[----:B------:R-:W-:Y:S04]  /*f5e0*/  STS.U16 [R35+UR4+0x21480], R219 ;  /* 0x021480db23007988 */ /* 0x000fe80008000404 */
[----:B------:R-:W-:Y:S04]  /*f5f0*/  STS.U16 [R35+UR4+0x21880], R211 ;  /* 0x021880d323007988 */ /* 0x000fe80008000404 */
[----:B------:R-:W-:Y:S01]  /*f600*/  STS.U16 [R35+UR4+0x21c80], R203 ;  /* 0x021c80cb23007988 */ /* 0x000fe20008000404 */
[----:B------:R-:W-:-:S03]  /*f610*/  LOP3.LUT R4, R4, 0x20, RZ, 0x3c, !PT ;  /* 0x0000002004047812 */ /* 0x000fc600078e3cff */
[----:B------:R-:W-:Y:S04]  /*f620*/  STS.U16 [R35+UR4+0x22080], R194 ;  /* 0x022080c223007988 */ /* 0x000fe80008000404 */
[----:B------:R-:W-:Y:S01]  /*f630*/  STS.U16 [R35+UR4+0x22480], R190 ;  /* 0x022480be23007988 */ /* 0x000fe20008000404 */
[----:B------:R-:W-:-:S03]  /*f640*/  SHF.L.U32 R3, R147, 0x1, RZ ;  /* 0x0000000193037819 */ /* 0x000fc600000006ff */
[----:B------:R-:W-:Y:S04]  /*f650*/  STS.U16 [R35+UR4+0x22880], R186 ;  /* 0x022880ba23007988 */ /* 0x000fe80008000404 */
[----:B------:R-:W-:Y:S04]  /*f660*/  STS.U16 [R35+UR4+0x22c80], R182 ;  /* 0x022c80b623007988 */ /* 0x000fe80008000404 */
[----:B------:R-:W-:Y:S04]  /*f670*/  STS.U16 [R35+UR4+0x23080], R179 ;  /* 0x023080b323007988 */ /* 0x000fe80008000404 */
[----:B------:R-:W-:Y:S01]  /*f680*/  STS.U16 [R35+UR4+0x23480], R176 ;  /* 0x023480b023007988 */ /* 0x000fe20008000404 */
[----:B------:R-:W-:-:S03]  /*f690*/  LOP3.LUT R3, R3, 0x7e, RZ, 0xc0, !PT ;  /* 0x0000007e03037812 */ /* 0x000fc600078ec0ff */
[----:B------:R-:W-:Y:S01]  /*f6a0*/  STS.U16 [R35+UR4+0x23880], R173 ;  /* 0x023880ad23007988 */ /* 0x000fe20008000404 */
[----:B------:R-:W-:-:S03]  /*f6b0*/  LOP3.LUT R2, R147, 0xc0, RZ, 0xc0, !PT ;  /* 0x000000c093027812 */ /* 0x000fc600078ec0ff */
[----:B------:R-:W-:Y:S04]  /*f6c0*/  STS.U16 [R35+UR4+0x23c80], R34 ;  /* 0x023c802223007988 */ /* 0x000fe80008000404 */
[----:B------:R-:W-:Y:S04]  /*f6d0*/  STS.U16 [R4+UR4+0x20100], R33 ;  /* 0x0201002104007988 */ /* 0x000fe80008000404 */
[----:B------:R-:W-:Y:S04]  /*f6e0*/  STS.U16 [R4+UR4+0x20500], R247 ;  /* 0x020500f704007988 */ /* 0x000fe80008000404 */
[----:B------:R-:W-:Y:S01]  /*f6f0*/  STS.U16 [R4+UR4+0x20900], R240 ;  /* 0x020900f004007988 */ /* 0x000fe20008000404 */
[----:B------:R-:W-:-:S03]  /*f700*/  IMAD R2, R2, 0x100, R3 ;  /* 0x0000010002027824 */ /* 0x000fc600078e0203 */
[----:B------:R-:W-:Y:S04]  /*f710*/  STS.U16 [R4+UR4+0x20d00], R196 ;  /* 0x020d00c404007988 */ /* 0x000fe80008000404 */
        /* <DEDUP_REMOVED lines=13> */
[----:B------:R-:W-:Y:S04]  /*f7f0*/  STS.U16 [R4+UR4+0x23900], R157 ;  /* 0x0239009d04007988 */ /* 0x000fe80008000404 */
[----:B------:R0:W-:Y:S04]  /*f800*/  STS.U16 [R4+UR4+0x23d00], R32 ;  /* 0x023d002004007988 */ /* 0x0001e80008000404 */
        /* <DEDUP_REMOVED lines=21> */
[----:B------:R-:W-:Y:S01]  /*f960*/  STS.U16 [R4+UR4+0x20200], R30 ;  /* 0x0202001e04007988 */ /* 0x000fe20008000404 */
[----:B------:R-:W1:Y:S01]  /*f970*/  S2R R146, SR_TID.X ;  /* 0x0000000000927919 */ /* 0x000e620000002100 */
[----:B0-----:R-:W-:-:S02]  /*f980*/  LOP3.LUT R2, R147, 0xc0, RZ, 0xc0, !PT ;  /* 0x000000c093027812 */ /* 0x001fc400078ec0ff */
        /* <DEDUP_REMOVED lines=10> */
[----:B------:R-:W-:Y:S04]  /*fa30*/  STS.U16 [R4+UR4+0x22600], R156 ;  /* 0x0226009c04007988 */ /* 0x000fe80008000404 */
[----:B------:R-:W-:Y:S04]  /*fa40*/  STS.U16 [R4+UR4+0x22a00], R155 ;  /* 0x022a009b04007988 */ /* 0x000fe80008000404 */
[----:B------:R-:W-:Y:S04]  /*fa50*/  STS.U16 [R4+UR4+0x22e00], R154 ;  /* 0x022e009a04007988 */ /* 0x000fe80008000404 */
[----:B------:R-:W-:Y:S04]  /*fa60*/  STS.U16 [R4+UR4+0x23200], R153 ;  /* 0x0232009904007988 */ /* 0x000fe80008000404 */
[----:B------:R-:W-:Y:S01]  /*fa70*/  STS.U16 [R4+UR4+0x23600], R152 ;  /* 0x0236009804007988 */ /* 0x000fe20008000404 */
[----:B------:R-:W-:-:S03]  /*fa80*/  SHF.L.U32 R5, R147, 0x1, RZ ;  /* 0x0000000193057819 */ /* 0x000fc600000006ff */
[----:B------:R-:W-:Y:S04]  /*fa90*/  STS.U16 [R4+UR4+0x23a00], R29 ;  /* 0x023a001d04007988 */ /* 0x000fe80008000404 */
[----:B------:R0:W-:Y:S04]  /*faa0*/  STS.U16 [R4+UR4+0x23e00], R28 ;  /* 0x023e001c04007988 */ /* 0x0001e80008000404 */
[----:B------:R-:W-:Y:S04]  /*fab0*/  STS.U16 [R2+UR4+0x20280], R251 ;  /* 0x020280fb02007988 */ /* 0x000fe80008000404 */
[----:B------:R-:W-:Y:S01]  /*fac0*/  STS.U16 [R2+UR4+0x20680], R244 ;  /* 0x020680f402007988 */ /* 0x000fe20008000404 */
[----:B------:R-:W-:-:S03]  /*fad0*/  LOP3.LUT R5, R5, 0x7e, RZ, 0xc0, !PT ;  /* 0x0000007e05057812 */ /* 0x000fc600078ec0ff */
[----:B------:R-:W-:Y:S01]  /*fae0*/  STS.U16 [R2+UR4+0x20a80], R237 ;  /* 0x020a80ed02007988 */ /* 0x000fe20008000404 */
[----:B0-----:R-:W-:-:S03]  /*faf0*/  LOP3.LUT R4, R147, 0xc0, RZ, 0xc0, !PT ;  /* 0x000000c093047812 */ /* 0x001fc600078ec0ff */
        /* <DEDUP_REMOVED lines=15> */
[----:B------:R1:W-:Y:S01]  /*fbf0*/  STS.U16 [R2+UR4+0x23e80], R26 ;  /* 0x023e801a02007988 */ /* 0x0003e20008000404 */
[----:B------:R-:W-:-:S03]  /*fc00*/  LOP3.LUT R3, R3, 0x7e, RZ, 0xc0, !PT ;  /* 0x0000007e03037812 */ /* 0x000fc600078ec0ff */
[----:B------:R-:W-:Y:S01]  /*fc10*/  STS.U16 [R4+UR4+0x20300], R250 ;  /* 0x020300fa04007988 */ /* 0x000fe20008000404 */
[----:B-1----:R-:W-:-:S03]  /*fc20*/  SHF.R.U32.HI R2, RZ, 0x5, R146 ;  /* 0x00000005ff027819 */ /* 0x002fc60000011692 */
[----:B------:R-:W-:Y:S01]  /*fc30*/  STS.U16 [R4+UR4+0x20700], R243 ;  /* 0x020700f304007988 */ /* 0x000fe20008000404 */
[----:B------:R-:W-:-:S03]  /*fc40*/  R2UR UR8, R2 ;  /* 0x00000000020872ca */ /* 0x000fc600000e0000 */
[----:B------:R-:W-:Y:S01]  /*fc50*/  STS.U16 [R4+UR4+0x20b00], R236 ;  /* 0x020b00ec04007988 */ /* 0x000fe20008000404 */
[----:B------:R-:W-:-:S03]  /*fc60*/  LOP3.LUT R2, R147, 0xc0, RZ, 0xc0, !PT ;  /* 0x000000c093027812 */ /* 0x000fc600078ec0ff */
[----:B------:R-:W-:Y:S02]  /*fc70*/  STS.U16 [R4+UR4+0x20f00], R229 ;  /* 0x020f00e504007988 */ /* 0x000fe40008000404 */
[----:B------:R-:W-:Y:S02]  /*fc80*/  IMAD R2, R2, 0x100, R3 ;  /* 0x0000010002027824 */ /* 0x000fe400078e0203 */
        /* <DEDUP_REMOVED lines=27> */
[----:B--2---:R-:W-:Y:S04]  /*fe40*/  STS.U16 [R2+UR4+0x23b80], R10 ;  /* 0x023b800a02007988 */ /* 0x004fe80008000404 */
[----:B----4-:R1:W-:Y:S01]  /*fe50*/  STS.U16 [R2+UR4+0x23f80], R8 ;  /* 0x023f800802007988 */ /* 0x0103e20008000404 */
[----:B------:R2:W-:Y:S06]  /*fe60*/  MEMBAR.ALL.CTA ;  /* 0x0000000000007992 */ /* 0x0005ec0000008000 */
[----:B--2---:R-:W2:Y:S01]  /*fe70*/  FENCE.VIEW.ASYNC.S ;  /* 0x00000000000073c6 */ /* 0x004ea20000000000 */
[----:B------:R-:W-:-:S04]  /*fe80*/  USHF.L.U32 UR8, UR8, 0x9, URZ ;  /* 0x0000000908087899 */ /* 0x000fc8000800063f */
[----:B------:R-:W-:Y:S01]  /*fe90*/  ULOP3.LUT UR8, UR8, 0x800, URZ, 0xc0, !UPT ;  /* 0x0000080008087892 */ /* 0x000fe2000f8ec03f */
[----:B--2---:R-:W-:Y:S03]  /*fea0*/  BAR.SYNC.DEFER_BLOCKING 0x0 ;  /* 0x0000000000007b1d */ /* 0x004fe60000010000 */
[----:B------:R-:W-:-:S04]  /*feb0*/  ULEA.HI UR8, UR4, UR8, URZ, 0x1c ;  /* 0x0000000804087291 */ /* 0x000fc8000f8fe03f */
[----:B------:R-:W-:Y:S01]  /*fec0*/  ULOP3.LUT UR8, UR8, 0x3fff, URZ, 0xc0, !UPT ;  /* 0x00003fff08087892 */ /* 0x000fe2000f8ec03f */
[----:B------:R-:W-:Y:S01]  /*fed0*/  UMOV UR9, 0x40000040 ;  /* 0x4000004000097882 */ /* 0x000fe20000000000 */
[----:B------:R-:W-:-:S07]  /*fee0*/  WARPGROUP.ARRIVE ;  /* 0x00000000000079c5 */ /* 0x000fce0000000000 */
[----:B------:R-:W-:Y:S01]  /*fef0*/  HGMMA.64x128x16.F32.BF16 R80, gdesc[UR8].tnspA, RZ, !UPT, gsb0 ;  /* 0x21e00000085079f0 */ /* 0x000fe2000c0018ff */
[----:B------:R-:W-:-:S03]  /*ff00*/  UIADD3 UR44, UP0, UR8, 0x80, URZ ;  /* 0x00000080082c7890 */ /* 0x000fc6000ff1e03f */
[----:B------:R-:W-:Y:S02]  /*ff10*/  UMOV UR8, URZ ;  /* 0x0000003f00087c82 */ /* 0x000fe40008000000 */
[----:B------:R-:W-:-:S04]  /*ff20*/  UIADD3.X UR45, UR8, 0x40000040, URZ, UP0, !UPT ;  /* 0x40000040082d7890 */ /* 0x000fc800087fe43f */
[----:B------:R-:W-:Y:S01]  /*ff30*/  UIADD3.64 UR12, UR44, 0x80, URZ ;  /* 0x000000802c0c7897 */ /* 0x000fe2000fffe03f */
[----:B------:R-:W-:Y:S02]  /*ff40*/  WARPGROUP.DEPBAR.LE gsb0, 0x0 ;  /* 0x00008000000079c5 */ /* 0x000fe40000010000 */
[----:B------:R-:W-:-:S06]  /*ff50*/  WARPGROUP.ARRIVE ;  /* 0x00000000000079c5 */ /* 0x000fcc0000000000 */
[----:B------:R-:W-:Y:S01]  /*ff60*/  HGMMA.64x128x16.F32.BF16 R80, gdesc[UR44].tnspA, R80, gsb0 ;  /* 0x21e000002c5079f0 */ /* 0x000fe20008001850 */
[----:B------:R-:W-:Y:S02]  /*ff70*/  UIADD3.64 UR16, UR44, 0x100, URZ ;  /* 0x000001002c107897 */ /* 0x000fe4000fffe03f */
[----:B------:R-:W-:Y:S02]  /*ff80*/  WARPGROUP.DEPBAR.LE gsb0, 0x0 ;  /* 0x00008000000079c5 */ /* 0x000fe40000010000 */
[----:B------:R-:W-:-:S07]  /*ff90*/  WARPGROUP.ARRIVE ;  /* 0x00000000000079c5 */ /* 0x000fce0000000000 */
[----:B------:R-:W-:Y:S01]  /*ffa0*/  HGMMA.64x128x16.F32.BF16 R80, gdesc[UR12].tnspA, R80, gsb0 ;  /* 0x21e000000c5079f0 */ /* 0x000fe20008001850 */
[----:B------:R-:W-:Y:S01]  /*ffb0*/  MOV R150, UR43 ;  /* 0x0000002b00967c02 */ /* 0x000fe20008000f00 */
[----:B------:R-:W-:Y:S01]  /*ffc0*/  UIADD3.64 UR40, UR44, 0x180, URZ ;  /* 0x000001802c287897 */ /* 0x000fe2000fffe03f */
[----:B------:R-:W-:Y:S01]  /*ffd0*/  MOV R151, UR42 ;  /* 0x0000002a00977c02 */ /* 0x000fe20008000f00 */
[----:B------:R-:W-:Y:S01]  /*ffe0*/  UIADD3.64 UR42, UR46, 0x3fe, URZ ;  /* 0x000003fe2e2a7897 */ /* 0x000fe2000fffe03f */
[----:B------:R-:W-:Y:S02]  /*fff0*/  WARPGROUP.DEPBAR.LE gsb0, 0x0 ;  /* 0x00008000000079c5 */ /* 0x000fe40000010000 */
[----:B------:R-:W-:-:S06]  /*10000*/  WARPGROUP.ARRIVE ;  /* 0x00000000000079c5 */ /* 0x000fcc0000000000 */
        /* <DEDUP_REMOVED lines=8> */
[----:B------:R-:W-:Y:S02]  /*10090*/  UIADD3.64 UR42, UR46, 0x402, URZ ;  /* 0x000004022e2a7897 */ /* 0x000fe4000fffe03f */
        /* <DEDUP_REMOVED lines=33> */
[----:B------:R-:W-:Y:S02]  /*102b0*/  R2UR UR39, R148 ;  /* 0x00000000942772ca */ /* 0x000fe400000e0000 */
[----:B------:R-:W-:Y:S01]  /*102c0*/  R2UR UR38, R149 ;  /* 0x00000000952672ca */ /* 0x000fe200000e0000 */
[----:B------:R-:W-:Y:S01]  /*102d0*/  UIADD3.64 UR36, UR44, 0x680, URZ ;  /* 0x000006802c247897 */ /* 0x000fe2000fffe03f */
[----:B------:R-:W-:Y:S02]  /*102e0*/  WARPGROUP.DEPBAR.LE gsb0, 0x0 ;  /* 0x00008000000079c5 */ /* 0x000fe40000010000 */
[----:B------:R-:W-:-:S06]  /*102f0*/  WARPGROUP.ARRIVE ;  /* 0x00000000000079c5 */ /* 0x000fcc0000000000 */
[----:B------:R-:W-:Y:S01]  /*10300*/  HGMMA.64x128x16.F32.BF16 R80, gdesc[UR52].tnspA, R80, gsb0 ;  /* 0x21e00000345079f0 */ /* 0x000fe20008001850 */
[----:B------:R-:W-:Y:S02]  /*10310*/  R2UR UR43, R150 ;  /* 0x00000000962b72ca */ /* 0x000fe400000e0000 */
[----:B------:R-:W-:Y:S01]  /*10320*/  R2UR UR42, R151 ;  /* 0x00000000972a72ca */ /* 0x000fe200000e0000 */
        /* <DEDUP_REMOVED lines=8> */
[----:B------:R-:W-:Y:S01]  /*103b0*/  UIADD3.64 UR48, UR44, 0x1000, URZ ;  /* 0x000010002c307897 */ /* 0x000fe2000fffe03f */
[----:B------:R-:W-:Y:S01]  /*103c0*/  UMOV UR50, UR46 ;  /* 0x0000002e00327c82 */ /* 0x000fe20008000000 */
[----:B------:R-:W-:Y:S01]  /*103d0*/  UMOV UR51, UR47 ;  /* 0x0000002f00337c82 */ /* 0x000fe20008000000 */
[----:B------:R-:W-:Y:S02]  /*103e0*/  WARPGROUP.DEPBAR.LE gsb0, 0x0 ;  /* 0x00008000000079c5 */ /* 0x000fe40000010000 */
[----:B0-----:R-:W-:-:S06]  /*103f0*/  WARPGROUP.ARRIVE ;  /* 0x00000000000079c5 */ /* 0x001fcc0000000000 */
[----:B------:R-:W-:Y:S01]  /*10400*/  HGMMA.64x128x16.F32.BF16 R152, gdesc[UR8].tnspA, RZ, !UPT, gsb0 ;  /* 0x21e00000089879f0 */ /* 0x000fe2000c0018ff */
        /* <DEDUP_REMOVED lines=9> */
[----:B------:R-:W-:-:S05]  /*104a0*/  UIADD3.64 UR48, UR44, 0x1180, URZ ;  /* 0x000011802c307897 */ /* 0x000fca000fffe03f */
[----:B------:R-:W-:Y:S01]  /*104b0*/  UMOV UR50, UR24 ;  /* 0x0000001800327c82 */ /* 0x000fe20008000000 */
[----:B------:R-:W-:Y:S01]  /*104c0*/  UMOV UR51, UR25 ;  /* 0x0000001900337c82 */ /* 0x000fe20008000000 */
        /* <DEDUP_REMOVED lines=10> */
[----:B------:R-:W-:Y:S01]  /*10570*/  UIADD3.64 UR24, UR46, 0x402, URZ ;  /* 0x000004022e187897 */ /* 0x000fe2000fffe03f */
[----:B------:R-:W-:Y:S02]  /*10580*/  WARPGROUP.DEPBAR.LE gsb0, 0x0 ;  /* 0x00008000000079c5 */ /* 0x000fe40000010000 */
[----:B------:R-:W-:-:S06]  /*10590*/  WARPGROUP.ARRIVE ;  /* 0x00000000000079c5 */ /* 0x000fcc0000000000 */
        /* <DEDUP_REMOVED lines=31> */
[----:B------:R-:W-:-:S06]  /*10790*/  WARPGROUP.ARRIVE ;  /* 0x00000000000079c5 */ /* 0x000fcc0000000000 */
[----:B------:R-:W-:Y:S03]  /*107a0*/  HGMMA.64x128x16.F32.BF16 R152, gdesc[UR32].tnspA, R152, gsb0 ;  /* 0x21e00000209879f0 */ /* 0x000fe60008001898 */
        /* <DEDUP_REMOVED lines=13> */
[----:B------:R-:W-:Y:S03]  /*10880*/  HGMMA.64x128x16.F32.BF16 R152, gdesc[UR36].tnspA, R152, gsb0 ;  /* 0x21e00000249879f0 */ /* 0x000fe60008001898 */
[----:B-1----:R-:W0:Y:S01]  /*10890*/  S2R R8, SR_TID.X ;  /* 0x0000000000087919 */ /* 0x002e220000002100 */
[----:B------:R-:W-:Y:S01]  /*108a0*/  MOV R14, R80 ;  /* 0x00000050000e7202 */ /* 0x000fe20000000f00 */
[----:B------:R-:W-:Y:S01]  /*108b0*/  IMAD.MOV.U32 R13, RZ, RZ, R86 ;  /* 0x000000ffff0d7224 */ /* 0x000fe200078e0056 */
[C---:B------:R-:W-:Y:S02]  /*108c0*/  LOP3.LUT R17, R6.reuse, 0x8, RZ, 0xfc, !PT ;  /* 0x0000000806117812 */ /* 0x040fe400078efcff */
[----:B------:R-:W-:Y:S01]  /*108d0*/  MOV R11, R81 ;  /* 0x00000051000b7202 */ /* 0x000fe20000000f00 */
[----:B------:R-:W-:Y:S01]  /*108e0*/  IMAD.MOV.U32 R24, RZ, RZ, R82 ;  /* 0x000000ffff187224 */ /* 0x000fe200078e0052 */
[----:B------:R-:W-:-:S02]  /*108f0*/  LOP3.LUT R16, R6, 0x80, RZ, 0xfc, !PT ;  /* 0x0000008006107812 */ /* 0x000fc400078efcff */
[----:B------:R-:W-:Y:S01]  /*10900*/  LOP3.LUT R18, R6, 0x88, RZ, 0xfc, !PT ;  /* 0x0000008806127812 */ /* 0x000fe200078efcff */
[----:B------:R-:W-:Y:S01]  /*10910*/  FMUL R14, R14, UR5 ;  /* 0x000000050e0e7c20 */ /* 0x000fe20008400000 */
[----:B------:R-:W-:Y:S01]  /*10920*/  FMUL R13, R13, UR5 ;  /* 0x000000050d0d7c20 */ /* 0x000fe20008400000 */
[----:B------:R-:W-:Y:S01]  /*10930*/  FMUL R11, R11, UR5 ;  /* 0x000000050b0b7c20 */ /* 0x000fe20008400000 */
[----:B0-----:R-:W-:-:S04]  /*10940*/  SHF.L.U32 R8, R8, 0x1, RZ ;  /* 0x0000000108087819 */ /* 0x001fc800000006ff */
[----:B------:R-:W-:Y:S01]  /*10950*/  LOP3.LUT R8, R8, 0x6, RZ, 0xc0, !PT ;  /* 0x0000000608087812 */ /* 0x000fe200078ec0ff */
[----:B------:R-:W-:Y:S02]  /*10960*/  WARPGROUP.DEPBAR.LE gsb0, 0x0 ;  /* 0x00008000000079c5 */ /* 0x000fe40000010000 */
[----:B------:R-:W-:-:S06]  /*10970*/  WARPGROUP.ARRIVE ;  /* 0x00000000000079c5 */ /* 0x000fcc0000000000 */
[----:B------:R-:W-:Y:S01]  /*10980*/  HGMMA.64x128x16.F32.BF16 R152, gdesc[UR40].tnspA, R152, gsb0 ;  /* 0x21e00000289879f0 */ /* 0x000fe20008001898 */
[----:B------:R-:W-:-:S04]  /*10990*/  IADD3 R8, P0, R8, UR61, RZ ;  /* 0x0000003d08087c10 */ /* 0x000fc8000ff1e0ff */
[C---:B------:R-:W-:Y:S01]  /*109a0*/  IADD3 R10, P2, R8.reuse, 0x8, RZ ;  /* 0x00000008080a7810 */ /* 0x040fe20007f5e0ff */
[----:B------:R-:W-:Y:S01]  /*109b0*/  IMAD.X R9, RZ, RZ, UR60, P0 ;  /* 0x0000003cff097e24 */ /* 0x000fe200080e06ff */
[CC--:B------:R-:W-:Y:S02]  /*109c0*/  ISETP.GT.U32.AND P6, PT, R8.reuse, R6.reuse, PT ;  /* 0x000000060800720c */ /* 0x0c0fe40003fc4070 */
[CC--:B------:R-:W-:Y:S02]  /*109d0*/  ISETP.GE.U32.AND P4, PT, R8.reuse, R6.reuse, PT ;  /* 0x000000060800720c */ /* 0x0c0fe40003f86070 */
[----:B------:R-:W-:Y:S02]  /*109e0*/  ISETP.GT.U32.AND P3, PT, R8, R17, PT ;  /* 0x000000110800720c */ /* 0x000fe40003f64070 */
[C---:B------:R-:W-:Y:S02]  /*109f0*/  ISETP.GT.U32.AND P5, PT, R10.reuse, R6, PT ;  /* 0x000000060a00720c */ /* 0x040fe40003fa4070 */
[----:B------:R-:W-:-:S02]  /*10a00*/  ISETP.GT.U32.AND P0, PT, R10, R16, PT ;  /* 0x000000100a00720c */ /* 0x000fc40003f04070 */
[----:B------:R-:W-:Y:S01]  /*10a10*/  ISETP.GT.U32.AND P1, PT, R10, R18, PT ;  /* 0x000000120a00720c */ /* 0x000fe20003f24070 */
[----:B------:R-:W-:Y:S01]  /*10a20*/  FMUL R10, R24, UR5 ;  /* 0x00000005180a7c20 */ /* 0x000fe20008400000 */
[C---:B------:R-:W-:Y:S02]  /*10a30*/  ISETP.GT.U32.AND.EX P6, PT, R9.reuse, RZ, PT, P6 ;  /* 0x000000ff0900720c */ /* 0x040fe40003fc4160 */
[C---:B------:R-:W-:Y:S02]  /*10a40*/  ISETP.GE.U32.AND.EX P4, PT, R9.reuse, RZ, PT, P4 ;  /* 0x000000ff0900720c */ /* 0x040fe40003f86140 */
[----:B------:R-:W-:Y:S02]  /*10a50*/  ISETP.GT.U32.AND.EX P3, PT, R9, RZ, PT, P3 ;  /* 0x000000ff0900720c */ /* 0x000fe40003f64130 */
[----:B------:R-:W-:Y:S02]  /*10a60*/  MOV R54, R83 ;  /* 0x0000005300367202 */ /* 0x000fe40000000f00 */
[----:B------:R-:W-:-:S02]  /*10a70*/  FSEL R70, R14, -INF , !P6 ;  /* 0xff8000000e467808 */ /* 0x000fc40007000000 */
[----:B------:R-:W-:Y:S02]  /*10a80*/  FSEL R24, R13, -INF , !P6 ;  /* 0xff8000000d187808 */ /* 0x000fe40007000000 */
[C---:B------:R-:W-:Y:S02]  /*10a90*/  ISETP.GE.U32.AND P6, PT, R8.reuse, R17, PT ;  /* 0x000000110800720c */ /* 0x040fe40003fc6070 */
[----:B------:R-:W-:Y:S02]  /*10aa0*/  FSEL R69, R11, -INF , !P4 ;  /* 0xff8000000b457808 */ /* 0x000fe40006000000 */
[-C--:B------:R-:W-:Y:S02]  /*10ab0*/  ISETP.GT.U32.AND P4, PT, R8, R16.reuse, PT ;  /* 0x000000100800720c */ /* 0x080fe40003f84070 */
[----:B------:R-:W-:Y:S01]  /*10ac0*/  FSEL R56, R10, -INF , !P3 ;  /* 0xff8000000a387808 */ /* 0x000fe20005800000 */
[----:B------:R-:W-:Y:S01]  /*10ad0*/  FMUL R10, R54, UR5 ;  /* 0x00000005360a7c20 */ /* 0x000fe20008400000 */
[----:B------:R-:W-:-:S02]  /*10ae0*/  ISETP.GE.U32.AND P3, PT, R8, R16, PT ;  /* 0x000000100800720c */ /* 0x000fc40003f66070 */
[C---:B------:R-:W-:Y:S02]  /*10af0*/  ISETP.GE.U32.AND.EX P6, PT, R9.reuse, RZ, PT, P6 ;  /* 0x000000ff0900720c */ /* 0x040fe40003fc6160 */
[C---:B------:R-:W-:Y:S02]  /*10b00*/  ISETP.GT.U32.AND.EX P4, PT, R9.reuse, RZ, PT, P4 ;  /* 0x000000ff0900720c */ /* 0x040fe40003f84140 */
[----:B------:R-:W-:Y:S02]  /*10b10*/  ISETP.GE.U32.AND.EX P3, PT, R9, RZ, PT, P3 ;  /* 0x000000ff0900720c */ /* 0x000fe40003f66130 */
[----:B------:R-:W-:Y:S02]  /*10b20*/  FSEL R54, R10, -INF , !P6 ;  /* 0xff8000000a367808 */ /* 0x000fe40007000000 */
[----:B------:R-:W-:Y:S01]  /*10b30*/  ISETP.GT.U32.AND P6, PT, R8, R18, PT ;  /* 0x000000120800720c */ /* 0x000fe20003fc4070 */
[----:B------:R-:W-:Y:S01]  /*10b40*/  STL [R1+0x9ec], R12 ;  /* 0x0009ec0c01007387 */ /* 0x000fe20000100800 */
[----:B------:R-:W-:-:S02]  /*10b50*/  IMAD.MOV.U32 R68, RZ, RZ, R84 ;  /* 0x000000ffff447224 */ /* 0x000fc400078e0054 */
[----:B------:R-:W-:Y:S02]  /*10b60*/  ISETP.GT.U32.AND.EX P6, PT, R9, RZ, PT, P6 ;  /* 0x000000ff0900720c */ /* 0x000fe40003fc4160 */
[----:B------:R-:W-:Y:S02]  /*10b70*/  IADD3.X R13, RZ, R9, RZ, P2, !PT ;  /* 0x00000009ff0d7210 */ /* 0x000fe400017fe4ff */
[----:B------:R-:W-:Y:S02]  /*10b80*/  MOV R66, R85 ;  /* 0x0000005500427202 */ /* 0x000fe40000000f00 */
[C---:B------:R-:W-:Y:S02]  /*10b90*/  ISETP.GT.U32.AND.EX P5, PT, R13.reuse, RZ, PT, P5 ;  /* 0x000000ff0d00720c */ /* 0x040fe40003fa4150 */
[C---:B------:R-:W-:Y:S02]  /*10ba0*/  ISETP.GT.U32.AND.EX P0, PT, R13.reuse, RZ, PT, P0 ;  /* 0x000000ff0d00720c */ /* 0x040fe40003f04100 */
[----:B------:R-:W-:Y:S01]  /*10bb0*/  ISETP.GT.U32.AND.EX P1, PT, R13, RZ, PT, P1 ;  /* 0x000000ff0d00720c */ /* 0x000fe20003f24110 */
[----:B------:R-:W-:Y:S01]  /*10bc0*/  IMAD.MOV.U32 R31, RZ, RZ, R87 ;  /* 0x000000ffff1f7224 */ /* 0x000fe200078e0057 */
[----:B------:R-:W-:Y:S01]  /*10bd0*/  MOV R76, R88 ;  /* 0x00000058004c7202 */ /* 0x000fe20000000f00 */
[----:B------:R-:W-:-:S02]  /*10be0*/  IMAD.MOV.U32 R27, RZ, RZ, R90 ;  /* 0x000000ffff1b7224 */ /* 0x000fc400078e005a */
[----:B------:R-:W-:Y:S01]  /*10bf0*/  IMAD.MOV.U32 R25, RZ, RZ, R102 ;  /* 0x000000ffff197224 */ /* 0x000fe200078e0066 */
[----:B------:R-:W-:Y:S01]  /*10c00*/  MOV R35, R89 ;  /* 0x0000005900237202 */ /* 0x000fe20000000f00 */
[----:B------:R-:W-:Y:S01]  /*10c10*/  IMAD.MOV.U32 R33, RZ, RZ, R91 ;  /* 0x000000ffff217224 */ /* 0x000fe200078e005b */
[----:B------:R-:W-:Y:S01]  /*10c20*/  MOV R36, R92 ;  /* 0x0000005c00247202 */ /* 0x000fe20000000f00 */
[----:B------:R-:W-:Y:S01]  /*10c30*/  IMAD.MOV.U32 R32, RZ, RZ, R94 ;  /* 0x000000ffff207224 */ /* 0x000fe200078e005e */
[----:B------:R-:W-:Y:S02]  /*10c40*/  WARPGROUP.DEPBAR.LE gsb0, 0x0 ;  /* 0x00008000000079c5 */ /* 0x000fe40000010000 */
[----:B------:R-:W-:Y:S01]  /*10c50*/  FMUL R152, R152, UR5 ;  /* 0x0000000598987c20 */ /* 0x000fe20008400000 */
[----:B------:R-:W-:Y:S01]  /*10c60*/  FMUL R153, R153, UR5 ;  /* 0x0000000599997c20 */ /* 0x000fe20008400000 */
[----:B------:R-:W-:Y:S03]  /*10c70*/  STL [R1+0xc1c], R214 ;  /* 0x000c1cd601007387 */ /* 0x000fe60000100800 */
[----:B------:R-:W-:-:S02]  /*10c80*/  FSEL R10, R152, -INF , !P4 ;  /* 0xff800000980a7808 */ /* 0x000fc40006000000 */
[----:B------:R-:W-:Y:S01]  /*10c90*/  FSEL R11, R153, -INF , !P3 ;  /* 0xff800000990b7808 */ /* 0x000fe20005800000 */
[----:B------:R-:W-:Y:S01]  /*10ca0*/  FMUL R154, R154, UR5 ;  /* 0x000000059a9a7c20 */ /* 0x000fe20008400000 */
[----:B------:R-:W-:Y:S01]  /*10cb0*/  STL [R1+0xc18], R215 ;  /* 0x000c18d701007387 */ /* 0x000fe20000100800 */
[----:B------:R-:W-:-:S03]  /*10cc0*/  ISETP.GE.U32.AND P4, PT, R8, R18, PT ;  /* 0x000000120800720c */ /* 0x000fc60003f86070 */
[----:B------:R0:W-:Y:S04]  /*10cd0*/  STL [R1+0x318], R10 ;  /* 0x0003180a01007387 */ /* 0x0001e80000100800 */
[----:B------:R1:W-:Y:S01]  /*10ce0*/  STL [R1+0x31c], R11 ;  /* 0x00031c0b01007387 */ /* 0x0003e20000100800 */
[----:B------:R-:W-:Y:S01]  /*10cf0*/  FMUL R155, R155, UR5 ;  /* 0x000000059b9b7c20 */ /* 0x000fe20008400000 */
[----:B------:R-:W-:Y:S01]  /*10d00*/  ISETP.GE.U32.AND.EX P4, PT, R9, RZ, PT, P4 ;  /* 0x000000ff0900720c */ /* 0x000fe20003f86140 */
[----:B------:R-:W-:Y:S01]  /*10d10*/  FMUL R156, R156, UR5 ;  /* 0x000000059c9c7c20 */ /* 0x000fe20008400000 */
[----:B0-----:R-:W-:Y:S01]  /*10d20*/  IADD3 R10, P3, R8, 0x9, RZ ;  /* 0x00000009080a7810 */ /* 0x001fe20007f7e0ff */
[----:B-1----:R-:W-:Y:S01]  /*10d30*/  FMUL R11, R68, UR5 ;  /* 0x00000005440b7c20 */ /* 0x002fe20008400000 */
[----:B------:R-:W-:-:S03]  /*10d40*/  FSEL R68, R154, -INF , !P6 ;  /* 0xff8000009a447808 */ /* 0x000fc60007000000 */
[----:B------:R-:W-:Y:S01]  /*10d50*/  IMAD.X R13, RZ, RZ, R9, P3 ;  /* 0x000000ffff0d7224 */ /* 0x000fe200018e0609 */
[----:B------:R-:W-:Y:S01]  /*10d60*/  ISETP.GT.U32.AND P2, PT, R10, R6, PT ;  /* 0x000000060a00720c */ /* 0x000fe20003f44070 */
[----:B------:R0:W-:Y:S01]  /*10d70*/  STL [R1+0x340], R68 ;  /* 0x0003404401007387 */ /* 0x0001e20000100800 */
[----:B------:R-:W-:Y:S01]  /*10d80*/  FSEL R14, R155, -INF , !P4 ;  /* 0xff8000009b0e7808 */ /* 0x000fe20006000000 */
[----:B------:R-:W-:Y:S01]  /*10d90*/  FMUL R158, R158, UR5 ;  /* 0x000000059e9e7c20 */ /* 0x000fe20008400000 */
[C---:B------:R-:W-:Y:S02]  /*10da0*/  ISETP.GT.U32.AND P6, PT, R10.reuse, R17, PT ;  /* 0x000000110a00720c */ /* 0x040fe40003fc4070 */
[----:B------:R-:W-:Y:S02]  /*10db0*/  ISETP.GT.U32.AND P4, PT, R10, R16, PT ;  /* 0x000000100a00720c */ /* 0x000fe40003f84070 */
[----:B0-----:R-:W-:Y:S01]  /*10dc0*/  FSEL R68, R11, -INF , !P5 ;  /* 0xff8000000b447808 */ /* 0x001fe20006800000 */
[----:B------:R-:W-:Y:S01]  /*10dd0*/  FMUL R11, R66, UR5 ;  /* 0x00000005420b7c20 */ /* 0x000fe20008400000 */
[----:B------:R-:W-:-:S02]  /*10de0*/  FSEL R66, R156, -INF , !P0 ;  /* 0xff8000009c427808 */ /* 0x000fc40004000000 */
[----:B------:R-:W-:Y:S02]  /*10df0*/  ISETP.GT.U32.AND P5, PT, R10, R18, PT ;  /* 0x000000120a00720c */ /* 0x000fe40003fa4070 */
[----:B------:R-:W-:Y:S01]  /*10e00*/  ISETP.GT.U32.AND.EX P2, PT, R13, RZ, PT, P2 ;  /* 0x000000ff0d00720c */ /* 0x000fe20003f44120 */
[----:B------:R0:W-:Y:S01]  /*10e10*/  STL [R1+0x344], R14 ;  /* 0x0003440e01007387 */ /* 0x0001e20000100800 */
[----:B------:R-:W-:Y:S01]  /*10e20*/  IADD3 R10, P3, R8, 0x10, RZ ;  /* 0x00000010080a7810 */ /* 0x000fe20007f7e0ff */
[----:B------:R-:W-:Y:S02]  /*10e30*/  FMUL R157, R157, UR5 ;  /* 0x000000059d9d7c20 */ /* 0x000fe40008400000 */
[----:B------:R1:W-:Y:S01]  /*10e40*/  STL [R1+0x2f8], R66 ;  /* 0x0002f84201007387 */ /* 0x0003e20000100800 */
[----:B------:R-:W-:Y:S01]  /*10e50*/  ISETP.GT.U32.AND P0, PT, R10, R6, PT ;  /* 0x000000060a00720c */ /* 0x000fe20003f04070 */
[----:B------:R-:W-:Y:S01]  /*10e60*/  FMUL R159, R159, UR5 ;  /* 0x000000059f9f7c20 */ /* 0x000fe20008400000 */
[----:B------:R-:W-:-:S02]  /*10e70*/  ISETP.GT.U32.AND.EX P4, PT, R13, RZ, PT, P4 ;  /* 0x000000ff0d00720c */ /* 0x000fc40003f84140 */
[----:B0-----:R-:W-:Y:S02]  /*10e80*/  FSEL R14, R158, -INF , !P1 ;  /* 0xff8000009e0e7808 */ /* 0x001fe40004800000 */
[C---:B------:R-:W-:Y:S02]  /*10e90*/  ISETP.GT.U32.AND P1, PT, R10.reuse, R17, PT ;  /* 0x000000110a00720c */ /* 0x040fe40003f24070 */
[----:B-1----:R-:W-:Y:S02]  /*10ea0*/  FSEL R66, R11, -INF , !P2 ;  /* 0xff8000000b427808 */ /* 0x002fe40005000000 */
[----:B------:R-:W-:Y:S02]  /*10eb0*/  IADD3.X R11, RZ, R9, RZ, P3, !PT ;  /* 0x00000009ff0b7210 */ /* 0x000fe40001ffe4ff */
[C---:B------:R-:W-:Y:S02]  /*10ec0*/  ISETP.GT.U32.AND P2, PT, R10.reuse, R16, PT ;  /* 0x000000100a00720c */ /* 0x040fe40003f44070 */
[----:B------:R-:W-:Y:S01]  /*10ed0*/  ISETP.GT.U32.AND P3, PT, R10, R18, PT ;  /* 0x000000120a00720c */ /* 0x000fe20003f64070 */
[----:B------:R-:W-:Y:S01]  /*10ee0*/  FMUL R10, R31, UR5 ;  /* 0x000000051f0a7c20 */ /* 0x000fe20008400000 */
[C---:B------:R-:W-:Y:S01]  /*10ef0*/  ISETP.GT.U32.AND.EX P5, PT, R13.reuse, RZ, PT, P5 ;  /* 0x000000ff0d00720c */ /* 0x040fe20003fa4150 */
[----:B------:R0:W-:Y:S01]  /*10f00*/  STL [R1+0x334], R14 ;  /* 0x0003340e01007387 */ /* 0x0001e20000100800 */
[----:B------:R-:W-:Y:S01]  /*10f10*/  ISETP.GT.U32.AND.EX P6, PT, R13, RZ, PT, P6 ;  /* 0x000000ff0d00720c */ /* 0x000fe20003fc4160 */
[----:B------:R-:W-:Y:S01]  /*10f20*/  FMUL R13, R27, UR5 ;  /* 0x000000051b0d7c20 */ /* 0x000fe20008400000 */
[----:B------:R-:W-:Y:S01]  /*10f30*/  ISETP.GT.U32.AND.EX P0, PT, R11, RZ, PT, P0 ;  /* 0x000000ff0b00720c */ /* 0x000fe20003f04100 */
[----:B------:R-:W-:Y:S01]  /*10f40*/  FMUL R160, R160, UR5 ;  /* 0x00000005a0a07c20 */ /* 0x000fe20008400000 */
[----:B------:R-:W-:-:S02]  /*10f50*/  FSEL R27, R159, -INF , !P5 ;  /* 0xff8000009f1b7808 */ /* 0x000fc40006800000 */
[----:B------:R-:W-:Y:S01]  /*10f60*/  ISETP.GT.U32.AND.EX P1, PT, R11, RZ, PT, P1 ;  /* 0x000000ff0b00720c */ /* 0x000fe20003f24110 */
[----:B0-----:R-:W-:Y:S01]  /*10f70*/  FMUL R14, R76, UR5 ;  /* 0x000000054c0e7c20 */ /* 0x001fe20008400000 */
[----:B------:R-:W-:Y:S02]  /*10f80*/  FSEL R76, R157, -INF , !P4 ;  /* 0xff8000009d4c7808 */ /* 0x000fe40006000000 */
[C---:B------:R-:W-:Y:S02]  /*10f90*/  ISETP.GT.U32.AND.EX P2, PT, R11.reuse, RZ, PT, P2 ;  /* 0x000000ff0b00720c */ /* 0x040fe40003f44120 */
[----:B------:R-:W-:Y:S02]  /*10fa0*/  ISETP.GT.U32.AND.EX P3, PT, R11, RZ, PT, P3 ;  /* 0x000000ff0b00720c */ /* 0x000fe40003f64130 */
[----:B------:R-:W-:Y:S01]  /*10fb0*/  FSEL R31, R10, -INF , !P6 ;  /* 0xff8000000a1f7808 */ /* 0x000fe20007000000 */
[----:B------:R-:W-:Y:S01]  /*10fc0*/  FMUL R162, R162, UR5 ;  /* 0x00000005a2a27c20 */ /* 0x000fe20008400000 */
[----:B------:R-:W-:Y:S01]  /*10fd0*/  IADD3 R11, P6, R8, 0x11, RZ ;  /* 0x00000011080b7810 */ /* 0x000fe20007fde0ff */
[----:B------:R-:W-:Y:S01]  /*10fe0*/  STL [R1+0x2e8], R76 ;  /* 0x0002e84c01007387 */ /* 0x000fe20000100800 */
[----:B------:R-:W-:-:S02]  /*10ff0*/  FSEL R102, R14, -INF , !P0 ;  /* 0xff8000000e667808 */ /* 0x000fc40004000000 */
[----:B------:R-:W-:Y:S01]  /*11000*/  FSEL R14, R160, -INF , !P2 ;  /* 0xff800000a00e7808 */ /* 0x000fe20005000000 */
[----:B------:R0:W-:Y:S01]  /*11010*/  STL [R1+0x314], R27 ;  /* 0x0003141b01007387 */ /* 0x0001e20000100800 */
[C---:B------:R-:W-:Y:S02]  /*11020*/  ISETP.GT.U32.AND P5, PT, R11.reuse, R6, PT ;  /* 0x000000060b00720c */ /* 0x040fe40003fa4070 */
[C---:B------:R-:W-:Y:S02]  /*11030*/  ISETP.GT.U32.AND P0, PT, R11.reuse, R17, PT ;  /* 0x000000110b00720c */ /* 0x040fe40003f04070 */
[----:B------:R-:W-:Y:S01]  /*11040*/  ISETP.GT.U32.AND P2, PT, R11, R18, PT ;  /* 0x000000120b00720c */ /* 0x000fe20003f44070 */
[----:B------:R1:W-:Y:S01]  /*11050*/  STL [R1+0x338], R14 ;  /* 0x0003380e01007387 */ /* 0x0003e20000100800 */
[----:B0-----:R-:W-:Y:S01]  /*11060*/  FSEL R27, R13, -INF , !P1 ;  /* 0xff8000000d1b7808 */ /* 0x001fe20004800000 */
[----:B------:R-:W-:Y:S01]  /*11070*/  IMAD.X R13, RZ, RZ, R9, P6 ;  /* 0x000000ffff0d7224 */ /* 0x000fe200030e0609 */
[----:B------:R-:W-:-:S02]  /*11080*/  ISETP.GT.U32.AND P1, PT, R11, R16, PT ;  /* 0x000000100b00720c */ /* 0x000fc40003f24070 */
[----:B------:R-:W-:Y:S01]  /*11090*/  FSEL R11, R162, -INF , !P3 ;  /* 0xff800000a20b7808 */ /* 0x000fe20005800000 */
[----:B------:R-:W-:Y:S01]  /*110a0*/  FMUL R161, R161, UR5 ;  /* 0x00000005a1a17c20 */ /* 0x000fe20008400000 */
[----:B-1----:R-:W-:Y:S01]  /*110b0*/  FMUL R14, R35, UR5 ;  /* 0x00000005230e7c20 */ /* 0x002fe20008400000 */
[----:B------:R-:W-:Y:S01]  /*110c0*/  ISETP.GT.U32.AND.EX P5, PT, R13, RZ, PT, P5 ;  /* 0x000000ff0d00720c */ /* 0x000fe20003fa4150 */
[----:B------:R-:W-:Y:S01]  /*110d0*/  FMUL R163, R163, UR5 ;  /* 0x00000005a3a37c20 */ /* 0x000fe20008400000 */
[----:B------:R0:W-:Y:S01]  /*110e0*/  STL [R1+0x34c], R11 ;  /* 0x00034c0b01007387 */ /* 0x0001e20000100800 */
[C---:B------:R-:W-:Y:S02]  /*110f0*/  ISETP.GT.U32.AND.EX P1, PT, R13.reuse, RZ, PT, P1 ;  /* 0x000000ff0d00720c */ /* 0x040fe40003f24110 */
[C---:B------:R-:W-:Y:S02]  /*11100*/  ISETP.GT.U32.AND.EX P0, PT, R13.reuse, RZ, PT, P0 ;  /* 0x000000ff0d00720c */ /* 0x040fe40003f04100 */
[----:B------:R-:W-:-:S02]  /*11110*/  ISETP.GT.U32.AND.EX P2, PT, R13, RZ, PT, P2 ;  /* 0x000000ff0d00720c */ /* 0x000fc40003f44120 */
[----:B------:R-:W-:Y:S01]  /*11120*/  IADD3 R10, P4, R8, 0x18, RZ ;  /* 0x00000018080a7810 */ /* 0x000fe20007f9e0ff */
[----:B0-----:R-:W-:Y:S01]  /*11130*/  FMUL R11, R33, UR5 ;  /* 0x00000005210b7c20 */ /* 0x001fe20008400000 */
[----:B------:R-:W-:Y:S02]  /*11140*/  FSEL R35, R14, -INF , !P5 ;  /* 0xff8000000e237808 */ /* 0x000fe40006800000 */
[----:B------:R-:W-:Y:S02]  /*11150*/  FSEL R14, R161, -INF , !P1 ;  /* 0xff800000a10e7808 */ /* 0x000fe40004800000 */
[----:B------:R-:W-:Y:S02]  /*11160*/  FSEL R33, R11, -INF , !P0 ;  /* 0xff8000000b217808 */ /* 0x000fe40004000000 */
[----:B------:R-:W-:Y:S02]  /*11170*/  FSEL R13, R163, -INF , !P2 ;  /* 0xff800000a30d7808 */ /* 0x000fe40005000000 */
[----:B------:R-:W-:-:S02]  /*11180*/  ISETP.GT.U32.AND P6, PT, R10, R6, PT ;  /* 0x000000060a00720c */ /* 0x000fc40003fc4070 */
[C---:B------:R-:W-:Y:S02]  /*11190*/  ISETP.GT.U32.AND P5, PT, R10.reuse, R16, PT ;  /* 0x000000100a00720c */ /* 0x040fe40003fa4070 */
[----:B------:R-:W-:Y:S01]  /*111a0*/  IADD3.X R11, RZ, R9, RZ, P4, !PT ;  /* 0x00000009ff0b7210 */ /* 0x000fe200027fe4ff */
[----:B------:R0:W-:Y:S01]  /*111b0*/  STL [R1+0x320], R14 ;  /* 0x0003200e01007387 */ /* 0x0001e20000100800 */
[----:B------:R-:W-:Y:S01]  /*111c0*/  ISETP.GT.U32.AND P0, PT, R10, R18, PT ;  /* 0x000000120a00720c */ /* 0x000fe20003f04070 */
[----:B------:R-:W-:Y:S01]  /*111d0*/  FMUL R164, R164, UR5 ;  /* 0x00000005a4a47c20 */ /* 0x000fe20008400000 */
[----:B------:R-:W-:Y:S01]  /*111e0*/  ISETP.GT.U32.AND P3, PT, R10, R17, PT ;  /* 0x000000110a00720c */ /* 0x000fe20003f64070 */
[----:B------:R1:W-:Y:S01]  /*111f0*/  STL [R1+0x33c], R13 ;  /* 0x00033c0d01007387 */ /* 0x0003e20000100800 */
[C---:B------:R-:W-:Y:S01]  /*11200*/  ISETP.GT.U32.AND.EX P6, PT, R11.reuse, RZ, PT, P6 ;  /* 0x000000ff0b00720c */ /* 0x040fe20003fc4160 */
[----:B------:R-:W-:Y:S01]  /*11210*/  FMUL R166, R166, UR5 ;  /* 0x00000005a6a67c20 */ /* 0x000fe20008400000 */
[C---:B------:R-:W-:Y:S01]  /*11220*/  ISETP.GT.U32.AND.EX P5, PT, R11.reuse, RZ, PT, P5 ;  /* 0x000000ff0b00720c */ /* 0x040fe20003fa4150 */
[----:B0-----:R-:W-:Y:S01]  /*11230*/  FMUL R14, R36, UR5 ;  /* 0x00000005240e7c20 */ /* 0x001fe20008400000 */
[----:B------:R-:W-:-:S02]  /*11240*/  ISETP.GT.U32.AND.EX P0, PT, R11, RZ, PT, P0 ;  /* 0x000000ff0b00720c */ /* 0x000fc40003f04100 */
[----:B------:R-:W-:Y:S01]  /*11250*/  IADD3 R10, P1, R8, 0x19, RZ ;  /* 0x00000019080a7810 */ /* 0x000fe20007f3e0ff */
[----:B-1----:R-:W-:Y:S01]  /*11260*/  FMUL R13, R32, UR5 ;  /* 0x00000005200d7c20 */ /* 0x002fe20008400000 */
[----:B------:R-:W-:Y:S02]  /*11270*/  ISETP.GT.U32.AND.EX P3, PT, R11, RZ, PT, P3 ;  /* 0x000000ff0b00720c */ /* 0x000fe40003f64130 */
[----:B------:R-:W-:Y:S02]  /*11280*/  FSEL R32, R14, -INF , !P6 ;  /* 0xff8000000e207808 */ /* 0x000fe40007000000 */
[----:B------:R-:W-:Y:S02]  /*11290*/  FSEL R11, R164, -INF , !P5 ;  /* 0xff800000a40b7808 */ /* 0x000fe40006800000 */
[----:B------:R-:W-:Y:S02]  /*112a0*/  MOV R52, R101 ;  /* 0x0000006500347202 */ /* 0x000fe40000000f00 */
[----:B------:R-:W-:Y:S01]  /*112b0*/  FSEL R14, R166, -INF , !P0 ;  /* 0xff800000a60e7808 */ /* 0x000fe20004000000 */
[----:B------:R-:W-:Y:S01]  /*112c0*/  IMAD.MOV.U32 R29, RZ, RZ, R95 ;  /* 0x000000ffff1d7224 */ /* 0x000fe200078e005f */
[----:B------:R-:W-:Y:S01]  /*112d0*/  FSEL R101, R13, -INF , !P3 ;  /* 0xff8000000d657808 */ /* 0x000fe20005800000 */
[----:B------:R-:W-:Y:S01]  /*112e0*/  IMAD.X R13, RZ, RZ, R9, P1 ;  /* 0x000000ffff0d7224 */ /* 0x000fe200008e0609 */
[----:B------:R-:W-:Y:S01]  /*112f0*/  MOV R15, R93 ;  /* 0x0000005d000f7202 */ /* 0x000fe20000000f00 */
[----:B------:R-:W-:Y:S01]  /*11300*/  STL [R1+0x2fc], R11 ;  /* 0x0002fc0b01007387 */ /* 0x000fe20000100800 */
[----:B------:R-:W-:-:S02]  /*11310*/  ISETP.GT.U32.AND P2, PT, R10, R17, PT ;  /* 0x000000110a00720c */ /* 0x000fc40003f44070 */
[C---:B------:R-:W-:Y:S01]  /*11320*/  ISETP.GT.U32.AND P4, PT, R10.reuse, R6, PT ;  /* 0x000000060a00720c */ /* 0x040fe20003f84070 */
[----:B------:R0:W-:Y:S01]  /*11330*/  STL [R1+0x328], R14 ;  /* 0x0003280e01007387 */ /* 0x0001e20000100800 */
[C---:B------:R-:W-:Y:S01]  /*11340*/  ISETP.GT.U32.AND P6, PT, R10.reuse, R16, PT ;  /* 0x000000100a00720c */ /* 0x040fe20003fc4070 */
[----:B------:R-:W-:Y:S01]  /*11350*/  FMUL R15, R15, UR5 ;  /* 0x000000050f0f7c20 */ /* 0x000fe20008400000 */
[----:B------:R-:W-:Y:S01]  /*11360*/  ISETP.GT.U32.AND.EX P2, PT, R13, RZ, PT, P2 ;  /* 0x000000ff0d00720c */ /* 0x000fe20003f44120 */
[----:B------:R-:W-:Y:S01]  /*11370*/  FMUL R165, R165, UR5 ;  /* 0x00000005a5a57c20 */ /* 0x000fe20008400000 */
[----:B------:R-:W-:Y:S02]  /*11380*/  ISETP.GT.U32.AND P3, PT, R10, R18, PT ;  /* 0x000000120a00720c */ /* 0x000fe40003f64070 */
[----:B------:R-:W-:Y:S01]  /*11390*/  ISETP.GT.U32.AND.EX P4, PT, R13, RZ, PT, P4 ;  /* 0x000000ff0d00720c */ /* 0x000fe20003f84140 */
[----:B0-----:R-:W-:Y:S01]  /*113a0*/  FMUL R14, R29, UR5 ;  /* 0x000000051d0e7c20 */ /* 0x001fe20008400000 */
[----:B------:R-:W-:-:S02]  /*113b0*/  ISETP.GT.U32.AND.EX P6, PT, R13, RZ, PT, P6 ;  /* 0x000000ff0d00720c */ /* 0x000fc40003fc4160 */
[----:B------:R-:W-:Y:S02]  /*113c0*/  IADD3 R10, P5, R8, 0x20, RZ ;  /* 0x00000020080a7810 */ /* 0x000fe40007fbe0ff */
[----:B------:R-:W-:Y:S01]  /*113d0*/  FSEL R29, R14, -INF , !P2 ;  /* 0xff8000000e1d7808 */ /* 0x000fe20005000000 */
[----:B------:R-:W-:Y:S01]  /*113e0*/  IMAD.MOV.U32 R49, RZ, RZ, R98 ;  /* 0x000000ffff317224 */ /* 0x000fe200078e0062 */
[----:B------:R-:W-:Y:S02]  /*113f0*/  FSEL R36, R15, -INF , !P4 ;  /* 0xff8000000f247808 */ /* 0x000fe40006000000 */
[----:B------:R-:W-:Y:S02]  /*11400*/  FSEL R14, R165, -INF , !P6 ;  /* 0xff800000a50e7808 */ /* 0x000fe40007000000 */
[C---:B------:R-:W-:Y:S02]  /*11410*/  ISETP.GT.U32.AND P0, PT, R10.reuse, R6, PT ;  /* 0x000000060a00720c */ /* 0x040fe40003f04070 */
[----:B------:R-:W-:-:S02]  /*11420*/  ISETP.GT.U32.AND P4, PT, R10, R17, PT ;  /* 0x000000110a00720c */ /* 0x000fc40003f84070 */
[C---:B------:R-:W-:Y:S02]  /*11430*/  ISETP.GT.U32.AND P2, PT, R10.reuse, R16, PT ;  /* 0x000000100a00720c */ /* 0x040fe40003f44070 */
[----:B------:R-:W-:Y:S02]  /*11440*/  ISETP.GT.U32.AND P6, PT, R10, R18, PT ;  /* 0x000000120a00720c */ /* 0x000fe40003fc4070 */
[----:B------:R-:W-:Y:S02]  /*11450*/  IADD3.X R10, RZ, R9, RZ, P5, !PT ;  /* 0x00000009ff0a7210 */ /* 0x000fe40002ffe4ff */
[----:B------:R-:W-:Y:S02]  /*11460*/  MOV R50, R96 ;  /* 0x0000006000327202 */ /* 0x000fe40000000f00 */
[----:B------:R-:W-:Y:S01]  /*11470*/  ISETP.GT.U32.AND.EX P3, PT, R13, RZ, PT, P3 ;  /* 0x000000ff0d00720c */ /* 0x000fe20003f64130 */
[----:B------:R-:W-:Y:S01]  /*11480*/  FMUL R13, R49, UR5 ;  /* 0x00000005310d7c20 */ /* 0x000fe20008400000 */
[----:B------:R-:W-:Y:S01]  /*11490*/  IADD3 R11, P1, R8, 0x21, RZ ;  /* 0x00000021080b7810 */ /* 0x000fe20007f3e0ff */
[----:B------:R0:W-:Y:S01]  /*114a0*/  STL [R1+0x2f0], R14 ;  /* 0x0002f00e01007387 */ /* 0x0001e20000100800 */
[C---:B------:R-:W-:Y:S01]  /*114b0*/  ISETP.GT.U32.AND.EX P4, PT, R10.reuse, RZ, PT, P4 ;  /* 0x000000ff0a00720c */ /* 0x040fe20003f84140 */
[----:B------:R-:W-:Y:S01]  /*114c0*/  FMUL R167, R167, UR5 ;  /* 0x00000005a7a77c20 */ /* 0x000fe20008400000 */
[----:B------:R-:W-:-:S02]  /*114d0*/  ISETP.GT.U32.AND.EX P0, PT, R10, RZ, PT, P0 ;  /* 0x000000ff0a00720c */ /* 0x000fc40003f04100 */
[----:B------:R-:W-:Y:S02]  /*114e0*/  MOV R39, R97 ;  /* 0x0000006100277202 */ /* 0x000fe40000000f00 */
[----:B------:R-:W-:Y:S01]  /*114f0*/  FSEL R49, R13, -INF , !P4 ;  /* 0xff8000000d317808 */ /* 0x000fe20006000000 */
[----:B0-----:R-:W-:Y:S01]  /*11500*/  FMUL R14, R50, UR5 ;  /* 0x00000005320e7c20 */ /* 0x001fe20008400000 */
[----:B------:R-:W-:Y:S01]  /*11510*/  IMAD.X R13, RZ, RZ, R9, P1 ;  /* 0x000000ffff0d7224 */ /* 0x000fe200008e0609 */
[----:B------:R-:W-:Y:S01]  /*11520*/  ISETP.GT.U32.AND P5, PT, R11, R6, PT ;  /* 0x000000060b00720c */ /* 0x000fe20003fa4070 */
[----:B------:R-:W-:Y:S01]  /*11530*/  FMUL R168, R168, UR5 ;  /* 0x00000005a8a87c20 */ /* 0x000fe20008400000 */
[----:B------:R-:W-:Y:S02]  /*11540*/  FSEL R15, R167, -INF , !P3 ;  /* 0xff800000a70f7808 */ /* 0x000fe40005800000 */
[----:B------:R-:W-:Y:S01]  /*11550*/  FSEL R50, R14, -INF , !P0 ;  /* 0xff8000000e327808 */ /* 0x000fe20004000000 */
[----:B------:R-:W-:Y:S01]  /*11560*/  FMUL R170, R170, UR5 ;  /* 0x00000005aaaa7c20 */ /* 0x000fe20008400000 */
[----:B------:R-:W-:-:S02]  /*11570*/  ISETP.GT.U32.AND P3, PT, R11, R17, PT ;  /* 0x000000110b00720c */ /* 0x000fc40003f64070 */
[C---:B------:R-:W-:Y:S02]  /*11580*/  ISETP.GT.U32.AND P0, PT, R11.reuse, R16, PT ;  /* 0x000000100b00720c */ /* 0x040fe40003f04070 */
[----:B------:R-:W-:Y:S01]  /*11590*/  ISETP.GT.U32.AND P4, PT, R11, R18, PT ;  /* 0x000000120b00720c */ /* 0x000fe20003f84070 */
[----:B------:R-:W-:Y:S01]  /*115a0*/  FMUL R11, R39, UR5 ;  /* 0x00000005270b7c20 */ /* 0x000fe20008400000 */
[C---:B------:R-:W-:Y:S02]  /*115b0*/  ISETP.GT.U32.AND.EX P2, PT, R10.reuse, RZ, PT, P2 ;  /* 0x000000ff0a00720c */ /* 0x040fe40003f44120 */
[----:B------:R-:W-:Y:S02]  /*115c0*/  ISETP.GT.U32.AND.EX P6, PT, R10, RZ, PT, P6 ;  /* 0x000000ff0a00720c */ /* 0x000fe40003fc4160 */
[----:B------:R-:W-:Y:S01]  /*115d0*/  ISETP.GT.U32.AND.EX P5, PT, R13, RZ, PT, P5 ;  /* 0x000000ff0d00720c */ /* 0x000fe20003fa4150 */
[----:B------:R0:W-:Y:S01]  /*115e0*/  STL [R1+0x30c], R15 ;  /* 0x00030c0f01007387 */ /* 0x0001e20000100800 */
[----:B------:R-:W-:Y:S01]  /*115f0*/  IADD3 R10, P1, R8, 0x28, RZ ;  /* 0x00000028080a7810 */ /* 0x000fe20007f3e0ff */
[----:B------:R-:W-:Y:S01]  /*11600*/  IMAD.MOV.U32 R38, RZ, RZ, R99 ;  /* 0x000000ffff267224 */ /* 0x000fe200078e0063 */
[----:B------:R-:W-:Y:S01]  /*11610*/  FSEL R14, R170, -INF , !P6 ;  /* 0xff800000aa0e7808 */ /* 0x000fe20007000000 */
[----:B------:R-:W-:Y:S01]  /*11620*/  FMUL R169, R169, UR5 ;  /* 0x00000005a9a97c20 */ /* 0x000fe20008400000 */
[----:B------:R-:W-:-:S02]  /*11630*/  FSEL R39, R11, -INF , !P5 ;  /* 0xff8000000b277808 */ /* 0x000fc40006800000 */
[----:B------:R-:W-:Y:S02]  /*11640*/  MOV R28, R100 ;  /* 0x00000064001c7202 */ /* 0x000fe40000000f00 */
[----:B0-----:R-:W-:Y:S02]  /*11650*/  FSEL R15, R168, -INF , !P2 ;  /* 0xff800000a80f7808 */ /* 0x001fe40005000000 */
[----:B------:R-:W-:Y:S02]  /*11660*/  IADD3.X R11, RZ, R9, RZ, P1, !PT ;  /* 0x00000009ff0b7210 */ /* 0x000fe40000ffe4ff */
[----:B------:R-:W-:Y:S02]  /*11670*/  ISETP.GT.U32.AND.EX P0, PT, R13, RZ, PT, P0 ;  /* 0x000000ff0d00720c */ /* 0x000fe40003f04100 */
[C---:B------:R-:W-:Y:S02]  /*11680*/  ISETP.GT.U32.AND P2, PT, R10.reuse, R6, PT ;  /* 0x000000060a00720c */ /* 0x040fe40003f44070 */
[----:B------:R-:W-:-:S02]  /*11690*/  ISETP.GT.U32.AND P6, PT, R10, R17, PT ;  /* 0x000000110a00720c */ /* 0x000fc40003fc4070 */
[C---:B------:R-:W-:Y:S02]  /*116a0*/  ISETP.GT.U32.AND P5, PT, R10.reuse, R16, PT ;  /* 0x000000100a00720c */ /* 0x040fe40003fa4070 */
[----:B------:R-:W-:Y:S01]  /*116b0*/  ISETP.GT.U32.AND P1, PT, R10, R18, PT ;  /* 0x000000120a00720c */ /* 0x000fe20003f24070 */
[----:B------:R-:W-:Y:S01]  /*116c0*/  FMUL R10, R38, UR5 ;  /* 0x00000005260a7c20 */ /* 0x000fe20008400000 */
[----:B------:R0:W-:Y:S01]  /*116d0*/  STL [R1+0x308], R15 ;  /* 0x0003080f01007387 */ /* 0x0001e20000100800 */
[----:B------:R-:W-:Y:S01]  /*116e0*/  ISETP.GT.U32.AND.EX P3, PT, R13, RZ, PT, P3 ;  /* 0x000000ff0d00720c */ /* 0x000fe20003f64130 */
[----:B------:R-:W-:Y:S02]  /*116f0*/  FMUL R171, R171, UR5 ;  /* 0x00000005abab7c20 */ /* 0x000fe40008400000 */
[----:B------:R1:W-:Y:S01]  /*11700*/  STL [R1+0x32c], R14 ;  /* 0x00032c0e01007387 */ /* 0x0003e20000100800 */
[----:B------:R-:W-:Y:S01]  /*11710*/  ISETP.GT.U32.AND.EX P4, PT, R13, RZ, PT, P4 ;  /* 0x000000ff0d00720c */ /* 0x000fe20003f84140 */
[----:B------:R-:W-:Y:S01]  /*11720*/  FMUL R172, R172, UR5 ;  /* 0x00000005acac7c20 */ /* 0x000fe20008400000 */
[----:B------:R-:W-:-:S02]  /*11730*/  ISETP.GT.U32.AND.EX P2, PT, R11, RZ, PT, P2 ;  /* 0x000000ff0b00720c */ /* 0x000fc40003f44120 */
[----:B0-----:R-:W-:Y:S01]  /*11740*/  FSEL R15, R169, -INF , !P0 ;  /* 0xff800000a90f7808 */ /* 0x001fe20004000000 */
[----:B------:R-:W-:Y:S01]  /*11750*/  FMUL R13, R25, UR5 ;  /* 0x00000005190d7c20 */ /* 0x000fe20008400000 */
[C---:B------:R-:W-:Y:S01]  /*11760*/  ISETP.GT.U32.AND.EX P6, PT, R11.reuse, RZ, PT, P6 ;  /* 0x000000ff0b00720c */ /* 0x040fe20003fc4160 */
[----:B-1----:R-:W-:Y:S01]  /*11770*/  FMUL R14, R28, UR5 ;  /* 0x000000051c0e7c20 */ /* 0x002fe20008400000 */
[C---:B------:R-:W-:Y:S02]  /*11780*/  ISETP.GT.U32.AND.EX P5, PT, R11.reuse, RZ, PT, P5 ;  /* 0x000000ff0b00720c */ /* 0x040fe40003fa4150 */
[----:B------:R-:W-:Y:S02]  /*11790*/  ISETP.GT.U32.AND.EX P1, PT, R11, RZ, PT, P1 ;  /* 0x000000ff0b00720c */ /* 0x000fe40003f24110 */
[----:B------:R-:W-:Y:S01]  /*117a0*/  FSEL R38, R10, -INF , !P3 ;  /* 0xff8000000a267808 */ /* 0x000fe20005800000 */
[----:B------:R0:W-:Y:S01]  /*117b0*/  STL [R1+0x2ec], R15 ;  /* 0x0002ec0f01007387 */ /* 0x0001e20000100800 */
[----:B------:R-:W-:Y:S01]  /*117c0*/  IADD3 R11, P3, R8, 0x29, RZ ;  /* 0x00000029080b7810 */ /* 0x000fe20007f7e0ff */
[----:B------:R-:W-:Y:S01]  /*117d0*/  FMUL R174, R174, UR5 ;  /* 0x00000005aeae7c20 */ /* 0x000fe20008400000 */
[----:B------:R-:W-:-:S02]  /*117e0*/  FSEL R28, R14, -INF , !P2 ;  /* 0xff8000000e1c7808 */ /* 0x000fc40005000000 */
[----:B------:R-:W-:Y:S02]  /*117f0*/  FSEL R14, R172, -INF , !P5 ;  /* 0xff800000ac0e7808 */ /* 0x000fe40006800000 */
[----:B------:R-:W-:Y:S02]  /*11800*/  FSEL R25, R13, -INF , !P6 ;  /* 0xff8000000d197808 */ /* 0x000fe40007000000 */
[----:B0-----:R-:W-:Y:S01]  /*11810*/  FSEL R15, R171, -INF , !P4 ;  /* 0xff800000ab0f7808 */ /* 0x001fe20006000000 */
[----:B------:R-:W-:Y:S01]  /*11820*/  IMAD.X R13, RZ, RZ, R9, P3 ;  /* 0x000000ffff0d7224 */ /* 0x000fe200018e0609 */
[C---:B------:R-:W-:Y:S02]  /*11830*/  ISETP.GT.U32.AND P4, PT, R11.reuse, R6, PT ;  /* 0x000000060b00720c */ /* 0x040fe40003f84070 */
[C---:B------:R-:W-:Y:S02]  /*11840*/  ISETP.GT.U32.AND P2, PT, R11.reuse, R17, PT ;  /* 0x000000110b00720c */ /* 0x040fe40003f44070 */
[----:B------:R-:W-:-:S02]  /*11850*/  ISETP.GT.U32.AND P6, PT, R11, R16, PT ;  /* 0x000000100b00720c */ /* 0x000fc40003fc4070 */
[----:B------:R-:W-:Y:S01]  /*11860*/  ISETP.GT.U32.AND P5, PT, R11, R18, PT ;  /* 0x000000120b00720c */ /* 0x000fe20003fa4070 */
[----:B------:R-:W-:Y:S01]  /*11870*/  STL [R1+0x310], R15 ;  /* 0x0003100f01007387 */ /* 0x000fe20000100800 */
[----:B------:R-:W-:Y:S01]  /*11880*/  FSEL R11, R174, -INF , !P1 ;  /* 0xff800000ae0b7808 */ /* 0x000fe20004800000 */
[----:B------:R-:W-:Y:S02]  /*11890*/  IMAD.MOV.U32 R30, RZ, RZ, R103 ;  /* 0x000000ffff1e7224 */ /* 0x000fe400078e0067 */
[----:B------:R0:W-:Y:S01]  /*118a0*/  STL [R1+0x2d8], R14 ;  /* 0x0002d80e01007387 */ /* 0x0001e20000100800 */
[----:B------:R-:W-:Y:S01]  /*118b0*/  ISETP.GT.U32.AND.EX P4, PT, R13, RZ, PT, P4 ;  /* 0x000000ff0d00720c */ /* 0x000fe20003f84140 */
[----:B------:R-:W-:Y:S01]  /*118c0*/  FMUL R173, R173, UR5 ;  /* 0x00000005adad7c20 */ /* 0x000fe20008400000 */
[----:B------:R-:W-:Y:S01]  /*118d0*/  ISETP.GT.U32.AND.EX P6, PT, R13, RZ, PT, P6 ;  /* 0x000000ff0d00720c */ /* 0x000fe20003fc4160 */
[----:B------:R1:W-:Y:S01]  /*118e0*/  STL [R1+0x2f4], R11 ;  /* 0x0002f40b01007387 */ /* 0x0003e20000100800 */
[----:B------:R-:W-:Y:S01]  /*118f0*/  FMUL R175, R175, UR5 ;  /* 0x00000005afaf7c20 */ /* 0x000fe20008400000 */
[C---:B------:R-:W-:Y:S01]  /*11900*/  ISETP.GT.U32.AND.EX P2, PT, R13.reuse, RZ, PT, P2 ;  /* 0x000000ff0d00720c */ /* 0x040fe20003f44120 */
[----:B0-----:R-:W-:Y:S01]  /*11910*/  FMUL R14, R52, UR5 ;  /* 0x00000005340e7c20 */ /* 0x001fe20008400000 */
[----:B------:R-:W-:Y:S01]  /*11920*/  ISETP.GT.U32.AND.EX P5, PT, R13, RZ, PT, P5 ;  /* 0x000000ff0d00720c */ /* 0x000fe20003fa4150 */
[----:B-1----:R-:W-:Y:S01]  /*11930*/  FMUL R11, R30, UR5 ;  /* 0x000000051e0b7c20 */ /* 0x002fe20008400000 */
[----:B------:R-:W-:-:S02]  /*11940*/  IADD3 R10, P0, R8, 0x30, RZ ;  /* 0x00000030080a7810 */ /* 0x000fc40007f1e0ff */
[----:B------:R-:W-:Y:S02]  /*11950*/  FSEL R52, R14, -INF , !P4 ;  /* 0xff8000000e347808 */ /* 0x000fe40006000000 */
[----:B------:R-:W-:Y:S02]  /*11960*/  FSEL R14, R173, -INF , !P6 ;  /* 0xff800000ad0e7808 */ /* 0x000fe40007000000 */
[----:B------:R-:W-:Y:S02]  /*11970*/  MOV R53, R104 ;  /* 0x0000006800357202 */ /* 0x000fe40000000f00 */
[----:B------:R-:W-:Y:S02]  /*11980*/  FSEL R30, R11, -INF , !P2 ;  /* 0xff8000000b1e7808 */ /* 0x000fe40005000000 */
[----:B------:R-:W-:Y:S01]  /*11990*/  FSEL R13, R175, -INF , !P5 ;  /* 0xff800000af0d7808 */ /* 0x000fe20006800000 */
[----:B------:R-:W-:Y:S01]  /*119a0*/  IMAD.MOV.U32 R48, RZ, RZ, R106 ;  /* 0x000000ffff307224 */ /* 0x000fe200078e006a */
        /* <DEDUP_REMOVED lines=10> */
[----:B------:R-:W-:Y:S01]  /*11a50*/  ISETP.GT.U32.AND.EX P4, PT, R11, RZ, PT, P4 ;  /* 0x000000ff0b00720c */ /* 0x000fe20003f84140 */
[----:B0-----:R-:W-:Y:S01]  /*11a60*/  FMUL R14, R53, UR5 ;  /* 0x00000005350e7c20 */ /* 0x001fe20008400000 */
[----:B------:R-:W-:-:S02]  /*11a70*/  ISETP.GT.U32.AND.EX P2, PT, R11, RZ, PT, P2 ;  /* 0x000000ff0b00720c */ /* 0x000fc40003f44120 */
[----:B------:R-:W-:Y:S01]  /*11a80*/  IADD3 R10, P6, R8, 0x31, RZ ;  /* 0x00000031080a7810 */ /* 0x000fe20007fde0ff */
[----:B-1----:R-:W-:Y:S01]  /*11a90*/  FMUL R13, R48, UR5 ;  /* 0x00000005300d7c20 */ /* 0x002fe20008400000 */
[----:B------:R-:W-:Y:S02]  /*11aa0*/  ISETP.GT.U32.AND.EX P1, PT, R11, RZ, PT, P1 ;  /* 0x000000ff0b00720c */ /* 0x000fe40003f24110 */
[----:B------:R-:W-:Y:S02]  /*11ab0*/  FSEL R48, R14, -INF , !P3 ;  /* 0xff8000000e307808 */ /* 0x000fe40005800000 */
[----:B------:R-:W-:Y:S02]  /*11ac0*/  FSEL R11, R176, -INF , !P4 ;  /* 0xff800000b00b7808 */ /* 0x000fe40006000000 */
        /* <DEDUP_REMOVED lines=35> */
[----:B------:R-:W-:Y:S01]  /*11d00*/  MOV R40, R109 ;  /* 0x0000006d00287202 */ /* 0x000fe20000000f00 */
[----:B0-----:R-:W-:Y:S01]  /*11d10*/  FMUL R14, R47, UR5 ;  /* 0x000000052f0e7c20 */ /* 0x001fe20008400000 */
[----:B------:R-:W-:Y:S01]  /*11d20*/  FSEL R47, R13, -INF , !P0 ;  /* 0xff8000000d2f7808 */ /* 0x000fe20004000000 */
        /* <DEDUP_REMOVED lines=18> */
[----:B------:R-:W-:Y:S01]  /*11e50*/  FSEL R40, R11, -INF , !P4 ;  /* 0xff8000000b287808 */ /* 0x000fe20006000000 */
[----:B------:R-:W-:Y:S01]  /*11e60*/  IMAD.MOV.U32 R3, RZ, RZ, R114 ;  /* 0x000000ffff037224 */ /* 0x000fe200078e0072 */
[----:B------:R-:W-:-:S02]  /*11e70*/  MOV R26, R112 ;  /* 0x00000070001a7202 */ /* 0x000fc40000000f00 */
[----:B0-----:R-:W-:Y:S01]  /*11e80*/  FSEL R15, R180, -INF , !P5 ;  /* 0xff800000b40f7808 */ /* 0x001fe20006800000 */
[----:B------:R-:W-:Y:S01]  /*11e90*/  FMUL R183, R183, UR5 ;  /* 0x00000005b7b77c20 */ /* 0x000fe20008400000 */
[----:B------:R-:W-:Y:S02]  /*11ea0*/  IADD3.X R11, RZ, R9, RZ, P6, !PT ;  /* 0x00000009ff0b7210 */ /* 0x000fe400037fe4ff */
[C---:B------:R-:W-:Y:S02]  /*11eb0*/  ISETP.GT.U32.AND P5, PT, R10.reuse, R6, PT ;  /* 0x000000060a00720c */ /* 0x040fe40003fa4070 */
[C---:B------:R-:W-:Y:S02]  /*11ec0*/  ISETP.GT.U32.AND P3, PT, R10.reuse, R17, PT ;  /* 0x000000110a00720c */ /* 0x040fe40003f64070 */
[C---:B------:R-:W-:Y:S02]  /*11ed0*/  ISETP.GT.U32.AND P4, PT, R10.reuse, R16, PT ;  /* 0x000000100a00720c */ /* 0x040fe40003f84070 */
[----:B------:R-:W-:Y:S01]  /*11ee0*/  ISETP.GT.U32.AND P6, PT, R10, R18, PT ;  /* 0x000000120a00720c */ /* 0x000fe20003fc4070 */
[----:B------:R-:W-:Y:S01]  /*11ef0*/  FMUL R10, R44, UR5 ;  /* 0x000000052c0a7c20 */ /* 0x000fe20008400000 */
[C---:B------:R-:W-:Y:S01]  /*11f00*/  ISETP.GT.U32.AND.EX P2, PT, R13.reuse, RZ, PT, P2 ;  /* 0x000000ff0d00720c */ /* 0x040fe20003f44120 */
[----:B------:R0:W-:Y:S01]  /*11f10*/  STL [R1+0x2b4], R15 ;  /* 0x0002b40f01007387 */ /* 0x0001e20000100800 */
[----:B------:R-:W-:-:S02]  /*11f20*/  ISETP.GT.U32.AND.EX P0, PT, R13, RZ, PT, P0 ;  /* 0x000000ff0d00720c */ /* 0x000fc40003f04100 */
[----:B------:R-:W-:Y:S01]  /*11f30*/  ISETP.GT.U32.AND.EX P1, PT, R13, RZ, PT, P1 ;  /* 0x000000ff0d00720c */ /* 0x000fe20003f24110 */
[----:B------:R1:W-:Y:S01]  /*11f40*/  STL [R1+0x2cc], R14 ;  /* 0x0002cc0e01007387 */ /* 0x0003e20000100800 */
[----:B------:R-:W-:Y:S01]  /*11f50*/  FMUL R13, R3, UR5 ;  /* 0x00000005030d7c20 */ /* 0x000fe20008400000 */
[----:B------:R-:W-:Y:S01]  /*11f60*/  ISETP.GT.U32.AND.EX P5, PT, R11, RZ, PT, P5 ;  /* 0x000000ff0b00720c */ /* 0x000fe20003fa4150 */
[----:B------:R-:W-:Y:S01]  /*11f70*/  FMUL R184, R184, UR5 ;  /* 0x00000005b8b87c20 */ /* 0x000fe20008400000 */
[----:B------:R-:W-:Y:S02]  /*11f80*/  FSEL R3, R183, -INF , !P0 ;  /* 0xff800000b7037808 */ /* 0x000fe40004000000 */
[----:B0-----:R-:W-:Y:S02]  /*11f90*/  FSEL R15, R181, -INF , !P2 ;  /* 0xff800000b50f7808 */ /* 0x001fe40005000000 */
[C---:B------:R-:W-:Y:S01]  /*11fa0*/  ISETP.GT.U32.AND.EX P3, PT, R11.reuse, RZ, PT, P3 ;  /* 0x000000ff0b00720c */ /* 0x040fe20003f64130 */
[----:B-1----:R-:W-:Y:S01]  /*11fb0*/  FMUL R14, R26, UR5 ;  /* 0x000000051a0e7c20 */ /* 0x002fe20008400000 */
[----:B------:R-:W-:-:S02]  /*11fc0*/  ISETP.GT.U32.AND.EX P4, PT, R11, RZ, PT, P4 ;  /* 0x000000ff0b00720c */ /* 0x000fc40003f84140 */
[----:B------:R-:W-:Y:S02]  /*11fd0*/  ISETP.GT.U32.AND.EX P6, PT, R11, RZ, PT, P6 ;  /* 0x000000ff0b00720c */ /* 0x000fe40003fc4160 */
[----:B------:R-:W-:Y:S01]  /*11fe0*/  FSEL R44, R10, -INF , !P1 ;  /* 0xff8000000a2c7808 */ /* 0x000fe20004800000 */
[----:B------:R-:W-:Y:S01]  /*11ff0*/  FMUL R186, R186, UR5 ;  /* 0x00000005baba7c20 */ /* 0x000fe20008400000 */
[----:B------:R-:W-:Y:S01]  /*12000*/  IADD3 R11, P1, R8, 0x41, RZ ;  /* 0x00000041080b7810 */ /* 0x000fe20007f3e0ff */
[----:B------:R-:W-:Y:S01]  /*12010*/  STL [R1+0x2a8], R15 ;  /* 0x0002a80f01007387 */ /* 0x000fe20000100800 */
[----:B------:R-:W-:Y:S02]  /*12020*/  FSEL R26, R14, -INF , !P5 ;  /* 0xff8000000e1a7808 */ /* 0x000fe40006800000 */
[----:B------:R-:W-:Y:S01]  /*12030*/  FSEL R14, R184, -INF , !P4 ;  /* 0xff800000b80e7808 */ /* 0x000fe20006000000 */
[----:B------:R0:W-:Y:S01]  /*12040*/  STL [R1+0x2bc], R3 ;  /* 0x0002bc0301007387 */ /* 0x0001e20000100800 */
[----:B------:R-:W-:-:S02]  /*12050*/  MOV R74, R113 ;  /* 0x00000071004a7202 */ /* 0x000fc40000000f00 */
[C---:B------:R-:W-:Y:S02]  /*12060*/  ISETP.GT.U32.AND P0, PT, R11.reuse, R6, PT ;  /* 0x000000060b00720c */ /* 0x040fe40003f04070 */
[C---:B------:R-:W-:Y:S02]  /*12070*/  ISETP.GT.U32.AND P5, PT, R11.reuse, R17, PT ;  /* 0x000000110b00720c */ /* 0x040fe40003fa4070 */
[----:B------:R-:W-:Y:S02]  /*12080*/  ISETP.GT.U32.AND P4, PT, R11, R18, PT ;  /* 0x000000120b00720c */ /* 0x000fe40003f84070 */
[----:B0-----:R-:W-:Y:S01]  /*12090*/  FSEL R3, R13, -INF , !P3 ;  /* 0xff8000000d037808 */ /* 0x001fe20005800000 */
[----:B------:R-:W-:Y:S01]  /*120a0*/  IMAD.X R13, RZ, RZ, R9, P1 ;  /* 0x000000ffff0d7224 */ /* 0x000fe200008e0609 */
[----:B------:R-:W-:Y:S02]  /*120b0*/  ISETP.GT.U32.AND P3, PT, R11, R16, PT ;  /* 0x000000100b00720c */ /* 0x000fe40003f64070 */
[----:B------:R-:W-:Y:S01]  /*120c0*/  FSEL R11, R186, -INF , !P6 ;  /* 0xff800000ba0b7808 */ /* 0x000fe20007000000 */
[----:B------:R-:W-:Y:S01]  /*120d0*/  IMAD.MOV.U32 R41, RZ, RZ, R115 ;  /* 0x000000ffff297224 */ /* 0x000fe200078e0073 */
        /* <DEDUP_REMOVED lines=39> */
[C---:B------:R-:W-:Y:S01]  /*12350*/  ISETP.GT.U32.AND P4, PT, R10.reuse, R17, PT ;  /* 0x000000110a00720c */ /* 0x040fe20003f84070 */
[----:B------:R-:W-:Y:S01]  /*12360*/  STL [R1+0x294], R11 ;  /* 0x0002940b01007387 */ /* 0x000fe20000100800 */
[----:B------:R-:W-:-:S02]  /*12370*/  ISETP.GT.U32.AND P1, PT, R10, R16, PT ;  /* 0x000000100a00720c */ /* 0x000fc40003f24070 */
[----:B------:R-:W-:Y:S01]  /*12380*/  MOV R71, R117 ;  /* 0x0000007500477202 */ /* 0x000fe20000000f00 */
[----:B------:R0:W-:Y:S01]  /*12390*/  STL [R1+0x2b0], R14 ;  /* 0x0002b00e01007387 */ /* 0x0001e20000100800 */
[----:B------:R-:W-:Y:S01]  /*123a0*/  ISETP.GT.U32.AND P2, PT, R10, R6, PT ;  /* 0x000000060a00720c */ /* 0x000fe20003f44070 */
[----:B------:R-:W-:Y:S01]  /*123b0*/  FMUL R189, R189, UR5 ;  /* 0x00000005bdbd7c20 */ /* 0x000fe20008400000 */
[C---:B------:R-:W-:Y:S02]  /*123c0*/  ISETP.GT.U32.AND.EX P4, PT, R13.reuse, RZ, PT, P4 ;  /* 0x000000ff0d00720c */ /* 0x040fe40003f84140 */
[----:B------:R-:W-:Y:S01]  /*123d0*/  ISETP.GT.U32.AND.EX P1, PT, R13, RZ, PT, P1 ;  /* 0x000000ff0d00720c */ /* 0x000fe20003f24110 */
[----:B------:R-:W-:Y:S01]  /*123e0*/  FMUL R15, R71, UR5 ;  /* 0x00000005470f7c20 */ /* 0x000fe20008400000 */
[----:B0-----:R-:W-:Y:S01]  /*123f0*/  FMUL R14, R12, UR5 ;  /* 0x000000050c0e7c20 */ /* 0x001fe20008400000 */
[----:B------:R-:W-:Y:S02]  /*12400*/  ISETP.GT.U32.AND P6, PT, R10, R18, PT ;  /* 0x000000120a00720c */ /* 0x000fe40003fc4070 */
[----:B------:R-:W-:-:S02]  /*12410*/  ISETP.GT.U32.AND.EX P2, PT, R13, RZ, PT, P2 ;  /* 0x000000ff0d00720c */ /* 0x000fc40003f44120 */
[----:B------:R-:W-:Y:S02]  /*12420*/  FSEL R12, R14, -INF , !P4 ;  /* 0xff8000000e0c7808 */ /* 0x000fe40006000000 */
[----:B------:R-:W-:Y:S02]  /*12430*/  IADD3 R10, P0, R8, 0x50, RZ ;  /* 0x00000050080a7810 */ /* 0x000fe40007f1e0ff */
[----:B------:R-:W-:Y:S01]  /*12440*/  FSEL R14, R189, -INF , !P1 ;  /* 0xff800000bd0e7808 */ /* 0x000fe20004800000 */
[----:B------:R-:W-:Y:S01]  /*12450*/  FMUL R191, R191, UR5 ;  /* 0x00000005bfbf7c20 */ /* 0x000fe20008400000 */
[----:B------:R-:W-:Y:S01]  /*12460*/  MOV R5, R120 ;  /* 0x0000007800057202 */ /* 0x000fe20000000f00 */
[----:B------:R-:W-:Y:S01]  /*12470*/  IMAD.MOV.U32 R2, RZ, RZ, R122 ;  /* 0x000000ffff027224 */ /* 0x000fe200078e007a */
[----:B------:R-:W-:Y:S02]  /*12480*/  FSEL R248, R15, -INF , !P2 ;  /* 0xff8000000ff87808 */ /* 0x000fe40005000000 */
[----:B------:R-:W-:Y:S01]  /*12490*/  ISETP.GT.U32.AND.EX P6, PT, R13, RZ, PT, P6 ;  /* 0x000000ff0d00720c */ /* 0x000fe20003fc4160 */
[----:B------:R0:W-:Y:S01]  /*124a0*/  STL [R1+0x28c], R14 ;  /* 0x00028c0e01007387 */ /* 0x0001e20000100800 */
[----:B------:R-:W-:-:S02]  /*124b0*/  ISETP.GT.U32.AND P3, PT, R10, R6, PT ;  /* 0x000000060a00720c */ /* 0x000fc40003f64070 */
[C---:B------:R-:W-:Y:S02]  /*124c0*/  ISETP.GT.U32.AND P2, PT, R10.reuse, R17, PT ;  /* 0x000000110a00720c */ /* 0x040fe40003f44070 */
[C---:B------:R-:W-:Y:S02]  /*124d0*/  ISETP.GT.U32.AND P4, PT, R10.reuse, R16, PT ;  /* 0x000000100a00720c */ /* 0x040fe40003f84070 */
[----:B------:R-:W-:Y:S02]  /*124e0*/  ISETP.GT.U32.AND P1, PT, R10, R18, PT ;  /* 0x000000120a00720c */ /* 0x000fe40003f24070 */
[----:B------:R-:W-:Y:S01]  /*124f0*/  IADD3.X R10, RZ, R9, RZ, P0, !PT ;  /* 0x00000009ff0a7210 */ /* 0x000fe200007fe4ff */
[----:B0-----:R-:W-:Y:S01]  /*12500*/  FMUL R14, R5, UR5 ;  /* 0x00000005050e7c20 */ /* 0x001fe20008400000 */
[----:B------:R-:W-:Y:S01]  /*12510*/  FSEL R5, R191, -INF , !P6 ;  /* 0xff800000bf057808 */ /* 0x000fe20007000000 */
[----:B------:R-:W-:Y:S01]  /*12520*/  FMUL R13, R2, UR5 ;  /* 0x00000005020d7c20 */ /* 0x000fe20008400000 */
[----:B------:R-:W-:-:S02]  /*12530*/  IADD3 R11, P5, R8, 0x51, RZ ;  /* 0x00000051080b7810 */ /* 0x000fc40007fbe0ff */
[C---:B------:R-:W-:Y:S02]  /*12540*/  ISETP.GT.U32.AND.EX P2, PT, R10.reuse, RZ, PT, P2 ;  /* 0x000000ff0a00720c */ /* 0x040fe40003f44120 */
[----:B------:R-:W-:Y:S01]  /*12550*/  ISETP.GT.U32.AND.EX P3, PT, R10, RZ, PT, P3 ;  /* 0x000000ff0a00720c */ /* 0x000fe20003f64130 */
[----:B------:R0:W-:Y:S01]  /*12560*/  STL [R1+0x2a0], R5 ;  /* 0x0002a00501007387 */ /* 0x0001e20000100800 */
[----:B------:R-:W-:Y:S01]  /*12570*/  MOV R4, R121 ;  /* 0x0000007900047202 */ /* 0x000fe20000000f00 */
[----:B------:R-:W-:Y:S01]  /*12580*/  FMUL R192, R192, UR5 ;  /* 0x00000005c0c07c20 */ /* 0x000fe20008400000 */
[----:B------:R-:W-:Y:S02]  /*12590*/  ISETP.GT.U32.AND.EX P4, PT, R10, RZ, PT, P4 ;  /* 0x000000ff0a00720c */ /* 0x000fe40003f84140 */
[----:B------:R-:W-:Y:S02]  /*125a0*/  FSEL R2, R14, -INF , !P3 ;  /* 0xff8000000e027808 */ /* 0x000fe40005800000 */
[----:B------:R-:W-:-:S02]  /*125b0*/  ISETP.GT.U32.AND P0, PT, R11, R6, PT ;  /* 0x000000060b00720c */ /* 0x000fc40003f04070 */
[----:B0-----:R-:W-:Y:S01]  /*125c0*/  FSEL R5, R13, -INF , !P2 ;  /* 0xff8000000d057808 */ /* 0x001fe20005000000 */
[----:B------:R-:W-:Y:S01]  /*125d0*/  IMAD.X R13, RZ, RZ, R9, P5 ;  /* 0x000000ffff0d7224 */ /* 0x000fe200028e0609 */
[C---:B------:R-:W-:Y:S02]  /*125e0*/  ISETP.GT.U32.AND P6, PT, R11.reuse, R17, PT ;  /* 0x000000110b00720c */ /* 0x040fe40003fc4070 */
[C---:B------:R-:W-:Y:S02]  /*125f0*/  ISETP.GT.U32.AND P3, PT, R11.reuse, R16, PT ;  /* 0x000000100b00720c */ /* 0x040fe40003f64070 */
[----:B------:R-:W-:Y:S01]  /*12600*/  ISETP.GT.U32.AND P2, PT, R11, R18, PT ;  /* 0x000000120b00720c */ /* 0x000fe20003f44070 */
[----:B------:R-:W-:Y:S01]  /*12610*/  FMUL R11, R4, UR5 ;  /* 0x00000005040b7c20 */ /* 0x000fe20008400000 */
[----:B------:R-:W-:Y:S01]  /*12620*/  FSEL R4, R192, -INF , !P4 ;  /* 0xff800000c0047808 */ /* 0x000fe20006000000 */
[----:B------:R-:W-:Y:S01]  /*12630*/  FMUL R194, R194, UR5 ;  /* 0x00000005c2c27c20 */ /* 0x000fe20008400000 */
[----:B------:R-:W-:-:S02]  /*12640*/  ISETP.GT.U32.AND.EX P1, PT, R10, RZ, PT, P1 ;  /* 0x000000ff0a00720c */ /* 0x000fc40003f24110 */
[----:B------:R-:W-:Y:S02]  /*12650*/  ISETP.GT.U32.AND.EX P0, PT, R13, RZ, PT, P0 ;  /* 0x000000ff0d00720c */ /* 0x000fe40003f04100 */
[----:B------:R-:W-:Y:S01]  /*12660*/  IADD3 R10, P5, R8, 0x58, RZ ;  /* 0x00000058080a7810 */ /* 0x000fe20007fbe0ff */
[----:B------:R-:W-:Y:S01]  /*12670*/  IMAD.MOV.U32 R67, RZ, RZ, R123 ;  /* 0x000000ffff437224 */ /* 0x000fe200078e007b */
[----:B------:R0:W-:Y:S01]  /*12680*/  STL [R1+0x29c], R4 ;  /* 0x00029c0401007387 */ /* 0x0001e20000100800 */
[----:B------:R-:W-:Y:S01]  /*12690*/  FSEL R14, R194, -INF , !P1 ;  /* 0xff800000c20e7808 */ /* 0x000fe20004800000 */
[----:B------:R-:W-:Y:S01]  /*126a0*/  FMUL R193, R193, UR5 ;  /* 0x00000005c1c17c20 */ /* 0x000fe20008400000 */
[----:B------:R-:W-:Y:S01]  /*126b0*/  MOV R65, R124 ;  /* 0x0000007c00417202 */ /* 0x000fe20000000f00 */
[----:B------:R-:W-:Y:S01]  /*126c0*/  IMAD.MOV.U32 R51, RZ, RZ, R126 ;  /* 0x000000ffff337224 */ /* 0x000fe200078e007e */
[C---:B------:R-:W-:Y:S02]  /*126d0*/  ISETP.GT.U32.AND P4, PT, R10.reuse, R6, PT ;  /* 0x000000060a00720c */ /* 0x040fe40003f84070 */
[----:B------:R-:W-:-:S02]  /*126e0*/  ISETP.GT.U32.AND P1, PT, R10, R17, PT ;  /* 0x000000110a00720c */ /* 0x000fc40003f24070 */
[----:B0-----:R-:W-:Y:S02]  /*126f0*/  FSEL R4, R11, -INF , !P0 ;  /* 0xff8000000b047808 */ /* 0x001fe40004000000 */
        /* <DEDUP_REMOVED lines=10> */
[----:B------:R-:W-:Y:S01]  /*127a0*/  FSEL R15, R193, -INF , !P3 ;  /* 0xff800000c10f7808 */ /* 0x000fe20005800000 */
[----:B------:R-:W-:Y:S01]  /*127b0*/  FMUL R196, R196, UR5 ;  /* 0x00000005c4c47c20 */ /* 0x000fe20008400000 */
[----:B------:R-:W-:Y:S01]  /*127c0*/  ISETP.GT.U32.AND.EX P4, PT, R11, RZ, PT, P4 ;  /* 0x000000ff0b00720c */ /* 0x000fe20003f84140 */
[----:B0-----:R-:W-:Y:S01]  /*127d0*/  FMUL R14, R65, UR5 ;  /* 0x00000005410e7c20 */ /* 0x001fe20008400000 */
[C---:B------:R-:W-:Y:S01]  /*127e0*/  ISETP.GT.U32.AND.EX P1, PT, R11.reuse, RZ, PT, P1 ;  /* 0x000000ff0b00720c */ /* 0x040fe20003f24110 */
[----:B------:R-:W-:Y:S01]  /*127f0*/  FMUL R198, R198, UR5 ;  /* 0x00000005c6c67c20 */ /* 0x000fe20008400000 */
[----:B------:R-:W-:-:S02]  /*12800*/  ISETP.GT.U32.AND.EX P0, PT, R11, RZ, PT, P0 ;  /* 0x000000ff0b00720c */ /* 0x000fc40003f04100 */
[----:B------:R-:W-:Y:S02]  /*12810*/  ISETP.GT.U32.AND.EX P5, PT, R11, RZ, PT, P5 ;  /* 0x000000ff0b00720c */ /* 0x000fe40003fa4150 */
[----:B------:R-:W-:Y:S02]  /*12820*/  FSEL R92, R10, -INF , !P6 ;  /* 0xff8000000a5c7808 */ /* 0x000fe40007000000 */
[----:B------:R-:W-:Y:S01]  /*12830*/  IADD3 R11, P6, R8, 0x59, RZ ;  /* 0x00000059080b7810 */ /* 0x000fe20007fde0ff */
[----:B------:R0:W-:Y:S01]  /*12840*/  STL [R1+0x288], R15 ;  /* 0x0002880f01007387 */ /* 0x0001e20000100800 */
[----:B------:R-:W-:Y:S02]  /*12850*/  FSEL R51, R14, -INF , !P4 ;  /* 0xff8000000e337808 */ /* 0x000fe40006000000 */
[----:B------:R-:W-:Y:S02]  /*12860*/  FSEL R94, R13, -INF , !P1 ;  /* 0xff8000000d5e7808 */ /* 0x000fe40004800000 */
[----:B------:R-:W-:-:S02]  /*12870*/  FSEL R14, R196, -INF , !P0 ;  /* 0xff800000c40e7808 */ /* 0x000fc40004000000 */
[C---:B------:R-:W-:Y:S02]  /*12880*/  ISETP.GT.U32.AND P4, PT, R11.reuse, R17, PT ;  /* 0x000000110b00720c */ /* 0x040fe40003f84070 */
[----:B------:R-:W-:Y:S02]  /*12890*/  ISETP.GT.U32.AND P1, PT, R11, R16, PT ;  /* 0x000000100b00720c */ /* 0x000fe40003f24070 */
[----:B0-----:R-:W-:Y:S02]  /*128a0*/  FSEL R15, R195, -INF , !P2 ;  /* 0xff800000c30f7808 */ /* 0x001fe40005000000 */
[C---:B------:R-:W-:Y:S02]  /*128b0*/  ISETP.GT.U32.AND P2, PT, R11.reuse, R6, PT ;  /* 0x000000060b00720c */ /* 0x040fe40003f44070 */
[----:B------:R-:W-:Y:S02]  /*128c0*/  ISETP.GT.U32.AND P0, PT, R11, R18, PT ;  /* 0x000000120b00720c */ /* 0x000fe40003f04070 */
[----:B------:R-:W-:Y:S01]  /*128d0*/  FSEL R11, R198, -INF , !P5 ;  /* 0xff800000c60b7808 */ /* 0x000fe20006800000 */
[----:B------:R-:W-:Y:S01]  /*128e0*/  IMAD.MOV.U32 R43, RZ, RZ, R127 ;  /* 0x000000ffff2b7224 */ /* 0x000fe200078e007f */
[----:B------:R-:W-:Y:S01]  /*128f0*/  STL [R1+0x2a4], R15 ;  /* 0x0002a40f01007387 */ /* 0x000fe20000100800 */
[----:B------:R-:W-:Y:S01]  /*12900*/  IMAD.X R13, RZ, RZ, R9, P6 ;  /* 0x000000ffff0d7224 */ /* 0x000fe200030e0609 */
[----:B------:R-:W-:-:S02]  /*12910*/  MOV R64, R125 ;  /* 0x0000007d00407202 */ /* 0x000fc40000000f00 */
[----:B------:R0:W-:Y:S01]  /*12920*/  STL [R1+0x278], R14 ;  /* 0x0002780e01007387 */ /* 0x0001e20000100800 */
[----:B------:R-:W-:-:S03]  /*12930*/  IADD3 R10, P3, R8, 0x60, RZ ;  /* 0x00000060080a7810 */ /* 0x000fc60007f7e0ff */
[----:B------:R1:W-:Y:S01]  /*12940*/  STL [R1+0x290], R11 ;  /* 0x0002900b01007387 */ /* 0x0003e20000100800 */
[----:B------:R-:W-:Y:S01]  /*12950*/  ISETP.GT.U32.AND.EX P4, PT, R13, RZ, PT, P4 ;  /* 0x000000ff0d00720c */ /* 0x000fe20003f84140 */
[----:B------:R-:W-:Y:S01]  /*12960*/  FMUL R197, R197, UR5 ;  /* 0x00000005c5c57c20 */ /* 0x000fe20008400000 */
[----:B------:R-:W-:Y:S01]  /*12970*/  ISETP.GT.U32.AND.EX P2, PT, R13, RZ, PT, P2 ;  /* 0x000000ff0d00720c */ /* 0x000fe20003f44120 */
[----:B0-----:R-:W-:Y:S01]  /*12980*/  FMUL R14, R64, UR5 ;  /* 0x00000005400e7c20 */ /* 0x001fe20008400000 */
[----:B-1----:R-:W-:Y:S01]  /*12990*/  FMUL R11, R43, UR5 ;  /* 0x000000052b0b7c20 */ /* 0x002fe20008400000 */
[----:B------:R-:W-:Y:S01]  /*129a0*/  ISETP.GT.U32.AND.EX P1, PT, R13, RZ, PT, P1 ;  /* 0x000000ff0d00720c */ /* 0x000fe20003f24110 */
[----:B------:R-:W-:-:S03]  /*129b0*/  FMUL R199, R199, UR5 ;  /* 0x00000005c7c77c20 */ /* 0x000fc60008400000 */
[----:B------:R-:W-:Y:S02]  /*129c0*/  FSEL R43, R11, -INF , !P4 ;  /* 0xff8000000b2b7808 */ /* 0x000fe40006000000 */
[----:B------:R-:W-:Y:S02]  /*129d0*/  IADD3.X R11, RZ, R9, RZ, P3, !PT ;  /* 0x00000009ff0b7210 */ /* 0x000fe40001ffe4ff */
[----:B------:R-:W-:Y:S02]  /*129e0*/  ISETP.GT.U32.AND.EX P3, PT, R13, RZ, PT, P0 ;  /* 0x000000ff0d00720c */ /* 0x000fe40003f64100 */
[----:B------:R-:W-:Y:S02]  /*129f0*/  FSEL R251, R14, -INF , !P2 ;  /* 0xff8000000efb7808 */ /* 0x000fe40005000000 */
[----:B------:R-:W-:Y:S02]  /*12a00*/  FSEL R14, R197, -INF , !P1 ;  /* 0xff800000c50e7808 */ /* 0x000fe40004800000 */
[----:B------:R-:W-:-:S02]  /*12a10*/  MOV R63, R128 ;  /* 0x00000080003f7202 */ /* 0x000fc40000000f00 */
[----:B------:R-:W-:Y:S01]  /*12a20*/  FSEL R13, R199, -INF , !P3 ;  /* 0xff800000c70d7808 */ /* 0x000fe20005800000 */
[----:B------:R-:W-:Y:S01]  /*12a30*/  IMAD.MOV.U32 R45, RZ, RZ, R130 ;  /* 0x000000ffff2d7224 */ /* 0x000fe200078e0082 */
[C---:B------:R-:W-:Y:S02]  /*12a40*/  ISETP.GT.U32.AND P6, PT, R10.reuse, R6, PT ;  /* 0x000000060a00720c */ /* 0x040fe40003fc4070 */
[C---:B------:R-:W-:Y:S01]  /*12a50*/  ISETP.GT.U32.AND P2, PT, R10.reuse, R16, PT ;  /* 0x000000100a00720c */ /* 0x040fe20003f44070 */
        /* <DEDUP_REMOVED lines=21> */
[----:B------:R-:W-:Y:S01]  /*12bb0*/  ISETP.GT.U32.AND P6, PT, R10, R16, PT ;  /* 0x000000100a00720c */ /* 0x000fe20003fc4070 */
[----:B------:R-:W-:Y:S01]  /*12bc0*/  FMUL R201, R201, UR5 ;  /* 0x00000005c9c97c20 */ /* 0x000fe20008400000 */
[----:B------:R-:W-:Y:S01]  /*12bd0*/  MOV R62, R129 ;  /* 0x00000081003e7202 */ /* 0x000fe20000000f00 */
[----:B------:R0:W-:Y:S01]  /*12be0*/  STL [R1+0x298], R14 ;  /* 0x0002980e01007387 */ /* 0x0001e20000100800 */
[----:B------:R-:W-:-:S02]  /*12bf0*/  ISETP.GT.U32.AND.EX P3, PT, R13, RZ, PT, P3 ;  /* 0x000000ff0d00720c */ /* 0x000fc40003f64130 */
[----:B------:R-:W-:Y:S02]  /*12c00*/  ISETP.GT.U32.AND P0, PT, R10, R6, PT ;  /* 0x000000060a00720c */ /* 0x000fe40003f04070 */
[----:B------:R-:W-:Y:S01]  /*12c10*/  ISETP.GT.U32.AND.EX P6, PT, R13, RZ, PT, P6 ;  /* 0x000000ff0d00720c */ /* 0x000fe20003fc4160 */
[----:B0-----:R-:W-:Y:S01]  /*12c20*/  FMUL R14, R42, UR5 ;  /* 0x000000052a0e7c20 */ /* 0x001fe20008400000 */
[----:B------:R-:W-:Y:S01]  /*12c30*/  ISETP.GT.U32.AND P5, PT, R10, R18, PT ;  /* 0x000000120a00720c */ /* 0x000fe20003fa4070 */
[----:B------:R-:W-:Y:S01]  /*12c40*/  FMUL R15, R62, UR5 ;  /* 0x000000053e0f7c20 */ /* 0x000fe20008400000 */
[----:B------:R-:W-:Y:S02]  /*12c50*/  IADD3 R10, P2, R8, 0x68, RZ ;  /* 0x00000068080a7810 */ /* 0x000fe40007f5e0ff */
[----:B------:R-:W-:Y:S01]  /*12c60*/  FSEL R100, R14, -INF , !P3 ;  /* 0xff8000000e647808 */ /* 0x000fe20005800000 */
[----:B------:R-:W-:Y:S01]  /*12c70*/  FMUL R203, R203, UR5 ;  /* 0x00000005cbcb7c20 */ /* 0x000fe20008400000 */
[----:B------:R-:W-:-:S02]  /*12c80*/  ISETP.GT.U32.AND.EX P0, PT, R13, RZ, PT, P0 ;  /* 0x000000ff0d00720c */ /* 0x000fc40003f04100 */
[----:B------:R-:W-:Y:S02]  /*12c90*/  FSEL R14, R201, -INF , !P6 ;  /* 0xff800000c90e7808 */ /* 0x000fe40007000000 */
[----:B------:R-:W-:Y:S01]  /*12ca0*/  ISETP.GT.U32.AND.EX P5, PT, R13, RZ, PT, P5 ;  /* 0x000000ff0d00720c */ /* 0x000fe20003fa4150 */
[----:B------:R-:W-:Y:S01]  /*12cb0*/  IMAD.MOV.U32 R60, RZ, RZ, R134 ;  /* 0x000000ffff3c7224 */ /* 0x000fe200078e0086 */
[----:B------:R-:W-:Y:S01]  /*12cc0*/  MOV R61, R132 ;  /* 0x00000084003d7202 */ /* 0x000fe20000000f00 */
[----:B------:R0:W-:Y:S01]  /*12cd0*/  STL [R1+0x270], R14 ;  /* 0x0002700e01007387 */ /* 0x0001e20000100800 */
[----:B------:R-:W-:Y:S02]  /*12ce0*/  FSEL R96, R15, -INF , !P0 ;  /* 0xff8000000f607808 */ /* 0x000fe40004000000 */
[----:B------:R-:W-:Y:S02]  /*12cf0*/  ISETP.GT.U32.AND P3, PT, R10, R16, PT ;  /* 0x000000100a00720c */ /* 0x000fe40003f64070 */
[----:B------:R-:W-:-:S02]  /*12d00*/  IADD3.X R42, RZ, R9, RZ, P2, !PT ;  /* 0x00000009ff2a7210 */ /* 0x000fc400017fe4ff */
[-C--:B------:R-:W-:Y:S01]  /*12d10*/  ISETP.GT.U32.AND P0, PT, R10, R17.reuse, PT ;  /* 0x000000110a00720c */ /* 0x080fe20003f04070 */
[----:B------:R-:W-:Y:S01]  /*12d20*/  FMUL R204, R204, UR5 ;  /* 0x00000005cccc7c20 */ /* 0x000fe20008400000 */
[----:B------:R-:W-:Y:S02]  /*12d30*/  IADD3 R11, P4, R8, 0x69, RZ ;  /* 0x00000069080b7810 */ /* 0x000fe40007f9e0ff */
[C---:B------:R-:W-:Y:S02]  /*12d40*/  ISETP.GT.U32.AND P1, PT, R10.reuse, R6, PT ;  /* 0x000000060a00720c */ /* 0x040fe40003f24070 */
[----:B0-----:R-:W-:Y:S02]  /*12d50*/  FSEL R14, R203, -INF , !P5 ;  /* 0xff800000cb0e7808 */ /* 0x001fe40006800000 */
[----:B------:R-:W-:Y:S01]  /*12d60*/  ISETP.GT.U32.AND P6, PT, R10, R18, PT ;  /* 0x000000120a00720c */ /* 0x000fe20003fc4070 */
[----:B------:R-:W-:Y:S01]  /*12d70*/  FMUL R10, R60, UR5 ;  /* 0x000000053c0a7c20 */ /* 0x000fe20008400000 */
[C---:B------:R-:W-:Y:S01]  /*12d80*/  ISETP.GT.U32.AND.EX P3, PT, R42.reuse, RZ, PT, P3 ;  /* 0x000000ff2a00720c */ /* 0x040fe20003f64130 */
[----:B------:R-:W-:Y:S01]  /*12d90*/  FMUL R13, R61, UR5 ;  /* 0x000000053d0d7c20 */ /* 0x000fe20008400000 */
[C---:B------:R-:W-:Y:S01]  /*12da0*/  ISETP.GT.U32.AND.EX P0, PT, R42.reuse, RZ, PT, P0 ;  /* 0x000000ff2a00720c */ /* 0x040fe20003f04100 */
[----:B------:R0:W-:Y:S01]  /*12db0*/  STL [R1+0x284], R14 ;  /* 0x0002840e01007387 */ /* 0x0001e20000100800 */
[----:B------:R-:W-:Y:S01]  /*12dc0*/  ISETP.GT.U32.AND.EX P1, PT, R42, RZ, PT, P1 ;  /* 0x000000ff2a00720c */ /* 0x000fe20003f24110 */
[----:B------:R-:W-:Y:S01]  /*12dd0*/  IMAD.X R15, RZ, RZ, R9, P4 ;  /* 0x000000ffff0f7224 */ /* 0x000fe200020e0609 */
[----:B------:R-:W-:Y:S01]  /*12de0*/  FSEL R97, R10, -INF , !P0 ;  /* 0xff8000000a617808 */ /* 0x000fe20004000000 */
[----:B------:R-:W-:Y:S01]  /*12df0*/  IMAD.MOV.U32 R46, RZ, RZ, R135 ;  /* 0x000000ffff2e7224 */ /* 0x000fe200078e0087 */
[----:B------:R-:W-:-:S02]  /*12e00*/  ISETP.GT.U32.AND P5, PT, R11, R17, PT ;  /* 0x000000110b00720c */ /* 0x000fc40003fa4070 */
[----:B------:R-:W-:Y:S02]  /*12e10*/  FSEL R98, R13, -INF , !P1 ;  /* 0xff8000000d627808 */ /* 0x000fe40004800000 */
[----:B0-----:R-:W-:Y:S02]  /*12e20*/  FSEL R14, R204, -INF , !P3 ;  /* 0xff800000cc0e7808 */ /* 0x001fe40005800000 */
[----:B------:R-:W-:Y:S01]  /*12e30*/  IADD3 R10, P4, R8, 0x70, RZ ;  /* 0x00000070080a7810 */ /* 0x000fe20007f9e0ff */
[----:B------:R-:W-:Y:S01]  /*12e40*/  STL [R1+0x348], R15 ;  /* 0x0003480f01007387 */ /* 0x000fe20000100800 */
[----:B------:R-:W-:Y:S02]  /*12e50*/  MOV R59, R133 ;  /* 0x00000085003b7202 */ /* 0x000fe40000000f00 */
[C---:B------:R-:W-:Y:S01]  /*12e60*/  ISETP.GT.U32.AND P1, PT, R11.reuse, R16, PT ;  /* 0x000000100b00720c */ /* 0x040fe20003f24070 */
[----:B------:R0:W-:Y:S01]  /*12e70*/  STL [R1+0x264], R14 ;  /* 0x0002640e01007387 */ /* 0x0001e20000100800 */
[----:B------:R-:W-:-:S02]  /*12e80*/  ISETP.GT.U32.AND P2, PT, R11, R6, PT ;  /* 0x000000060b00720c */ /* 0x000fc40003f44070 */
[----:B------:R-:W-:Y:S01]  /*12e90*/  ISETP.GT.U32.AND P0, PT, R11, R18, PT ;  /* 0x000000120b00720c */ /* 0x000fe20003f04070 */
[----:B------:R-:W-:Y:S01]  /*12ea0*/  FMUL R11, R46, UR5 ;  /* 0x000000052e0b7c20 */ /* 0x000fe20008400000 */
[----:B------:R-:W-:Y:S01]  /*12eb0*/  ISETP.GT.U32.AND.EX P5, PT, R15, RZ, PT, P5 ;  /* 0x000000ff0f00720c */ /* 0x000fe20003fa4150 */
[----:B------:R-:W-:Y:S01]  /*12ec0*/  FMUL R205, R205, UR5 ;  /* 0x00000005cdcd7c20 */ /* 0x000fe20008400000 */
[----:B------:R-:W-:Y:S01]  /*12ed0*/  FMUL R13, R59, UR5 ;  /* 0x000000053b0d7c20 */ /* 0x000fe20008400000 */
[----:B0-----:R-:W-:Y:S02]  /*12ee0*/  IADD3.X R14, RZ, R9, RZ, P4, !PT ;  /* 0x00000009ff0e7210 */ /* 0x001fe400027fe4ff */
[C---:B------:R-:W-:Y:S02]  /*12ef0*/  ISETP.GT.U32.AND.EX P4, PT, R15.reuse, RZ, PT, P1 ;  /* 0x000000ff0f00720c */ /* 0x040fe40003f84110 */
[----:B------:R-:W-:Y:S02]  /*12f00*/  ISETP.GT.U32.AND.EX P2, PT, R15, RZ, PT, P2 ;  /* 0x000000ff0f00720c */ /* 0x000fe40003f44120 */
[----:B------:R-:W-:-:S02]  /*12f10*/  FSEL R103, R11, -INF , !P5 ;  /* 0xff8000000b677808 */ /* 0x000fc40006800000 */
[----:B------:R-:W-:Y:S02]  /*12f20*/  MOV R23, R136 ;  /* 0x0000008800177202 */ /* 0x000fe40000000f00 */
[----:B------:R-:W-:Y:S01]  /*12f30*/  FSEL R11, R205, -INF , !P4 ;  /* 0xff800000cd0b7808 */ /* 0x000fe20006000000 */
[----:B------:R-:W-:Y:S01]  /*12f40*/  IMAD.MOV.U32 R22, RZ, RZ, R138 ;  /* 0x000000ffff167224 */ /* 0x000fe200078e008a */
[C---:B------:R-:W-:Y:S02]  /*12f50*/  ISETP.GT.U32.AND P3, PT, R10.reuse, R6, PT ;  /* 0x000000060a00720c */ /* 0x040fe40003f64070 */
[----:B------:R-:W-:Y:S01]  /*12f60*/  FSEL R46, R13, -INF , !P2 ;  /* 0xff8000000d2e7808 */ /* 0x000fe20005000000 */
[----:B------:R-:W-:Y:S01]  /*12f70*/  STL [R1+0x330], R14 ;  /* 0x0003300e01007387 */ /* 0x000fe20000100800 */
[----:B------:R-:W-:Y:S01]  /*12f80*/  ISETP.GT.U32.AND P2, PT, R10, R17, PT ;  /* 0x000000110a00720c */ /* 0x000fe20003f44070 */
[----:B------:R-:W-:Y:S01]  /*12f90*/  FMUL R13, R23, UR5 ;  /* 0x00000005170d7c20 */ /* 0x000fe20008400000 */
[C---:B------:R-:W-:Y:S01]  /*12fa0*/  ISETP.GT.U32.AND.EX P3, PT, R14.reuse, RZ, PT, P3 ;  /* 0x000000ff0e00720c */ /* 0x040fe20003f64130 */
[----:B------:R0:W-:Y:S01]  /*12fb0*/  STL [R1+0x260], R11 ;  /* 0x0002600b01007387 */ /* 0x0001e20000100800 */
[----:B------:R-:W-:-:S02]  /*12fc0*/  ISETP.GT.U32.AND.EX P2, PT, R14, RZ, PT, P2 ;  /* 0x000000ff0e00720c */ /* 0x000fc40003f44120 */
[----:B------:R-:W-:Y:S02]  /*12fd0*/  ISETP.GT.U32.AND P5, PT, R10, R16, PT ;  /* 0x000000100a00720c */ /* 0x000fe40003fa4070 */
[----:B------:R-:W-:Y:S01]  /*12fe0*/  FSEL R90, R13, -INF , !P3 ;  /* 0xff8000000d5a7808 */ /* 0x000fe20005800000 */
[----:B0-----:R-:W-:Y:S01]  /*12ff0*/  FMUL R11, R22, UR5 ;  /* 0x00000005160b7c20 */ /* 0x001fe20008400000 */
[----:B------:R-:W-:Y:S01]  /*13000*/  ISETP.GT.U32.AND P1, PT, R10, R18, PT ;  /* 0x000000120a00720c */ /* 0x000fe20003f24070 */
[----:B------:R-:W-:Y:S01]  /*13010*/  FMUL R208, R208, UR5 ;  /* 0x00000005d0d07c20 */ /* 0x000fe20008400000 */
[----:B------:R-:W-:Y:S02]  /*13020*/  IADD3 R10, P4, R8, 0x71, RZ ;  /* 0x00000071080a7810 */ /* 0x000fe40007f9e0ff */
[----:B------:R-:W-:Y:S02]  /*13030*/  FSEL R11, R11, -INF , !P2 ;  /* 0xff8000000b0b7808 */ /* 0x000fe40005000000 */
[----:B------:R-:W-:Y:S01]  /*13040*/  ISETP.GT.U32.AND.EX P5, PT, R14, RZ, PT, P5 ;  /* 0x000000ff0e00720c */ /* 0x000fe20003fa4150 */
[----:B------:R-:W-:Y:S01]  /*13050*/  STL [R1+0x248], R90 ;  /* 0x0002485a01007387 */ /* 0x000fe20000100800 */
[----:B------:R-:W-:Y:S01]  /*13060*/  MOV R21, R137 ;  /* 0x0000008900157202 */ /* 0x000fe20000000f00 */
[----:B------:R-:W-:-:S02]  /*13070*/  IMAD.X R214, RZ, RZ, R9, P4 ;  /* 0x000000ffffd67224 */ /* 0x000fc400020e0609 */
[----:B------:R0:W-:Y:S01]  /*13080*/  STL [R1+0x258], R11 ;  /* 0x0002580b01007387 */ /* 0x0001e20000100800 */
[----:B------:R-:W-:Y:S01]  /*13090*/  IMAD.MOV.U32 R20, RZ, RZ, R139 ;  /* 0x000000ffff147224 */ /* 0x000fe200078e008b */
[C---:B------:R-:W-:Y:S02]  /*130a0*/  ISETP.GT.U32.AND P3, PT, R10.reuse, R6, PT ;  /* 0x000000060a00720c */ /* 0x040fe40003f64070 */
[C---:B------:R-:W-:Y:S02]  /*130b0*/  ISETP.GT.U32.AND P2, PT, R10.reuse, R17, PT ;  /* 0x000000110a00720c */ /* 0x040fe40003f44070 */
[----:B------:R-:W-:Y:S02]  /*130c0*/  ISETP.GT.U32.AND P4, PT, R10, R18, PT ;  /* 0x000000120a00720c */ /* 0x000fe40003f84070 */
[----:B0-----:R-:W-:Y:S02]  /*130d0*/  FSEL R11, R208, -INF , !P5 ;  /* 0xff800000d00b7808 */ /* 0x001fe40006800000 */
[----:B------:R-:W-:Y:S01]  /*130e0*/  ISETP.GT.U32.AND P5, PT, R10, R16, PT ;  /* 0x000000100a00720c */ /* 0x000fe20003fa4070 */
[----:B------:R-:W-:Y:S01]  /*130f0*/  FMUL R10, R21, UR5 ;  /* 0x00000005150a7c20 */ /* 0x000fe20008400000 */
[C---:B------:R-:W-:Y:S01]  /*13100*/  ISETP.GT.U32.AND.EX P3, PT, R214.reuse, RZ, PT, P3 ;  /* 0x000000ffd600720c */ /* 0x040fe20003f64130 */
[----:B------:R0:W-:Y:S01]  /*13110*/  STL [R1+0x274], R11 ;  /* 0x0002740b01007387 */ /* 0x0001e20000100800 */
[C---:B------:R-:W-:Y:S01]  /*13120*/  ISETP.GT.U32.AND.EX P2, PT, R214.reuse, RZ, PT, P2 ;  /* 0x000000ffd600720c */ /* 0x040fe20003f44120 */
[----:B------:R-:W-:Y:S01]  /*13130*/  FMUL R209, R209, UR5 ;  /* 0x00000005d1d17c20 */ /* 0x000fe20008400000 */
[----:B------:R-:W-:-:S02]  /*13140*/  ISETP.GT.U32.AND.EX P5, PT, R214, RZ, PT, P5 ;  /* 0x000000ffd600720c */ /* 0x000fc40003fa4150 */
[----:B------:R-:W-:Y:S01]  /*13150*/  FSEL R89, R10, -INF , !P3 ;  /* 0xff8000000a597808 */ /* 0x000fe20005800000 */
[----:B0-----:R-:W-:-:S04]  /*13160*/  FMUL R11, R20, UR5 ;  /* 0x00000005140b7c20 */ /* 0x001fc80008400000 */
[----:B------:R-:W-:Y:S01]  /*13170*/  STL [R1+0x244], R89 ;  /* 0x0002445901007387 */ /* 0x000fe20000100800 */
[----:B------:R-:W-:-:S03]  /*13180*/  FSEL R88, R11, -INF , !P2 ;  /* 0xff8000000b587808 */ /* 0x000fc60005000000 */
[----:B------:R-:W2:Y:S01]  /*13190*/  LDL.64 R22, [R1+0x998] ;  /* 0x0009980001167983 */ /* 0x000ea20000100a00 */
[----:B------:R-:W-:Y:S02]  /*131a0*/  FSEL R11, R209, -INF , !P5 ;  /* 0xff800000d10b7808 */ /* 0x000fe40006800000 */
[----:B------:R-:W-:Y:S01]  /*131b0*/  IADD3 R10, P3, R8, 0x78, RZ ;  /* 0x00000078080a7810 */ /* 0x000fe20007f7e0ff */
[----:B------:R-:W3:Y:S01]  /*131c0*/  LDL.64 R14, [R1+0x990] ;  /* 0x00099000010e7983 */ /* 0x000ee20000100a00 */
[----:B------:R-:W-:-:S03]  /*131d0*/  MOV R58, R142 ;  /* 0x0000008e003a7202 */ /* 0x000fc60000000f00 */
[----:B------:R0:W-:Y:S01]  /*131e0*/  STL [R1+0x268], R11 ;  /* 0x0002680b01007387 */ /* 0x0001e20000100800 */
[----:B------:R-:W-:-:S03]  /*131f0*/  ISETP.GT.U32.AND P5, PT, R10, R17, PT ;  /* 0x000000110a00720c */ /* 0x000fc60003fa4070 */
[----:B------:R-:W4:Y:S01]  /*13200*/  LDL.64 R20, [R1+0x988] ;  /* 0x0009880001147983 */ /* 0x000f220000100a00 */
[----:B------:R-:W-:Y:S02]  /*13210*/  IADD3.X R215, RZ, R9, RZ, P3, !PT ;  /* 0x00000009ffd77210 */ /* 0x000fe40001ffe4ff */
[----:B------:R-:W-:Y:S01]  /*13220*/  IADD3 R8, P2, R8, 0x79, RZ ;  /* 0x0000007908087810 */ /* 0x000fe20007f5e0ff */
[----:B------:R-:W4:Y:S01]  /*13230*/  LDL.64 R80, [R1+0x980] ;  /* 0x0009800001507983 */ /* 0x000f220000100a00 */
[----:B------:R-:W-:Y:S01]  /*13240*/  ISETP.GT.U32.AND.EX P5, PT, R215, RZ, PT, P5 ;  /* 0x000000ffd700720c */ /* 0x000fe20003fa4150 */
[----:B0-----:R-:W-:Y:S02]  /*13250*/  FMUL R11, R58, UR5 ;  /* 0x000000053a0b7c20 */ /* 0x001fe40008400000 */
[----:B------:R-:W-:Y:S01]  /*13260*/  IMAD.X R13, RZ, RZ, R9, P2 ;  /* 0x000000ffff0d7224 */ /* 0x000fe200010e0609 */
[----:B------:R-:W4:Y:S02]  /*13270*/  LDL.64 R76, [R1+0x978] ;  /* 0x00097800014c7983 */ /* 0x000f240000100a00 */
[----:B------:R-:W-:-:S02]  /*13280*/  FSEL R87, R11, -INF , !P5 ;  /* 0xff8000000b577808 */ /* 0x000fc40006800000 */
[----:B------:R-:W-:Y:S04]  /*13290*/  STL [R1+0x254], R88 ;  /* 0x0002545801007387 */ /* 0x000fe80000100800 */
[----:B------:R-:W-:Y:S04]  /*132a0*/  STL [R1+0x350], R13 ;  /* 0x0003500d01007387 */ /* 0x000fe80000100800 */
[----:B------:R-:W-:Y:S04]  /*132b0*/  STL [R1+0x24c], R87 ;  /* 0x00024c5701007387 */ /* 0x000fe80000100800 */
[----:B------:R-:W4:Y:S01]  /*132c0*/  LDL.64 R74, [R1+0x968] ;  /* 0x00096800014a7983 */ /* 0x000f220000100a00 */
[----:B------:R-:W-:Y:S01]  /*132d0*/  IMAD.MOV.U32 R57, RZ, RZ, R143 ;  /* 0x000000ffff397224 */ /* 0x000fe200078e008f */
[----:B------:R-:W-:-:S02]  /*132e0*/  MOV R55, R140 ;  /* 0x0000008c00377202 */ /* 0x000fc40000000f00 */
[----:B------:R-:W-:Y:S01]  /*132f0*/  ISETP.GT.U32.AND P3, PT, R8, R17, PT ;  /* 0x000000110800720c */ /* 0x000fe20003f64070 */
[----:B------:R-:W-:Y:S01]  /*13300*/  FMUL R9, R57, UR5 ;  /* 0x0000000539097c20 */ /* 0x000fe20008400000 */
[----:B------:R-:W-:Y:S01]  /*13310*/  ISETP.GT.U32.AND P2, PT, R10, R6, PT ;  /* 0x000000060a00720c */ /* 0x000fe20003f44070 */
[----:B------:R-:W-:Y:S01]  /*13320*/  FMUL R11, R55, UR5 ;  /* 0x00000005370b7c20 */ /* 0x000fe20008400000 */
[----:B------:R-:W-:Y:S01]  /*13330*/  ISETP.GT.U32.AND.EX P3, PT, R13, RZ, PT, P3 ;  /* 0x000000ff0d00720c */ /* 0x000fe20003f64130 */
[----:B------:R-:W-:Y:S01]  /*13340*/  FMUL R212, R212, UR5 ;  /* 0x00000005d4d47c20 */ /* 0x000fe20008400000 */
[----:B------:R-:W-:Y:S01]  /*13350*/  ISETP.GT.U32.AND.EX P2, PT, R215, RZ, PT, P2 ;  /* 0x000000ffd700720c */ /* 0x000fe20003f44120 */
[----:B------:R-:W4:Y:S01]  /*13360*/  LDL.64 R58, [R1+0x970] ;  /* 0x00097000013a7983 */ /* 0x000f220000100a00 */
[----:B------:R-:W-:Y:S02]  /*13370*/  ISETP.GT.U32.AND P5, PT, R10, R16, PT ;  /* 0x000000100a00720c */ /* 0x000fe40003fa4070 */
[----:B------:R-:W-:-:S02]  /*13380*/  FSEL R9, R9, -INF , !P3 ;  /* 0xff80000009097808 */ /* 0x000fc40005800000 */
[----:B------:R-:W-:Y:S02]  /*13390*/  ISETP.GT.U32.AND P3, PT, R10, R18, PT ;  /* 0x000000120a00720c */ /* 0x000fe40003f64070 */
[----:B------:R-:W-:Y:S01]  /*133a0*/  FSEL R10, R11, -INF , !P2 ;  /* 0xff8000000b0a7808 */ /* 0x000fe20005000000 */
[----:B------:R0:W-:Y:S01]  /*133b0*/  STL [R1+0x250], R9 ;  /* 0x0002500901007387 */ /* 0x0001e20000100800 */
[----:B------:R-:W-:Y:S01]  /*133c0*/  ISETP.GT.U32.AND.EX P5, PT, R215, RZ, PT, P5 ;  /* 0x000000ffd700720c */ /* 0x000fe20003fa4150 */
[----:B------:R-:W-:Y:S02]  /*133d0*/  IMAD.MOV.U32 R19, RZ, RZ, R141 ;  /* 0x000000ffff137224 */ /* 0x000fe400078e008d */
[----:B------:R-:W4:Y:S04]  /*133e0*/  LDL.64 R64, [R1+0x960] ;  /* 0x0009600001407983 */ /* 0x000f280000100a00 */
[----:B------:R1:W-:Y:S01]  /*133f0*/  STL [R1+0x23c], R10 ;  /* 0x00023c0a01007387 */ /* 0x0003e20000100800 */
[----:B0-----:R-:W-:-:S03]  /*13400*/  FMUL R9, R19, UR5 ;  /* 0x0000000513097c20 */ /* 0x001fc60008400000 */
[----:B------:R-:W4:Y:S01]  /*13410*/  LDL.64 R72, [R1+0x958] ;  /* 0x0009580001487983 */ /* 0x000f220000100a00 */
[----:B-1----:R-:W-:Y:S02]  /*13420*/  FSEL R10, R212, -INF , !P5 ;  /* 0xff800000d40a7808 */ /* 0x002fe40006800000 */
[C---:B------:R-:W-:Y:S02]  /*13430*/  ISETP.GT.U32.AND P5, PT, R8.reuse, R6, PT ;  /* 0x000000060800720c */ /* 0x040fe40003fa4070 */
[C---:B------:R-:W-:Y:S02]  /*13440*/  ISETP.GT.U32.AND P2, PT, R8.reuse, R16, PT ;  /* 0x000000100800720c */ /* 0x040fe40003f44070 */
[----:B------:R-:W-:Y:S01]  /*13450*/  ISETP.GT.U32.AND.EX P5, PT, R13, RZ, PT, P5 ;  /* 0x000000ff0d00720c */ /* 0x000fe20003fa4150 */
[----:B------:R4:W-:Y:S03]  /*13460*/  STL [R1+0x25c], R10 ;  /* 0x00025c0a01007387 */ /* 0x0009e60000100800 */
[----:B------:R-:W-:Y:S01]  /*13470*/  FSEL R79, R9, -INF , !P5 ;  /* 0xff800000094f7808 */ /* 0x000fe20006800000 */
[----:B------:R-:W-:Y:S04]  /*13480*/  STL [R1+0x9f0], R6 ;  /* 0x0009f00601007387 */ /* 0x000fe80000100800 */
[----:B------:R-:W4:Y:S04]  /*13490*/  LDL.64 R62, [R1+0x950] ;  /* 0x00095000013e7983 */ /* 0x000f280000100a00 */
[----:B------:R-:W4:Y:S01]  /*134a0*/  LDL.64 R60, [R1+0x940] ;  /* 0x00094000013c7983 */ /* 0x000f220000100a00 */
[----:B------:R-:W-:Y:S01]  /*134b0*/  ISETP.GT.U32.AND P5, PT, R8, R18, PT ;  /* 0x000000120800720c */ /* 0x000fe20003fa4070 */
[----:B--2---:R-:W-:-:S02]  /*134c0*/  IMAD.WIDE R16, R0, 0x2, R22 ;  /* 0x0000000200107825 */ /* 0x004fc400078e0216 */
[----:B------:R-:W2:Y:S02]  /*134d0*/  LDL.64 R22, [R1+0x948] ;  /* 0x0009480001167983 */ /* 0x000ea40000100a00 */
[C---:B---3--:R-:W-:Y:S02]  /*134e0*/  IMAD.WIDE R14, R0.reuse, 0x2, R14 ;  /* 0x00000002000e7825 */ /* 0x048fe400078e020e */
[----:B------:R0:W3:Y:S04]  /*134f0*/  LDG.E.U16 R247, desc[UR6][R16.64] ;  /* 0x0000000610f77981 */ /* 0x0000e8000c1e1500 */
[----:B------:R-:W3:Y:S01]  /*13500*/  LDG.E.U16 R86, desc[UR6][R14.64] ;  /* 0x000000060e567981 */ /* 0x000ee2000c1e1500 */
[----:B----4-:R-:W-:-:S03]  /*13510*/  IMAD.WIDE R10, R0, 0x2, R20 ;  /* 0x00000002000a7825 */ /* 0x010fc600078e0214 */
[----:B------:R-:W4:Y:S04]  /*13520*/  LDL.64 R20, [R1+0x938] ;  /* 0x0009380001147983 */ /* 0x000f280000100a00 */
[----:B------:R-:W-:Y:S01]  /*13530*/  STL [R1+0x240], R79 ;  /* 0x0002404f01007387 */ /* 0x000fe20000100800 */
[----:B------:R-:W-:-:S03]  /*13540*/  IMAD.WIDE R18, R0, 0x2, R80 ;  /* 0x0000000200127825 */ /* 0x000fc600078e0250 */
[----:B------:R-:W3:Y:S04]  /*13550*/  LDL.64 R108, [R1+0x930] ;  /* 0x00093000016c7983 */ /* 0x000ee80000100a00 */
[----:B------:R-:W3:Y:S04]  /*13560*/  LDL.64 R82, [R1+0x928] ;  /* 0x0009280001527983 */ /* 0x000ee80000100a00 */
[----:B------:R-:W3:Y:S04]  /*13570*/  LDL.64 R80, [R1+0x920] ;  /* 0x0009200001507983 */ /* 0x000ee80000100a00 */
[----:B------:R-:W3:Y:S04]  /*13580*/  LDL.64 R106, [R1+0x908] ;  /* 0x00090800016a7983 */ /* 0x000ee80000100a00 */
[----:B------:R1:W3:Y:S04]  /*13590*/  LDG.E.U16 R78, desc[UR6][R10.64] ;  /* 0x000000060a4e7981 */ /* 0x0002e8000c1e1500 */
[----:B------:R-:W3:Y:S01]  /*135a0*/  LDL.64 R104, [R1+0x900] ;  /* 0x0009000001687983 */ /* 0x000ee20000100a00 */
[----:B0-----:R-:W-:-:S03]  /*135b0*/  IMAD.WIDE R16, R0, 0x2, R76 ;  /* 0x0000000200107825 */ /* 0x001fc600078e024c */
[----:B------:R-:W3:Y:S01]  /*135c0*/  LDL.64 R112, [R1+0x8d8] ;  /* 0x0008d80001707983 */ /* 0x000ee20000100a00 */
[----:B-1----:R-:W-:-:S03]  /*135d0*/  IMAD.WIDE R10, R0, 0x2, R74 ;  /* 0x00000002000a7825 */ /* 0x002fc600078e024a */
[----:B------:R-:W3:Y:S01]  /*135e0*/  LDL.64 R74, [R1+0x910] ;  /* 0x00091000014a7983 */ /* 0x000ee20000100a00 */
[----:B------:R-:W-:-:S03]  /*135f0*/  IMAD.WIDE R14, R0, 0x2, R58 ;  /* 0x00000002000e7825 */ /* 0x000fc600078e023a */
[----:B------:R-:W3:Y:S04]  /*13600*/  LDL.64 R58, [R1+0x918] ;  /* 0x00091800013a7983 */ /* 0x000ee80000100a00 */
[----:B------:R-:W3:Y:S01]  /*13610*/  LDG.E.U16 R85, desc[UR6][R14.64] ;  /* 0x000000060e557981 */ /* 0x000ee2000c1e1500 */
[----:B------:R-:W-:-:S03]  /*13620*/  IMAD.WIDE R8, R0, 0x2, R64 ;  /* 0x0000000200087825 */ /* 0x000fc600078e0240 */
[----:B------:R0:W3:Y:S04]  /*13630*/  LDG.E.U16 R65, desc[UR6][R18.64] ;  /* 0x0000000612417981 */ /* 0x0000e8000c1e1500 */
[----:B------:R-:W3:Y:S04]  /*13640*/  LDG.E.U16 R64, desc[UR6][R8.64] ;  /* 0x0000000608407981 */ /* 0x000ee8000c1e1500 */
[----:B------:R1:W3:Y:S01]  /*13650*/  LDG.E.U16 R243, desc[UR6][R16.64] ;  /* 0x0000000610f37981 */ /* 0x0002e2000c1e1500 */
[----:B0-----:R-:W-:-:S03]  /*13660*/  IMAD.WIDE R18, R0, 0x2, R72 ;  /* 0x0000000200127825 */ /* 0x001fc600078e0248 */
[----:B------:R-:W3:Y:S04]  /*13670*/  LDL.64 R72, [R1+0x8f8] ;  /* 0x0008f80001487983 */ /* 0x000ee80000100a00 */
[----:B------:R0:W3:Y:S04]  /*13680*/  LDG.E.U16 R77, desc[UR6][R10.64] ;  /* 0x000000060a4d7981 */ /* 0x0000e8000c1e1500 */
[----:B------:R3:W3:Y:S04]  /*13690*/  LDG.E.U16 R241, desc[UR6][R18.64] ;  /* 0x0000000612f17981 */ /* 0x0006e8000c1e1500 */
[----:B------:R-:W3:Y:S01]  /*136a0*/  LDL.64 R114, [R1+0x8e0] ;  /* 0x0008e00001727983 */ /* 0x000ee20000100a00 */
[----:B-1----:R-:W-:-:S03]  /*136b0*/  IMAD.WIDE R16, R0, 0x2, R62 ;  /* 0x0000000200107825 */ /* 0x002fc600078e023e */
[----:B------:R-:W3:Y:S01]  /*136c0*/  LDL.64 R110, [R1+0x8b8] ;  /* 0x0008b800016e7983 */ /* 0x000ee20000100a00 */
[----:B0-----:R-:W-:-:S03]  /*136d0*/  IMAD.WIDE R10, R0, 0x2, R60 ;  /* 0x00000002000a7825 */ /* 0x001fc600078e023c */
[----:B------:R0:W3:Y:S04]  /*136e0*/  LDG.E.U16 R84, desc[UR6][R16.64] ;  /* 0x0000000610547981 */ /* 0x0000e8000c1e1500 */
[----:B------:R-:W3:Y:S04]  /*136f0*/  LDL.64 R60, [R1+0x8e8] ;  /* 0x0008e800013c7983 */ /* 0x000ee80000100a00 */
[----:B------:R-:W3:Y:S04]  /*13700*/  LDG.E.U16 R63, desc[UR6][R10.64] ;  /* 0x000000060a3f7981 */ /* 0x000ee8000c1e1500 */
[----:B------:R-:W3:Y:S04]  /*13710*/  LDL.64 R126, [R1+0x890] ;  /* 0x00089000017e7983 */ /* 0x000ee80000100a00 */
[----:B------:R-:W3:Y:S04]  /*13720*/  LDL.64 R118, [R1+0x880] ;  /* 0x0008800001767983 */ /* 0x000ee80000100a00 */
[----:B------:R-:W3:Y:S04]  /*13730*/  LDL.64 R116, [R1+0x870] ;  /* 0x0008700001747983 */ /* 0x000ee80000100a00 */
[----:B------:R-:W3:Y:S04]  /*13740*/  LDL.64 R124, [R1+0x888] ;  /* 0x00088800017c7983 */ /* 0x000ee80000100a00 */
[----:B------:R-:W3:Y:S04]  /*13750*/  LDL.64 R122, [R1+0x860] ;  /* 0x00086000017a7983 */ /* 0x000ee80000100a00 */
[----:B------:R-:W3:Y:S01]  /*13760*/  LDL.64 R120, [R1+0x7f8] ;  /* 0x0007f80001787983 */ /* 0x000ee20000100a00 */
[----:B--2---:R-:W-:-:S03]  /*13770*/  IMAD.WIDE R14, R0, 0x2, R22 ;  /* 0x00000002000e7825 */ /* 0x004fc600078e0216 */
[----:B------:R-:W2:Y:S04]  /*13780*/  LDL.64 R22, [R1+0x8f0] ;  /* 0x0008f00001167983 */ /* 0x000ea80000100a00 */
[----:B------:R1:W2:Y:S01]  /*13790*/  LDG.E.U16 R76, desc[UR6][R14.64] ;  /* 0x000000060e4c7981 */ /* 0x0002a2000c1e1500 */
[----:B----4-:R-:W-:-:S03]  /*137a0*/  IMAD.WIDE R8, R0, 0x2, R20 ;  /* 0x0000000200087825 */ /* 0x010fc600078e0214 */
[----:B------:R-:W4:Y:S04]  /*137b0*/  LDL.64 R20, [R1+0x8d0] ;  /* 0x0008d00001147983 */ /* 0x000f280000100a00 */
[----:B------:R-:W4:Y:S01]  /*137c0*/  LDG.E.U16 R236, desc[UR6][R8.64] ;  /* 0x0000000608ec7981 */ /* 0x000f22000c1e1500 */
[----:B---3--:R-:W-:-:S03]  /*137d0*/  IMAD.WIDE R18, R0, 0x2, R108 ;  /* 0x0000000200127825 */ /* 0x008fc600078e026c */
[----:B------:R-:W3:Y:S01]  /*137e0*/  LDL.64 R108, [R1+0x8b0] ;  /* 0x0008b000016c7983 */ /* 0x000ee20000100a00 */
[----:B0-----:R-:W-:-:S03]  /*137f0*/  IMAD.WIDE R16, R0, 0x2, R82 ;  /* 0x0000000200107825 */ /* 0x001fc600078e0252 */
[----:B------:R0:W3:Y:S01]  /*13800*/  LDG.E.U16 R83, desc[UR6][R18.64] ;  /* 0x0000000612537981 */ /* 0x0000e2000c1e1500 */
[----:B-1----:R-:W-:-:S03]  /*13810*/  IMAD.WIDE R14, R0, 0x2, R80 ;  /* 0x00000002000e7825 */ /* 0x002fc600078e0250 */
[----:B------:R-:W3:Y:S04]  /*13820*/  LDL.64 R80, [R1+0x8c8] ;  /* 0x0008c80001507983 */ /* 0x000ee80000100a00 */
[----:B------:R-:W3:Y:S01]  /*13830*/  LDG.E.U16 R62, desc[UR6][R14.64] ;  /* 0x000000060e3e7981 */ /* 0x000ee2000c1e1500 */
[----:B0-----:R-:W-:-:S03]  /*13840*/  IMAD.WIDE R18, R0, 0x2, R106 ;  /* 0x0000000200127825 */ /* 0x001fc600078e026a */
[----:B------:R-:W3:Y:S01]  /*13850*/  LDL.64 R106, [R1+0x8a8] ;  /* 0x0008a800016a7983 */ /* 0x000ee20000100a00 */
[----:B------:R-:W-:-:S03]  /*13860*/  IMAD.WIDE R8, R0, 0x2, R74 ;  /* 0x0000000200087825 */ /* 0x000fc600078e024a */
[----:B------:R0:W3:Y:S01]  /*13870*/  LDG.E.U16 R75, desc[UR6][R16.64] ;  /* 0x00000006104b7981 */ /* 0x0000e2000c1e1500 */
[----:B------:R-:W-:-:S03]  /*13880*/  IMAD.WIDE R10, R0, 0x2, R58 ;  /* 0x00000002000a7825 */ /* 0x000fc600078e023a */
[----:B------:R-:W3:Y:S04]  /*13890*/  LDL.64 R58, [R1+0x8c0] ;  /* 0x0008c000013a7983 */ /* 0x000ee80000100a00 */
[----:B------:R-:W3:Y:S01]  /*138a0*/  LDG.E.U16 R232, desc[UR6][R10.64] ;  /* 0x000000060ae87981 */ /* 0x000ee2000c1e1500 */
[----:B0-----:R-:W-:-:S03]  /*138b0*/  IMAD.WIDE R16, R0, 0x2, R104 ;  /* 0x0000000200107825 */ /* 0x001fc600078e0268 */
[----:B------:R-:W3:Y:S04]  /*138c0*/  LDL.64 R104, [R1+0x8a0] ;  /* 0x0008a00001687983 */ /* 0x000ee80000100a00 */
[----:B------:R-:W3:Y:S04]  /*138d0*/  LDG.E.U16 R82, desc[UR6][R8.64] ;  /* 0x0000000608527981 */ /* 0x000ee8000c1e1500 */
[----:B------:R0:W3:Y:S01]  /*138e0*/  LDG.E.U16 R74, desc[UR6][R18.64] ;  /* 0x00000006124a7981 */ /* 0x0000e2000c1e1500 */
[----:B------:R-:W-:-:S05]  /*138f0*/  IMAD.WIDE R14, R0, 0x2, R72 ;  /* 0x00000002000e7825 */ /* 0x000fca00078e0248 */
[----:B------:R-:W3:Y:S01]  /*13900*/  LDG.E.U16 R227, desc[UR6][R14.64] ;  /* 0x000000060ee37981 */ /* 0x000ee2000c1e1500 */
[----:B0-----:R-:W-:-:S03]  /*13910*/  IMAD.WIDE R18, R0, 0x2, R114 ;  /* 0x0000000200127825 */ /* 0x001fc600078e0272 */
[----:B------:R-:W3:Y:S01]  /*13920*/  LDL.64 R114, [R1+0x868] ;  /* 0x0008680001727983 */ /* 0x000ee20000100a00 */
[----:B------:R-:W-:-:S03]  /*13930*/  IMAD.WIDE R8, R0, 0x2, R60 ;  /* 0x0000000200087825 */ /* 0x000fc600078e023c */
[----:B------:R0:W3:Y:S04]  /*13940*/  LDG.E.U16 R61, desc[UR6][R16.64] ;  /* 0x00000006103d7981 */ /* 0x0000e8000c1e1500 */
[----:B------:R-:W3:Y:S04]  /*13950*/  LDG.E.U16 R73, desc[UR6][R8.64] ;  /* 0x0000000608497981 */ /* 0x000ee8000c1e1500 */
[----:B------:R-:W3:Y:S01]  /*13960*/  LDG.E.U16 R60, desc[UR6][R18.64] ;  /* 0x00000006123c7981 */ /* 0x000ee2000c1e1500 */
[----:B0-----:R-:W-:-:S03]  /*13970*/  IMAD.WIDE R16, R0, 0x2, R112 ;  /* 0x0000000200107825 */ /* 0x001fc600078e0270 */
[----:B------:R-:W3:Y:S04]  /*13980*/  LDL.64 R112, [R1+0x858] ;  /* 0x0008580001707983 */ /* 0x000ee80000100a00 */
[----:B------:R3:W3:Y:S01]  /*13990*/  LDG.E.U16 R222, desc[UR6][R16.64] ;  /* 0x0000000610de7981 */ /* 0x0006e2000c1e1500 */
[----:B--2---:R-:W-:-:S03]  /*139a0*/  IMAD.WIDE R10, R0, 0x2, R22 ;  /* 0x00000002000a7825 */ /* 0x004fc600078e0216 */
[----:B------:R-:W2:Y:S04]  /*139b0*/  LDL.64 R22, [R1+0x898] ;  /* 0x0008980001167983 */ /* 0x000ea80000100a00 */
[----:B------:R0:W2:Y:S01]  /*139c0*/  LDG.E.U16 R67, desc[UR6][R10.64] ;  /* 0x000000060a437981 */ /* 0x0000a2000c1e1500 */
[----:B----4-:R-:W-:-:S03]  /*139d0*/  IMAD.WIDE R14, R0, 0x2, R20 ;  /* 0x00000002000e7825 */ /* 0x010fc600078e0214 */
[----:B------:R-:W4:Y:S01]  /*139e0*/  LDL.64 R20, [R1+0x878] ;  /* 0x0008780001147983 */ /* 0x000f220000100a00 */
[----:B---3--:R-:W-:-:S03]  /*139f0*/  IMAD.WIDE R16, R0, 0x2, R108 ;  /* 0x0000000200107825 */ /* 0x008fc600078e026c */
[----:B------:R-:W3:Y:S01]  /*13a00*/  LDL.64 R108, [R1+0x838] ;  /* 0x00083800016c7983 */ /* 0x000ee20000100a00 */
[----:B0-----:R-:W-:-:S03]  /*13a10*/  IMAD.WIDE R10, R0, 0x2, R80 ;  /* 0x00000002000a7825 */ /* 0x001fc600078e0250 */
[----:B------:R0:W3:Y:S04]  /*13a20*/  LDG.E.U16 R81, desc[UR6][R14.64] ;  /* 0x000000060e517981 */ /* 0x0000e8000c1e1500 */
[----:B------:R1:W3:Y:S01]  /*13a30*/  LDG.E.U16 R72, desc[UR6][R10.64] ;  /* 0x000000060a487981 */ /* 0x0002e2000c1e1500 */
[----:B------:R-:W-:-:S03]  /*13a40*/  IMAD.WIDE R18, R0, 0x2, R110 ;  /* 0x0000000200127825 */ /* 0x000fc600078e026e */
[----:B------:R-:W3:Y:S01]  /*13a50*/  LDL.64 R110, [R1+0x7d8] ;  /* 0x0007d800016e7983 */ /* 0x000ee20000100a00 */
[----:B0-----:R-:W-:-:S03]  /*13a60*/  IMAD.WIDE R14, R0, 0x2, R106 ;  /* 0x00000002000e7825 */ /* 0x001fc600078e026a */
[----:B------:R-:W3:Y:S04]  /*13a70*/  LDL.64 R106, [R1+0x818] ;  /* 0x00081800016a7983 */ /* 0x000ee80000100a00 */
[----:B------:R0:W3:Y:S04]  /*13a80*/  LDG.E.U16 R219, desc[UR6][R18.64] ;  /* 0x0000000612db7981 */ /* 0x0000e8000c1e1500 */
[----:B------:R0:W3:Y:S01]  /*13a90*/  LDG.E.U16 R71, desc[UR6][R14.64] ;  /* 0x000000060e477981 */ /* 0x0000e2000c1e1500 */
[----:B------:R-:W-:-:S03]  /*13aa0*/  IMAD.WIDE R8, R0, 0x2, R58 ;  /* 0x0000000200087825 */ /* 0x000fc600078e023a */
[----:B------:R0:W3:Y:S04]  /*13ab0*/  LDG.E.U16 R80, desc[UR6][R16.64] ;  /* 0x0000000610507981 */ /* 0x0000e8000c1e1500 */
[----:B------:R-:W3:Y:S01]  /*13ac0*/  LDG.E.U16 R59, desc[UR6][R8.64] ;  /* 0x00000006083b7981 */ /* 0x000ee2000c1e1500 */
[----:B-1----:R-:W-:-:S03]  /*13ad0*/  IMAD.WIDE R10, R0, 0x2, R104 ;  /* 0x00000002000a7825 */ /* 0x002fc600078e0268 */
[----:B------:R-:W3:Y:S04]  /*13ae0*/  LDL.64 R104, [R1+0x850] ;  /* 0x0008500001687983 */ /* 0x000ee80000100a00 */
[----:B------:R-:W3:Y:S01]  /*13af0*/  LDG.E.U16 R58, desc[UR6][R10.64] ;  /* 0x000000060a3a7981 */ /* 0x000ee2000c1e1500 */
[----:B0-----:R-:W-:-:S03]  /*13b00*/  IMAD.WIDE R18, R0, 0x2, R126 ;  /* 0x0000000200127825 */ /* 0x001fc600078e027e */
[----:B------:R-:W3:Y:S01]  /*13b10*/  LDL.64 R126, [R1+0x7f0] ;  /* 0x0007f000017e7983 */ /* 0x000ee20000100a00 */
[----:B------:R-:W-:-:S03]  /*13b20*/  IMAD.WIDE R14, R0, 0x2, R118 ;  /* 0x00000002000e7825 */ /* 0x000fc600078e0276 */
[----:B------:R-:W3:Y:S04]  /*13b30*/  LDL.64 R118, [R1+0x830] ;  /* 0x0008300001767983 */ /* 0x000ee80000100a00 */
[----:B------:R0:W3:Y:S01]  /*13b40*/  LDG.E.U16 R250, desc[UR6][R18.64] ;  /* 0x0000000612fa7981 */ /* 0x0000e2000c1e1500 */
[----:B------:R-:W-:-:S03]  /*13b50*/  IMAD.WIDE R16, R0, 0x2, R124 ;  /* 0x0000000200107825 */ /* 0x000fc600078e027c */
[----:B------:R-:W3:Y:S04]  /*13b60*/  LDG.E.U16 R57, desc[UR6][R14.64] ;  /* 0x000000060e397981 */ /* 0x000ee8000c1e1500 */
[----:B------:R-:W3:Y:S01]  /*13b70*/  LDG.E.U16 R249, desc[UR6][R16.64] ;  /* 0x0000000610f97981 */ /* 0x000ee2000c1e1500 */
[----:B0-----:R-:W-:-:S03]  /*13b80*/  IMAD.WIDE R18, R0, 0x2, R114 ;  /* 0x0000000200127825 */ /* 0x001fc600078e0272 */
[----:B------:R-:W3:Y:S04]  /*13b90*/  LDL.64 R114, [R1+0x820] ;  /* 0x0008200001727983 */ /* 0x000ee80000100a00 */
[----:B------:R-:W3:Y:S04]  /*13ba0*/  LDG.E.U16 R245, desc[UR6][R18.64] ;  /* 0x0000000612f57981 */ /* 0x000ee8000c1e1500 */
[----:B------:R-:W3:Y:S01]  /*13bb0*/  LDL.64 R124, [R1+0x7e8] ;  /* 0x0007e800017c7983 */ /* 0x000ee20000100a00 */
[----:B--2---:R-:W-:-:S03]  /*13bc0*/  IMAD.WIDE R8, R0, 0x2, R22 ;  /* 0x0000000200087825 */ /* 0x004fc600078e0216 */
[----:B------:R-:W2:Y:S04]  /*13bd0*/  LDL.64 R22, [R1+0x848] ;  /* 0x0008480001167983 */ /* 0x000ea80000100a00 */
[----:B------:R0:W2:Y:S01]  /*13be0*/  LDG.E.U16 R212, desc[UR6][R8.64] ;  /* 0x0000000608d47981 */ /* 0x0000a2000c1e1500 */
[----:B----4-:R-:W-:-:S03]  /*13bf0*/  IMAD.WIDE R10, R0, 0x2, R20 ;  /* 0x00000002000a7825 */ /* 0x010fc600078e0214 */
[----:B------:R-:W4:Y:S01]  /*13c00*/  LDL.64 R20, [R1+0x840] ;  /* 0x0008400001147983 */ /* 0x000f220000100a00 */
[----:B0-----:R-:W-:-:S03]  /*13c10*/  IMAD.WIDE R8, R0, 0x2, R116 ;  /* 0x0000000200087825 */ /* 0x001fc600078e0274 */
[----:B------:R-:W4:Y:S04]  /*13c20*/  LDL.64 R116, [R1+0x828] ;  /* 0x0008280001747983 */ /* 0x000f280000100a00 */
[----:B------:R3:W4:Y:S04]  /*13c30*/  LDG.E.U16 R204, desc[UR6][R10.64] ;  /* 0x000000060acc7981 */ /* 0x000728000c1e1500 */
[----:B------:R0:W4:Y:S01]  /*13c40*/  LDG.E.U16 R246, desc[UR6][R8.64] ;  /* 0x0000000608f67981 */ /* 0x000122000c1e1500 */
[----:B---3--:R-:W-:-:S03]  /*13c50*/  IMAD.WIDE R10, R0, 0x2, R108 ;  /* 0x00000002000a7825 */ /* 0x008fc600078e026c */
[----:B------:R-:W3:Y:S01]  /*13c60*/  LDL.64 R108, [R1+0x808] ;  /* 0x00080800016c7983 */ /* 0x000ee20000100a00 */
[----:B------:R-:W-:-:S03]  /*13c70*/  IMAD.WIDE R16, R0, 0x2, R122 ;  /* 0x0000000200107825 */ /* 0x000fc600078e027a */
[----:B------:R-:W3:Y:S01]  /*13c80*/  LDL.64 R122, [R1+0x7b8] ;  /* 0x0007b800017a7983 */ /* 0x000ee20000100a00 */
[----:B0-----:R-:W-:-:S03]  /*13c90*/  IMAD.WIDE R8, R0, 0x2, R106 ;  /* 0x0000000200087825 */ /* 0x001fc600078e026a */
[----:B------:R-:W3:Y:S01]  /*13ca0*/  LDL.64 R106, [R1+0x800] ;  /* 0x00080000016a7983 */ /* 0x000ee20000100a00 */
[----:B------:R-:W-:-:S03]  /*13cb0*/  IMAD.WIDE R14, R0, 0x2, R112 ;  /* 0x00000002000e7825 */ /* 0x000fc600078e0270 */
[----:B------:R-:W3:Y:S04]  /*13cc0*/  LDL.64 R112, [R1+0x810] ;  /* 0x0008100001707983 */ /* 0x000ee80000100a00 */
[----:B------:R-:W3:Y:S04]  /*13cd0*/  LDG.E.U16 R55, desc[UR6][R16.64] ;  /* 0x0000000610377981 */ /* 0x000ee8000c1e1500 */
[----:B------:R-:W3:Y:S04]  /*13ce0*/  LDG.E.U16 R199, desc[UR6][R14.64] ;  /* 0x000000060ec77981 */ /* 0x000ee8000c1e1500 */
[----:B------:R0:W3:Y:S01]  /*13cf0*/  LDG.E.U16 R195, desc[UR6][R8.64] ;  /* 0x0000000608c37981 */ /* 0x0000e2000c1e1500 */
[----:B------:R-:W-:-:S03]  /*13d00*/  IMAD.WIDE R18, R0, 0x2, R104 ;  /* 0x0000000200127825 */ /* 0x000fc600078e0268 */
[----:B------:R-:W3:Y:S04]  /*13d10*/  LDL.64 R104, [R1+0x7d0] ;  /* 0x0007d00001687983 */ /* 0x000ee80000100a00 */
[----:B------:R1:W3:Y:S01]  /*13d20*/  LDG.E.U16 R239, desc[UR6][R18.64] ;  /* 0x0000000612ef7981 */ /* 0x0002e2000c1e1500 */
[----:B0-----:R-:W-:-:S03]  /*13d30*/  IMAD.WIDE R8, R0, 0x2, R110 ;  /* 0x0000000200087825 */ /* 0x001fc600078e026e */
[----:B------:R-:W3:Y:S04]  /*13d40*/  LDL.64 R110, [R1+0x7e0] ;  /* 0x0007e000016e7983 */ /* 0x000ee80000100a00 */
[----:B------:R-:W3:Y:S01]  /*13d50*/  LDG.E.U16 R192, desc[UR6][R8.64] ;  /* 0x0000000608c07981 */ /* 0x000ee2000c1e1500 */
[----:B-1----:R-:W-:-:S03]  /*13d60*/  IMAD.WIDE R18, R0, 0x2, R118 ;  /* 0x0000000200127825 */ /* 0x002fc600078e0276 */
[----:B------:R-:W3:Y:S04]  /*13d70*/  LDL.64 R118, [R1+0x7b0] ;  /* 0x0007b00001767983 */ /* 0x000ee80000100a00 */
[----:B------:R-:W3:Y:S04]  /*13d80*/  LDG.E.U16 R234, desc[UR6][R18.64] ;  /* 0x0000000612ea7981 */ /* 0x000ee8000c1e1500 */
[----:B------:R-:W3:Y:S01]  /*13d90*/  LDG.E.U16 R197, desc[UR6][R10.64] ;  /* 0x000000060ac57981 */ /* 0x000ee2000c1e1500 */
[----:B--2---:R-:W-:-:S03]  /*13da0*/  IMAD.WIDE R16, R0, 0x2, R22 ;  /* 0x0000000200107825 */ /* 0x004fc600078e0216 */
[----:B------:R-:W2:Y:S04]  /*13db0*/  LDL.64 R22, [R1+0x7c8] ;  /* 0x0007c80001167983 */ /* 0x000ea80000100a00 */
[----:B------:R0:W2:Y:S01]  /*13dc0*/  LDG.E.U16 R238, desc[UR6][R16.64] ;  /* 0x0000000610ee7981 */ /* 0x0000a2000c1e1500 */
[----:B----4-:R-:W-:-:S03]  /*13dd0*/  IMAD.WIDE R14, R0, 0x2, R20 ;  /* 0x00000002000e7825 */ /* 0x010fc600078e0214 */
[----:B------:R-:W4:Y:S01]  /*13de0*/  LDL.64 R20, [R1+0x7c0] ;  /* 0x0007c00001147983 */ /* 0x000f220000100a00 */
[----:B0-----:R-:W-:-:S03]  /*13df0*/  IMAD.WIDE R16, R0, 0x2, R116 ;  /* 0x0000000200107825 */ /* 0x001fc600078e0274 */
[----:B------:R-:W4:Y:S04]  /*13e00*/  LDL.64 R116, [R1+0x7a8] ;  /* 0x0007a80001747983 */ /* 0x000f280000100a00 */
[----:B------:R0:W4:Y:S01]  /*13e10*/  LDG.E.U16 R244, desc[UR6][R14.64] ;  /* 0x000000060ef47981 */ /* 0x000122000c1e1500 */
[----:B---3--:R-:W-:-:S03]  /*13e20*/  IMAD.WIDE R8, R0, 0x2, R108 ;  /* 0x0000000200087825 */ /* 0x008fc600078e026c */
[----:B------:R1:W3:Y:S01]  /*13e30*/  LDG.E.U16 R233, desc[UR6][R16.64] ;  /* 0x0000000610e97981 */ /* 0x0002e2000c1e1500 */
[----:B0-----:R-:W-:-:S03]  /*13e40*/  IMAD.WIDE R14, R0, 0x2, R114 ;  /* 0x00000002000e7825 */ /* 0x001fc600078e0272 */
[----:B------:R-:W3:Y:S01]  /*13e50*/  LDL.64 R108, [R1+0x788] ;  /* 0x00078800016c7983 */ /* 0x000ee20000100a00 */
[----:B------:R-:W-:-:S03]  /*13e60*/  IMAD.WIDE R18, R0, 0x2, R106 ;  /* 0x0000000200127825 */ /* 0x000fc600078e026a */
[----:B------:R-:W3:Y:S04]  /*13e70*/  LDL.64 R114, [R1+0x798] ;  /* 0x0007980001727983 */ /* 0x000ee80000100a00 */
[----:B------:R-:W3:Y:S04]  /*13e80*/  LDL.64 R106, [R1+0x780] ;  /* 0x00078000016a7983 */ /* 0x000ee80000100a00 */
[----:B------:R0:W3:Y:S01]  /*13e90*/  LDG.E.U16 R230, desc[UR6][R8.64] ;  /* 0x0000000608e67981 */ /* 0x0000e2000c1e1500 */
[----:B------:R-:W-:-:S03]  /*13ea0*/  IMAD.WIDE R10, R0, 0x2, R120 ;  /* 0x00000002000a7825 */ /* 0x000fc600078e0278 */
[----:B------:R-:W3:Y:S01]  /*13eb0*/  LDL.64 R120, [R1+0x7a0] ;  /* 0x0007a00001787983 */ /* 0x000ee20000100a00 */
[----:B-1----:R-:W-:-:S03]  /*13ec0*/  IMAD.WIDE R16, R0, 0x2, R126 ;  /* 0x0000000200107825 */ /* 0x002fc600078e027e */
[----:B------:R1:W3:Y:S01]  /*13ed0*/  LDG.E.U16 R193, desc[UR6][R10.64] ;  /* 0x000000060ac17981 */ /* 0x0002e2000c1e1500 */
[----:B0-----:R-:W-:-:S03]  /*13ee0*/  IMAD.WIDE R8, R0, 0x2, R104 ;  /* 0x0000000200087825 */ /* 0x001fc600078e0268 */
[----:B------:R-:W3:Y:S04]  /*13ef0*/  LDG.E.U16 R240, desc[UR6][R18.64] ;  /* 0x0000000612f07981 */ /* 0x000ee8000c1e1500 */
[----:B------:R-:W3:Y:S01]  /*13f00*/  LDL.64 R104, [R1+0x778] ;  /* 0x0007780001687983 */ /* 0x000ee20000100a00 */
[----:B-1----:R-:W-:-:S03]  /*13f10*/  IMAD.WIDE R10, R0, 0x2, R112 ;  /* 0x00000002000a7825 */ /* 0x002fc600078e0270 */
[----:B------:R-:W3:Y:S04]  /*13f20*/  LDL.64 R112, [R1+0x790] ;  /* 0x0007900001707983 */ /* 0x000ee80000100a00 */
[----:B------:R0:W3:Y:S04]  /*13f30*/  LDG.E.U16 R231, desc[UR6][R10.64] ;  /* 0x000000060ae77981 */ /* 0x0000e8000c1e1500 */
[----:B------:R-:W3:Y:S04]  /*13f40*/  LDG.E.U16 R226, desc[UR6][R16.64] ;  /* 0x0000000610e27981 */ /* 0x000ee8000c1e1500 */
[----:B------:R-:W3:Y:S01]  /*13f50*/  LDG.E.U16 R223, desc[UR6][R8.64] ;  /* 0x0000000608df7981 */ /* 0x000ee2000c1e1500 */
[----:B0-----:R-:W-:-:S03]  /*13f60*/  IMAD.WIDE R10, R0, 0x2, R110 ;  /* 0x00000002000a7825 */ /* 0x001fc600078e026e */
[----:B------:R-:W3:Y:S04]  /*13f70*/  LDL.64 R110, [R1+0x770] ;  /* 0x00077000016e7983 */ /* 0x000ee80000100a00 */
[----:B------:R0:W3:Y:S04]  /*13f80*/  LDG.E.U16 R237, desc[UR6][R10.64] ;  /* 0x000000060aed7981 */ /* 0x0000e8000c1e1500 */
[----:B------:R-:W3:Y:S04]  /*13f90*/  LDG.E.U16 R242, desc[UR6][R14.64] ;  /* 0x000000060ef27981 */ /* 0x000ee8000c1e1500 */
[----:B------:R-:W3:Y:S01]  /*13fa0*/  LDL.64 R126, [R1+0x5c8] ;  /* 0x0005c800017e7983 */ /* 0x000ee20000100a00 */
[----:B0-----:R-:W-:-:S03]  /*13fb0*/  IMAD.WIDE R10, R0, 0x2, R118 ;  /* 0x00000002000a7825 */ /* 0x001fc600078e0276 */
[----:B------:R-:W3:Y:S04]  /*13fc0*/  LDL.64 R118, [R1+0x748] ;  /* 0x0007480001767983 */ /* 0x000ee80000100a00 */
[----:B------:R3:W3:Y:S01]  /*13fd0*/  LDG.E.U16 R220, desc[UR6][R10.64] ;  /* 0x000000060adc7981 */ /* 0x0006e2000c1e1500 */
[----:B--2---:R-:W-:-:S03]  /*13fe0*/  IMAD.WIDE R18, R0, 0x2, R22 ;  /* 0x0000000200127825 */ /* 0x004fc600078e0216 */
[----:B------:R-:W2:Y:S01]  /*13ff0*/  LDL.64 R22, [R1+0x768] ;  /* 0x0007680001167983 */ /* 0x000ea20000100a00 */
[----:B----4-:R-:W-:-:S03]  /*14000*/  IMAD.WIDE R16, R0, 0x2, R20 ;  /* 0x0000000200107825 */ /* 0x010fc600078e0214 */
[----:B------:R-:W4:Y:S04]  /*14010*/  LDG.E.U16 R224, desc[UR6][R18.64] ;  /* 0x0000000612e07981 */ /* 0x000f28000c1e1500 */
[----:B------:R-:W4:Y:S01]  /*14020*/  LDL.64 R20, [R1+0x758] ;  /* 0x0007580001147983 */ /* 0x000f220000100a00 */
[----:B------:R-:W-:-:S03]  /*14030*/  IMAD.WIDE R8, R0, 0x2, R116 ;  /* 0x0000000200087825 */ /* 0x000fc600078e0274 */
[----:B------:R-:W4:Y:S04]  /*14040*/  LDL.64 R116, [R1+0x738] ;  /* 0x0007380001747983 */ /* 0x000f280000100a00 */
[----:B------:R0:W4:Y:S04]  /*14050*/  LDG.E.U16 R235, desc[UR6][R16.64] ;  /* 0x0000000610eb7981 */ /* 0x000128000c1e1500 */
[----:B------:R1:W4:Y:S01]  /*14060*/  LDG.E.U16 R221, desc[UR6][R8.64] ;  /* 0x0000000608dd7981 */ /* 0x000322000c1e1500 */
[----:B---3--:R-:W-:-:S03]  /*14070*/  IMAD.WIDE R10, R0, 0x2, R108 ;  /* 0x00000002000a7825 */ /* 0x008fc600078e026c */
[----:B------:R-:W3:Y:S01]  /*14080*/  LDL.64 R108, [R1+0x728] ;  /* 0x00072800016c7983 */ /* 0x000ee20000100a00 */
[----:B0-----:R-:W-:-:S03]  /*14090*/  IMAD.WIDE R16, R0, 0x2, R114 ;  /* 0x0000000200107825 */ /* 0x001fc600078e0272 */
[----:B------:R-:W3:Y:S01]  /*140a0*/  LDL.64 R114, [R1+0x730] ;  /* 0x0007300001727983 */ /* 0x000ee20000100a00 */
[----:B-1----:R-:W-:-:S03]  /*140b0*/  IMAD.WIDE R8, R0, 0x2, R106 ;  /* 0x0000000200087825 */ /* 0x002fc600078e026a */
[----:B------:R-:W3:Y:S04]  /*140c0*/  LDL.64 R106, [R1+0x718] ;  /* 0x00071800016a7983 */ /* 0x000ee80000100a00 */
[----:B------:R0:W3:Y:S01]  /*140d0*/  LDG.E.U16 R209, desc[UR6][R16.64] ;  /* 0x0000000610d17981 */ /* 0x0000e2000c1e1500 */
[----:B------:R-:W-:-:S03]  /*140e0*/  IMAD.WIDE R14, R0, 0x2, R124 ;  /* 0x00000002000e7825 */ /* 0x000fc600078e027c */
[----:B------:R-:W3:Y:S04]  /*140f0*/  LDG.E.U16 R217, desc[UR6][R10.64] ;  /* 0x000000060ad97981 */ /* 0x000ee8000c1e1500 */
[----:B------:R1:W3:Y:S01]  /*14100*/  LDG.E.U16 R228, desc[UR6][R14.64] ;  /* 0x000000060ee47981 */ /* 0x0002e2000c1e1500 */
[----:B------:R-:W-:-:S03]  /*14110*/  IMAD.WIDE R18, R0, 0x2, R120 ;  /* 0x0000000200127825 */ /* 0x000fc600078e0278 */
[----:B------:R-:W3:Y:S01]  /*14120*/  LDL.64 R120, [R1+0x710] ;  /* 0x0007100001787983 */ /* 0x000ee20000100a00 */
[----:B0-----:R-:W-:-:S03]  /*14130*/  IMAD.WIDE R16, R0, 0x2, R104 ;  /* 0x0000000200107825 */ /* 0x001fc600078e0268 */
        /* <DEDUP_REMOVED lines=9> */
[----:B------:R-:W3:Y:S04]  /*141d0*/  LDL.64 R18, [R1+0x618] ;  /* 0x0006180001127983 */ /* 0x000ee80000100a00 */
[----:B------:R-:W3:Y:S01]  /*141e0*/  LDG.E.U16 R203, desc[UR6][R16.64] ;  /* 0x0000000610cb7981 */ /* 0x000ee2000c1e1500 */
[----:B0-----:R-:W-:-:S03]  /*141f0*/  IMAD.WIDE R14, R0, 0x2, R110 ;  /* 0x00000002000e7825 */ /* 0x001fc600078e026e */
[----:B------:R-:W3:Y:S04]  /*14200*/  LDL.64 R110, [R1+0x6b8] ;  /* 0x0006b800016e7983 */ /* 0x000ee80000100a00 */
[----:B------:R-:W3:Y:S04]  /*14210*/  LDG.E.U16 R205, desc[UR6][R14.64] ;  /* 0x000000060ecd7981 */ /* 0x000ee8000c1e1500 */
[----:B------:R-:W3:Y:S04]  /*14220*/  LDL.64 R16, [R1+0x6d0] ;  /* 0x0006d00001107983 */ /* 0x000ee80000100a00 */
[----:B------:R-:W3:Y:S01]  /*14230*/  LDL.64 R124, [R1+0x740] ;  /* 0x00074000017c7983 */ /* 0x000ee20000100a00 */
[----:B--2---:R-:W-:-:S03]  /*14240*/  IMAD.WIDE R10, R0, 0x2, R22 ;  /* 0x00000002000a7825 */ /* 0x004fc600078e0216 */
[----:B------:R-:W2:Y:S04]  /*14250*/  LDL.64 R22, [R1+0x698] ;  /* 0x0006980001167983 */ /* 0x000ea80000100a00 */
[----:B------:R0:W2:Y:S01]  /*14260*/  LDG.E.U16 R208, desc[UR6][R10.64] ;  /* 0x000000060ad07981 */ /* 0x0000a2000c1e1500 */
[----:B----4-:R-:W-:-:S03]  /*14270*/  IMAD.WIDE R8, R0, 0x2, R20 ;  /* 0x0000000200087825 */ /* 0x010fc600078e0214 */
[----:B------:R-:W4:Y:S01]  /*14280*/  LDL.64 R20, [R1+0x678] ;  /* 0x0006780001147983 */ /* 0x000f220000100a00 */
[----:B0-----:R-:W-:-:S03]  /*14290*/  IMAD.WIDE R10, R0, 0x2, R118 ;  /* 0x00000002000a7825 */ /* 0x001fc600078e0276 */
[----:B------:R0:W4:Y:S04]  /*142a0*/  LDG.E.U16 R200, desc[UR6][R8.64] ;  /* 0x0000000608c87981 */ /* 0x000128000c1e1500 */
[----:B------:R-:W4:Y:S04]  /*142b0*/  LDL.64 R118, [R1+0x658] ;  /* 0x0006580001767983 */ /* 0x000f280000100a00 */
[----:B------:R3:W4:Y:S01]  /*142c0*/  LDG.E.U16 R202, desc[UR6][R10.64] ;  /* 0x000000060aca7981 */ /* 0x000722000c1e1500 */
[----:B0-----:R-:W-:-:S03]  /*142d0*/  IMAD.WIDE R8, R0, 0x2, R116 ;  /* 0x0000000200087825 */ /* 0x001fc600078e0274 */
[----:B------:R-:W4:Y:S04]  /*142e0*/  LDL.64 R116, [R1+0x638] ;  /* 0x0006380001747983 */ /* 0x000f280000100a00 */
[----:B------:R0:W4:Y:S01]  /*142f0*/  LDG.E.U16 R194, desc[UR6][R8.64] ;  /* 0x0000000608c27981 */ /* 0x000122000c1e1500 */
[----:B---3--:R-:W-:-:S03]  /*14300*/  IMAD.WIDE R10, R0, 0x2, R108 ;  /* 0x00000002000a7825 */ /* 0x008fc600078e026c */
[----:B------:R-:W3:Y:S04]  /*14310*/  LDL.64 R108, [R1+0x5d8] ;  /* 0x0005d800016c7983 */ /* 0x000ee80000100a00 */
[----:B------:R-:W3:Y:S01]  /*14320*/  LDG.E.U16 R198, desc[UR6][R10.64] ;  /* 0x000000060ac67981 */ /* 0x000ee2000c1e1500 */
[----:B0-----:R-:W-:-:S03]  /*14330*/  IMAD.WIDE R8, R0, 0x2, R106 ;  /* 0x0000000200087825 */ /* 0x001fc600078e026a */
[----:B------:R-:W3:Y:S04]  /*14340*/  LDL.64 R106, [R1+0x5b8] ;  /* 0x0005b800016a7983 */ /* 0x000ee80000100a00 */
[----:B------:R0:W3:Y:S02]  /*14350*/  LDG.E.U16 R190, desc[UR6][R8.64] ;  /* 0x0000000608be7981 */ /* 0x0000e4000c1e1500 */
[C---:B0-----:R-:W-:Y:S02]  /*14360*/  IMAD.WIDE R8, R0.reuse, 0x2, R104 ;  /* 0x0000000200087825 */ /* 0x041fe400078e0268 */
[----:B------:R-:W3:Y:S02]  /*14370*/  LDL.64 R104, [R1+0x6f0] ;  /* 0x0006f00001687983 */ /* 0x000ee40000100a00 */
[----:B------:R-:W-:-:S02]  /*14380*/  IMAD.WIDE R14, R0, 0x2, R122 ;  /* 0x00000002000e7825 */ /* 0x000fc400078e027a */
[----:B------:R-:W3:Y:S04]  /*14390*/  LDG.E.U16 R188, desc[UR6][R8.64] ;  /* 0x0000000608bc7981 */ /* 0x000ee8000c1e1500 */
[----:B------:R0:W3:Y:S04]  /*143a0*/  LDG.E.U16 R201, desc[UR6][R14.64] ;  /* 0x000000060ec97981 */ /* 0x0000e8000c1e1500 */
[----:B------:R-:W3:Y:S01]  /*143b0*/  LDL.64 R122, [R1+0x720] ;  /* 0x00072000017a7983 */ /* 0x000ee20000100a00 */
[----:B0-----:R-:W-:-:S03]  /*143c0*/  IMAD.WIDE R14, R0, 0x2, R114 ;  /* 0x00000002000e7825 */ /* 0x001fc600078e0272 */
[----:B------:R-:W3:Y:S01]  /*143d0*/  LDL.64 R114, [R1+0x5f8] ;  /* 0x0005f80001727983 */ /* 0x000ee20000100a00 */
[----:B------:R-:W-:-:S03]  /*143e0*/  IMAD.WIDE R10, R0, 0x2, R112 ;  /* 0x00000002000a7825 */ /* 0x000fc600078e0270 */
[----:B------:R0:W3:Y:S04]  /*143f0*/  LDG.E.U16 R196, desc[UR6][R14.64] ;  /* 0x000000060ec47981 */ /* 0x0000e8000c1e1500 */
[----:B------:R-:W3:Y:S04]  /*14400*/  LDL.64 R112, [R1+0x708] ;  /* 0x0007080001707983 */ /* 0x000ee80000100a00 */
[----:B------:R-:W3:Y:S01]  /*14410*/  LDG.E.U16 R189, desc[UR6][R10.64] ;  /* 0x000000060abd7981 */ /* 0x000ee2000c1e1500 */
[----:B0-----:R-:W-:-:S03]  /*14420*/  IMAD.WIDE R14, R0, 0x2, R120 ;  /* 0x00000002000e7825 */ /* 0x001fc600078e0278 */
[----:B------:R-:W3:Y:S04]  /*14430*/  LDL.64 R120, [R1+0x700] ;  /* 0x0007000001787983 */ /* 0x000ee80000100a00 */
[----:B------:R0:W3:Y:S02]  /*14440*/  LDG.E.U16 R191, desc[UR6][R14.64] ;  /* 0x000000060ebf7981 */ /* 0x0000e4000c1e1500 */
[C---:B0-----:R-:W-:Y:S02]  /*14450*/  IMAD.WIDE R14, R0.reuse, 0x2, R110 ;  /* 0x00000002000e7825 */ /* 0x041fe400078e026e */
[----:B------:R-:W3:Y:S04]  /*14460*/  LDL.64 R110, [R1+0x6b0] ;  /* 0x0006b000016e7983 */ /* 0x000ee80000100a00 */
[----:B------:R0:W3:Y:S01]  /*14470*/  LDG.E.U16 R187, desc[UR6][R14.64] ;  /* 0x000000060ebb7981 */ /* 0x0000e2000c1e1500 */
[----:B--2---:R-:W-:-:S03]  /*14480*/  IMAD.WIDE R10, R0, 0x2, R22 ;  /* 0x00000002000a7825 */ /* 0x004fc600078e0216 */
[----:B------:R-:W2:Y:S04]  /*14490*/  LDL.64 R22, [R1+0x690] ;  /* 0x0006900001167983 */ /* 0x000ea80000100a00 */
[----:B------:R1:W2:Y:S01]  /*144a0*/  LDG.E.U16 R186, desc[UR6][R10.64] ;  /* 0x000000060aba7981 */ /* 0x0002a2000c1e1500 */
[----:B----4-:R-:W-:-:S03]  /*144b0*/  IMAD.WIDE R8, R0, 0x2, R20 ;  /* 0x0000000200087825 */ /* 0x010fc600078e0214 */
[----:B------:R-:W4:Y:S04]  /*144c0*/  LDL.64 R20, [R1+0x670] ;  /* 0x0006700001147983 */ /* 0x000f280000100a00 */
[----:B------:R1:W4:Y:S01]  /*144d0*/  LDG.E.U16 R185, desc[UR6][R8.64] ;  /* 0x0000000608b97981 */ /* 0x000322000c1e1500 */
[----:B0-----:R-:W-:-:S03]  /*144e0*/  IMAD.WIDE R14, R0, 0x2, R118 ;  /* 0x00000002000e7825 */ /* 0x001fc600078e0276 */
[----:B------:R-:W4:Y:S04]  /*144f0*/  LDL.64 R118, [R1+0x650] ;  /* 0x0006500001767983 */ /* 0x000f280000100a00 */
[----:B------:R-:W4:Y:S01]  /*14500*/  LDG.E.U16 R184, desc[UR6][R14.64] ;  /* 0x000000060eb87981 */ /* 0x000f22000c1e1500 */
[----:B-1----:R-:W-:-:S03]  /*14510*/  IMAD.WIDE R10, R0, 0x2, R116 ;  /* 0x00000002000a7825 */ /* 0x002fc600078e0274 */
        /* <DEDUP_REMOVED lines=8> */
[----:B------:R-:W3:Y:S04]  /*145a0*/  LDL.64 R106, [R1+0x5d0] ;  /* 0x0005d000016a7983 */ /* 0x000ee80000100a00 */
[----:B------:R0:W3:Y:S04]  /*145b0*/  LDG.E.U16 R179, desc[UR6][R10.64] ;  /* 0x000000060ab37981 */ /* 0x0000e8000c1e1500 */
[----:B------:R1:W3:Y:S01]  /*145c0*/  LDG.E.U16 R177, desc[UR6][R8.64] ;  /* 0x0000000608b17981 */ /* 0x0002e2000c1e1500 */
[----:B0-----:R-:W-:-:S03]  /*145d0*/  IMAD.WIDE R10, R0, 0x2, R104 ;  /* 0x00000002000a7825 */ /* 0x001fc600078e0268 */
[----:B------:R-:W3:Y:S01]  /*145e0*/  LDL.64 R104, [R1+0x6c8] ;  /* 0x0006c80001687983 */ /* 0x000ee20000100a00 */
[----:B-1----:R-:W-:-:S03]  /*145f0*/  IMAD.WIDE R8, R0, 0x2, R16 ;  /* 0x0000000200087825 */ /* 0x002fc600078e0210 */
[----:B------:R-:W3:Y:S04]  /*14600*/  LDL.64 R16, [R1+0x6a8] ;  /* 0x0006a80001107983 */ /* 0x000ee80000100a00 */
[----:B------:R-:W3:Y:S01]  /*14610*/  LDG.E.U16 R178, desc[UR6][R10.64] ;  /* 0x000000060ab27981 */ /* 0x000ee2000c1e1500 */
[----:B------:R-:W-:-:S03]  /*14620*/  IMAD.WIDE R14, R0, 0x2, R114 ;  /* 0x00000002000e7825 */ /* 0x000fc600078e0272 */
[----:B------:R-:W3:Y:S04]  /*14630*/  LDL.64 R114, [R1+0x5b0] ;  /* 0x0005b00001727983 */ /* 0x000ee80000100a00 */
[----:B------:R0:W3:Y:S04]  /*14640*/  LDG.E.U16 R180, desc[UR6][R14.64] ;  /* 0x000000060eb47981 */ /* 0x0000e8000c1e1500 */
        /* <DEDUP_REMOVED lines=15> */
[----:B------:R3:W4:Y:S01]  /*14740*/  LDG.E.U16 R172, desc[UR6][R14.64] ;  /* 0x000000060eac7981 */ /* 0x000722000c1e1500 */
[----:B-1----:R-:W-:-:S03]  /*14750*/  IMAD.WIDE R10, R0, 0x2, R116 ;  /* 0x00000002000a7825 */ /* 0x002fc600078e0274 */
[----:B------:R-:W4:Y:S01]  /*14760*/  LDL.64 R116, [R1+0x6c0] ;  /* 0x0006c00001747983 */ /* 0x000f220000100a00 */
[----:B------:R-:W-:-:S03]  /*14770*/  IMAD.WIDE R8, R0, 0x2, R18 ;  /* 0x0000000200087825 */ /* 0x000fc600078e0212 */
[----:B------:R-:W4:Y:S04]  /*14780*/  LDL.64 R18, [R1+0x628] ;  /* 0x0006280001127983 */ /* 0x000f280000100a00 */
[----:B------:R0:W4:Y:S04]  /*14790*/  LDG.E.U16 R171, desc[UR6][R10.64] ;  /* 0x000000060aab7981 */ /* 0x000128000c1e1500 */
[----:B------:R-:W4:Y:S01]  /*147a0*/  LDG.E.U16 R170, desc[UR6][R8.64] ;  /* 0x0000000608aa7981 */ /* 0x000f22000c1e1500 */
[----:B---3--:R-:W-:-:S03]  /*147b0*/  IMAD.WIDE R14, R0, 0x2, R108 ;  /* 0x00000002000e7825 */ /* 0x008fc600078e026c */
[----:B------:R-:W3:Y:S01]  /*147c0*/  LDL.64 R108, [R1+0x608] ;  /* 0x00060800016c7983 */ /* 0x000ee20000100a00 */
[----:B0-----:R-:W-:-:S03]  /*147d0*/  IMAD.WIDE R10, R0, 0x2, R106 ;  /* 0x00000002000a7825 */ /* 0x001fc600078e026a */
[----:B------:R-:W3:Y:S04]  /*147e0*/  LDL.64 R106, [R1+0x5e8] ;  /* 0x0005e800016a7983 */ /* 0x000ee80000100a00 */
[----:B------:R0:W3:Y:S04]  /*147f0*/  LDG.E.U16 R168, desc[UR6][R10.64] ;  /* 0x000000060aa87981 */ /* 0x0000e8000c1e1500 */
[----:B------:R-:W3:Y:S01]  /*14800*/  LDG.E.U16 R169, desc[UR6][R14.64] ;  /* 0x000000060ea97981 */ /* 0x000ee2000c1e1500 */
[----:B0-----:R-:W-:-:S03]  /*14810*/  IMAD.WIDE R10, R0, 0x2, R104 ;  /* 0x00000002000a7825 */ /* 0x001fc600078e0268 */
[----:B------:R-:W3:Y:S04]  /*14820*/  LDL.64 R104, [R1+0x760] ;  /* 0x0007600001687983 */ /* 0x000ee80000100a00 */
[----:B------:R-:W3:Y:S01]  /*14830*/  LDG.E.U16 R166, desc[UR6][R10.64] ;  /* 0x000000060aa67981 */ /* 0x000ee2000c1e1500 */
[----:B------:R-:W-:-:S03]  /*14840*/  IMAD.WIDE R8, R0, 0x2, R114 ;  /* 0x0000000200087825 */ /* 0x000fc600078e0272 */
        /* <DEDUP_REMOVED lines=20> */
[----:B---3--:R-:W-:-:S03]  /*14990*/  IMAD.WIDE R10, R0, 0x2, R108 ;  /* 0x00000002000a7825 */ /* 0x008fc600078e026c */
[----:B------:R-:W3:Y:S01]  /*149a0*/  LDL.64 R108, [R1+0x5e0] ;  /* 0x0005e000016c7983 */ /* 0x000ee20000100a00 */
[----:B-1----:R-:W-:-:S03]  /*149b0*/  IMAD.WIDE R8, R0, 0x2, R106 ;  /* 0x0000000200087825 */ /* 0x002fc600078e026a */
[----:B------:R-:W3:Y:S04]  /*149c0*/  LDL.64 R106, [R1+0x5c0] ;  /* 0x0005c000016a7983 */ /* 0x000ee80000100a00 */
[----:B------:R1:W3:Y:S04]  /*149d0*/  LDG.E.U16 R157, desc[UR6][R10.64] ;  /* 0x000000060a9d7981 */ /* 0x0002e8000c1e1500 */
[----:B------:R-:W3:Y:S01]  /*149e0*/  LDG.E.U16 R155, desc[UR6][R8.64] ;  /* 0x00000006089b7981 */ /* 0x000ee2000c1e1500 */
[----:B0-----:R-:W-:-:S03]  /*149f0*/  IMAD.WIDE R14, R0, 0x2, R104 ;  /* 0x00000002000e7825 */ /* 0x001fc600078e0268 */
[----:B------:R-:W3:Y:S01]  /*14a00*/  LDL.64 R104, [R1+0x5a0] ;  /* 0x0005a00001687983 */ /* 0x000ee20000100a00 */
[----:B-1----:R-:W-:-:S03]  /*14a10*/  IMAD.WIDE R10, R0, 0x2, R126 ;  /* 0x00000002000a7825 */ /* 0x002fc600078e027e */
[----:B------:R0:W3:Y:S04]  /*14a20*/  LDG.E.U16 R163, desc[UR6][R14.64] ;  /* 0x000000060ea37981 */ /* 0x0000e8000c1e1500 */
[----:B------:R1:W3:Y:S01]  /*14a30*/  LDG.E.U16 R152, desc[UR6][R10.64] ;  /* 0x000000060a987981 */ /* 0x0002e2000c1e1500 */
[----:B0-----:R-:W-:-:S04]  /*14a40*/  IMAD.WIDE R14, R0, 0x2, R124 ;  /* 0x00000002000e7825 */ /* 0x001fc800078e027c */
[C---:B-1----:R-:W-:Y:S01]  /*14a50*/  IMAD.WIDE R10, R0.reuse, 0x2, R122 ;  /* 0x00000002000a7825 */ /* 0x042fe200078e027a */
[----:B------:R0:W3:Y:S04]  /*14a60*/  LDG.E.U16 R158, desc[UR6][R14.64] ;  /* 0x000000060e9e7981 */ /* 0x0000e8000c1e1500 */
[----:B------:R1:W3:Y:S01]  /*14a70*/  LDG.E.U16 R156, desc[UR6][R10.64] ;  /* 0x000000060a9c7981 */ /* 0x0002e2000c1e1500 */
[----:B------:R-:W-:-:S05]  /*14a80*/  IMAD.WIDE R8, R0, 0x2, R16 ;  /* 0x0000000200087825 */ /* 0x000fca00078e0210 */
[----:B------:R1:W3:Y:S01]  /*14a90*/  LDG.E.U16 R16, desc[UR6][R8.64] ;  /* 0x0000000608107981 */ /* 0x0002e2000c1e1500 */
[----:B0-----:R-:W-:-:S04]  /*14aa0*/  IMAD.WIDE R14, R0, 0x2, R118 ;  /* 0x00000002000e7825 */ /* 0x001fc800078e0276 */
[C---:B-1----:R-:W-:Y:S01]  /*14ab0*/  IMAD.WIDE R10, R0.reuse, 0x2, R116 ;  /* 0x00000002000a7825 */ /* 0x042fe200078e0274 */
[----:B------:R0:W3:Y:S03]  /*14ac0*/  LDG.E.U16 R153, desc[UR6][R14.64] ;  /* 0x000000060e997981 */ /* 0x0000e6000c1e1500 */
[----:B------:R-:W-:-:S05]  /*14ad0*/  IMAD.WIDE R8, R0, 0x2, R120 ;  /* 0x0000000200087825 */ /* 0x000fca00078e0278 */
[----:B------:R2:W3:Y:S01]  /*14ae0*/  LDG.E.U16 R154, desc[UR6][R8.64] ;  /* 0x00000006089a7981 */ /* 0x0004e2000c1e1500 */
[----:B0-----:R-:W-:-:S03]  /*14af0*/  IMAD.WIDE R14, R0, 0x2, R114 ;  /* 0x00000002000e7825 */ /* 0x001fc600078e0272 */
[----:B------:R-:W-:Y:S01]  /*14b00*/  STL [R1+0x9f4], R0 ;  /* 0x0009f40001007387 */ /* 0x000fe20000100800 */
[----:B--2---:R-:W-:-:S03]  /*14b10*/  IMAD.WIDE R8, R0, 0x2, R22 ;  /* 0x0000000200087825 */ /* 0x004fc600078e0216 */
[----:B------:R4:W2:Y:S04]  /*14b20*/  LDG.E.U16 R23, desc[UR6][R10.64] ;  /* 0x000000060a177981 */ /* 0x0008a8000c1e1500 */
[----:B------:R-:W2:Y:S01]  /*14b30*/  LDG.E.U16 R22, desc[UR6][R8.64] ;  /* 0x0000000608167981 */ /* 0x000ea2000c1e1500 */
[----:B----4-:R-:W-:-:S03]  /*14b40*/  IMAD.WIDE R10, R0, 0x2, R20 ;  /* 0x00000002000a7825 */ /* 0x010fc600078e0214 */
[----:B------:R0:W4:Y:S04]  /*14b50*/  LDG.E.U16 R21, desc[UR6][R14.64] ;  /* 0x000000060e157981 */ /* 0x000128000c1e1500 */
[----:B------:R1:W4:Y:S01]  /*14b60*/  LDG.E.U16 R20, desc[UR6][R10.64] ;  /* 0x000000060a147981 */ /* 0x000322000c1e1500 */
[----:B0-----:R-:W-:-:S04]  /*14b70*/  IMAD.WIDE R14, R0, 0x2, R112 ;  /* 0x00000002000e7825 */ /* 0x001fc800078e0270 */
[C---:B------:R-:W-:Y:S02]  /*14b80*/  IMAD.WIDE R8, R0.reuse, 0x2, R18 ;  /* 0x0000000200087825 */ /* 0x040fe400078e0212 */
[----:B------:R-:W4:Y:S02]  /*14b90*/  LDG.E.U16 R18, desc[UR6][R14.64] ;  /* 0x000000060e127981 */ /* 0x000f24000c1e1500 */
[C---:B-1----:R-:W-:Y:S02]  /*14ba0*/  IMAD.WIDE R10, R0.reuse, 0x2, R110 ;  /* 0x00000002000a7825 */ /* 0x042fe400078e026e */
[----:B------:R3:W4:Y:S04]  /*14bb0*/  LDG.E.U16 R19, desc[UR6][R8.64] ;  /* 0x0000000608137981 */ /* 0x000728000c1e1500 */
[----:B------:R0:W4:Y:S01]  /*14bc0*/  LDG.E.U16 R17, desc[UR6][R10.64] ;  /* 0x000000060a117981 */ /* 0x000122000c1e1500 */
[----:B---3--:R-:W-:-:S04]  /*14bd0*/  IMAD.WIDE R8, R0, 0x2, R108 ;  /* 0x0000000200087825 */ /* 0x008fc800078e026c */
[C---:B0-----:R-:W-:Y:S01]  /*14be0*/  IMAD.WIDE R10, R0.reuse, 0x2, R106 ;  /* 0x00000002000a7825 */ /* 0x041fe200078e026a */
[----:B------:R0:W3:Y:S04]  /*14bf0*/  LDG.E.U16 R15, desc[UR6][R8.64] ;  /* 0x00000006080f7981 */ /* 0x0000e8000c1e1500 */
[----:B------:R-:W3:Y:S01]  /*14c00*/  LDG.E.U16 R14, desc[UR6][R10.64] ;  /* 0x000000060a0e7981 */ /* 0x000ee2000c1e1500 */
[----:B0-----:R-:W-:-:S05]  /*14c10*/  IMAD.WIDE R8, R0, 0x2, R104 ;  /* 0x0000000200087825 */ /* 0x001fca00078e0268 */
[----:B------:R0:W3:Y:S01]  /*14c20*/  LDG.E.U16 R13, desc[UR6][R8.64] ;  /* 0x00000006080d7981 */ /* 0x0000e2000c1e1500 */
[----:B------:R-:W-:Y:S06]  /*14c30*/  BAR.SYNC.DEFER_BLOCKING 0x0 ;  /* 0x0000000000007b1d */ /* 0x000fec0000010000 */
[----:B------:R1:W-:Y:S04]  /*14c40*/  STS.U16 [R7+UR4+0x21800], R222 ;  /* 0x021800de07007988 */ /* 0x0003e80008000404 */
[----:B------:R0:W-:Y:S04]  /*14c50*/  STS.U16 [R7+UR4+0x21c00], R219 ;  /* 0x021c00db07007988 */ /* 0x0001e80008000404 */
[----:B-1----:R-:W2:Y:S04]  /*14c60*/  LDL.LU R222, [R1+0x258] ;  /* 0x0002580001de7983 */ /* 0x002ea80000300800 */
[----:B0-----:R-:W4:Y:S01]  /*14c70*/  LDL.LU R219, [R1+0x23c] ;  /* 0x00023c0001db7983 */ /* 0x001f220000300800 */
[----:B------:R-:W-:-:S02]  /*14c80*/  FMNMX R8, R70, R69, !PT ;  /* 0x0000004546087209 */ /* 0x000fc40007800000 */
[----:B------:R-:W-:Y:S02]  /*14c90*/  FMNMX R10, R56, R54, !PT ;  /* 0x00000036380a7209 */ /* 0x000fe40007800000 */
[----:B------:R-:W-:Y:S01]  /*14ca0*/  FMNMX R9, R68, R8, !PT ;  /* 0x0000000844097209 */ /* 0x000fe20007800000 */
[----:B------:R0:W-:Y:S01]  /*14cb0*/  STS.U16 [R7+UR4+0x20000], R247 ;  /* 0x020000f707007988 */ /* 0x0001e20008000404 */
[----:B------:R-:W-:Y:S02]  /*14cc0*/  FMNMX R8, R24, R10, !PT ;  /* 0x0000000a18087209 */ /* 0x000fe40007800000 */
[----:B------:R-:W-:Y:S02]  /*14cd0*/  FMNMX R9, R66, R9, !PT ;  /* 0x0000000942097209 */ /* 0x000fe40007800000 */
[----:B------:R-:W-:Y:S01]  /*14ce0*/  FMNMX R8, R31, R8, !PT ;  /* 0x000000081f087209 */ /* 0x000fe20007800000 */
[----:B0-----:R-:W-:-:S03]  /*14cf0*/  IMAD.MOV.U32 R247, RZ, RZ, R102 ;  /* 0x000000fffff77224 */ /* 0x001fc600078e0066 */
[----:B------:R-:W-:Y:S02]  /*14d00*/  FMNMX R8, R27, R8, !PT ;  /* 0x000000081b087209 */ /* 0x000fe40007800000 */
[----:B------:R-:W-:Y:S01]  /*14d10*/  FMNMX R9, R247, R9, !PT ;  /* 0x00000009f7097209 */ /* 0x000fe20007800000 */
[----:B------:R0:W-:Y:S03]  /*14d20*/  STS.U16 [R7+UR4+0x21400], R227 ;  /* 0x021400e307007988 */ /* 0x0001e60008000404 */
[----:B------:R-:W-:Y:S02]  /*14d30*/  FMNMX R9, R35, R9, !PT ;  /* 0x0000000923097209 */ /* 0x000fe40007800000 */
[----:B------:R-:W-:Y:S02]  /*14d40*/  FMNMX R8, R33, R8, !PT ;  /* 0x0000000821087209 */ /* 0x000fe40007800000 */
[----:B------:R-:W-:-:S02]  /*14d50*/  FMNMX R9, R32, R9, !PT ;  /* 0x0000000920097209 */ /* 0x000fc40007800000 */
[----:B0-----:R-:W-:Y:S02]  /*14d60*/  MOV R227, R101 ;  /* 0x0000006500e37202 */ /* 0x001fe40000000f00 */
[----:B------:R-:W-:Y:S02]  /*14d70*/  FMNMX R9, R36, R9, !PT ;  /* 0x0000000924097209 */ /* 0x000fe40007800000 */
[----:B------:R-:W-:Y:S02]  /*14d80*/  FMNMX R8, R227, R8, !PT ;  /* 0x00000008e3087209 */ /* 0x000fe40007800000 */
[----:B------:R-:W-:Y:S02]  /*14d90*/  FMNMX R9, R50, R9, !PT ;  /* 0x0000000932097209 */ /* 0x000fe40007800000 */
[----:B------:R-:W-:Y:S02]  /*14da0*/  FMNMX R8, R29, R8, !PT ;  /* 0x000000081d087209 */ /* 0x000fe40007800000 */
[----:B------:R-:W-:-:S02]  /*14db0*/  FMNMX R9, R39, R9, !PT ;  /* 0x0000000927097209 */ /* 0x000fc40007800000 */
[----:B------:R-:W-:Y:S02]  /*14dc0*/  FMNMX R8, R49, R8, !PT ;  /* 0x0000000831087209 */ /* 0x000fe40007800000 */
[----:B------:R-:W-:Y:S02]  /*14dd0*/  FMNMX R9, R28, R9, !PT ;  /* 0x000000091c097209 */ /* 0x000fe40007800000 */
[----:B------:R-:W-:Y:S02]  /*14de0*/  FMNMX R8, R38, R8, !PT ;  /* 0x0000000826087209 */ /* 0x000fe40007800000 */
[----:B------:R-:W-:Y:S02]  /*14df0*/  FMNMX R9, R52, R9, !PT ;  /* 0x0000000934097209 */ /* 0x000fe40007800000 */
[----:B------:R-:W-:Y:S02]  /*14e00*/  FMNMX R8, R25, R8, !PT ;  /* 0x0000000819087209 */ /* 0x000fe40007800000 */
[----:B------:R-:W-:-:S02]  /*14e10*/  FMNMX R9, R48, R9, !PT ;  /* 0x0000000930097209 */ /* 0x000fc40007800000 */
[----:B------:R-:W-:Y:S01]  /*14e20*/  FMNMX R8, R30, R8, !PT ;  /* 0x000000081e087209 */ /* 0x000fe20007800000 */
[----:B------:R0:W-:Y:S01]  /*14e30*/  STS.U16 [R7+UR4+0x20c00], R236 ;  /* 0x020c00ec07007988 */ /* 0x0001e20008000404 */
[----:B------:R-:W-:Y:S02]  /*14e40*/  FMNMX R9, R37, R9, !PT ;  /* 0x0000000925097209 */ /* 0x000fe40007800000 */
[----:B------:R-:W-:Y:S02]  /*14e50*/  FMNMX R8, R53, R8, !PT ;  /* 0x0000000835087209 */ /* 0x000fe40007800000 */
[----:B------:R-:W-:Y:S02]  /*14e60*/  FMNMX R9, R34, R9, !PT ;  /* 0x0000000922097209 */ /* 0x000fe40007800000 */
[----:B0-----:R-:W-:-:S04]  /*14e70*/  MOV R236, R95 ;  /* 0x0000005f00ec7202 */ /* 0x001fc80000000f00 */
[----:B------:R-:W-:Y:S02]  /*14e80*/  FMNMX R8, R236, R8, !PT ;  /* 0x00000008ec087209 */ /* 0x000fe40007800000 */
[----:B------:R-:W-:Y:S02]  /*14e90*/  FMNMX R9, R40, R9, !PT ;  /* 0x0000000928097209 */ /* 0x000fe40007800000 */
[----:B------:R-:W-:Y:S02]  /*14ea0*/  FMNMX R8, R47, R8, !PT ;  /* 0x000000082f087209 */ /* 0x000fe40007800000 */
[----:B------:R-:W-:Y:S02]  /*14eb0*/  FMNMX R9, R26, R9, !PT ;  /* 0x000000091a097209 */ /* 0x000fe40007800000 */
[----:B------:R-:W-:Y:S02]  /*14ec0*/  FMNMX R8, R44, R8, !PT ;  /* 0x000000082c087209 */ /* 0x000fe40007800000 */
[----:B------:R-:W-:-:S02]  /*14ed0*/  MOV R6, R91 ;  /* 0x0000005b00067202 */ /* 0x000fc40000000f00 */
[----:B------:R-:W-:Y:S02]  /*14ee0*/  FMNMX R8, R3, R8, !PT ;  /* 0x0000000803087209 */ /* 0x000fe40007800000 */
[----:B------:R-:W-:Y:S01]  /*14ef0*/  FMNMX R9, R252, R9, !PT ;  /* 0x00000009fc097209 */ /* 0x000fe20007800000 */
[----:B------:R0:W-:Y:S01]  /*14f00*/  STS.U16 [R7+UR4+0x20800], R241 ;  /* 0x020800f107007988 */ /* 0x0001e20008000404 */
[----:B------:R-:W-:Y:S02]  /*14f10*/  FMNMX R8, R41, R8, !PT ;  /* 0x0000000829087209 */ /* 0x000fe40007800000 */
[----:B------:R-:W-:Y:S02]  /*14f20*/  FMNMX R9, R6, R9, !PT ;  /* 0x0000000906097209 */ /* 0x000fe40007800000 */
[----:B0-----:R-:W-:Y:S02]  /*14f30*/  MOV R241, R93 ;  /* 0x0000005d00f17202 */ /* 0x001fe40000000f00 */
[----:B------:R-:W-:-:S02]  /*14f40*/  FMNMX R9, R248, R9, !PT ;  /* 0x00000009f8097209 */ /* 0x000fc40007800000 */
[----:B------:R-:W-:Y:S01]  /*14f50*/  FMNMX R8, R241, R8, !PT ;  /* 0x00000008f1087209 */ /* 0x000fe20007800000 */
[----:B------:R0:W-:Y:S01]  /*14f60*/  STS.U16 [R7+UR4+0x22000], R212 ;  /* 0x022000d407007988 */ /* 0x0001e20008000404 */
[----:B------:R-:W-:Y:S02]  /*14f70*/  FMNMX R9, R2, R9, !PT ;  /* 0x0000000902097209 */ /* 0x000fe40007800000 */
[----:B------:R-:W-:Y:S01]  /*14f80*/  FMNMX R8, R12, R8, !PT ;  /* 0x000000080c087209 */ /* 0x000fe20007800000 */
[----:B------:R-:W-:Y:S01]  /*14f90*/  IMAD.MOV.U32 R0, RZ, RZ, R92 ;  /* 0x000000ffff007224 */ /* 0x000fe200078e005c */
[----:B------:R-:W-:Y:S01]  /*14fa0*/  FMNMX R9, R4, R9, !PT ;  /* 0x0000000904097209 */ /* 0x000fe20007800000 */
[----:B0-----:R-:W3:Y:S01]  /*14fb0*/  LDL.LU R212, [R1+0x250] ;  /* 0x0002500001d47983 */ /* 0x001ee20000300800 */
[----:B------:R-:W-:-:S03]  /*14fc0*/  FMNMX R8, R5, R8, !PT ;  /* 0x0000000805087209 */ /* 0x000fc60007800000 */
[----:B------:R0:W-:Y:S01]  /*14fd0*/  STS.U16 [R7+UR4+0x20400], R243 ;  /* 0x020400f307007988 */ /* 0x0001e20008000404 */
[----:B------:R-:W-:Y:S02]  /*14fe0*/  FMNMX R8, R0, R8, !PT ;  /* 0x0000000800087209 */ /* 0x000fe40007800000 */
[----:B------:R-:W-:Y:S01]  /*14ff0*/  FMNMX R9, R51, R9, !PT ;  /* 0x0000000933097209 */ /* 0x000fe20007800000 */
[----:B0-----:R-:W-:-:S03]  /*15000*/  IMAD.MOV.U32 R243, RZ, RZ, R94 ;  /* 0x000000fffff37224 */ /* 0x001fc600078e005e */
[----:B------:R-:W-:Y:S01]  /*15010*/  FMNMX R9, R251, R9, !PT ;  /* 0x00000009fb097209 */ /* 0x000fe20007800000 */
[----:B------:R0:W-:Y:S01]  /*15020*/  STS.U16 [R7+UR4+0x22400], R204 ;  /* 0x022400cc07007988 */ /* 0x0001e20008000404 */
[----:B------:R-:W-:-:S03]  /*15030*/  FMNMX R8, R243, R8, !PT ;  /* 0x00000008f3087209 */ /* 0x000fc60007800000 */
[----:B------:R1:W-:Y:S01]  /*15040*/  STS.U16 [R7+UR4+0x23400], R193 ;  /* 0x023400c107007988 */ /* 0x0003e20008000404 */
[----:B------:R-:W-:Y:S02]  /*15050*/  FMNMX R9, R45, R9, !PT ;  /* 0x000000092d097209 */ /* 0x000fe40007800000 */
[----:B------:R-:W-:Y:S01]  /*15060*/  FMNMX R8, R43, R8, !PT ;  /* 0x000000082b087209 */ /* 0x000fe20007800000 */
[----:B------:R1:W-:Y:S01]  /*15070*/  STS.U16 [R7+UR4+0x22c00], R197 ;  /* 0x022c00c507007988 */ /* 0x0003e20008000404 */
[----:B0-----:R-:W-:Y:S01]  /*15080*/  MOV R204, R99 ;  /* 0x0000006300cc7202 */ /* 0x001fe20000000f00 */
[----:B-1----:R-:W-:Y:S02]  /*15090*/  IMAD.MOV.U32 R193, RZ, RZ, R96 ;  /* 0x000000ffffc17224 */ /* 0x002fe400078e0060 */
[----:B------:R0:W-:Y:S01]  /*150a0*/  STS.U16 [R7+UR4+0x22800], R199 ;  /* 0x022800c707007988 */ /* 0x0001e20008000404 */
[----:B------:R-:W-:Y:S01]  /*150b0*/  FMNMX R8, R204, R8, !PT ;  /* 0x00000008cc087209 */ /* 0x000fe20007800000 */
[----:B------:R-:W-:Y:S01]  /*150c0*/  IMAD.MOV.U32 R197, RZ, RZ, R100 ;  /* 0x000000ffffc57224 */ /* 0x000fe200078e0064 */
[----:B------:R-:W-:Y:S01]  /*150d0*/  FMNMX R9, R193, R9, !PT ;  /* 0x00000009c1097209 */ /* 0x000fe20007800000 */
[----:B------:R1:W-:Y:S01]  /*150e0*/  STS.U16 [R7+UR4+0x23000], R195 ;  /* 0x023000c307007988 */ /* 0x0003e20008000404 */
[----:B0-----:R-:W-:-:S02]  /*150f0*/  IMAD.MOV.U32 R199, RZ, RZ, R98 ;  /* 0x000000ffffc77224 */ /* 0x001fc400078e0062 */
[----:B------:R-:W-:Y:S01]  /*15100*/  FMNMX R8, R197, R8, !PT ;  /* 0x00000008c5087209 */ /* 0x000fe20007800000 */
[----:B------:R0:W-:Y:S01]  /*15110*/  STS.U16 [R7+UR4+0x21000], R232 ;  /* 0x021000e807007988 */ /* 0x0001e20008000404 */
[----:B-1----:R-:W-:Y:S02]  /*15120*/  MOV R195, R97 ;  /* 0x0000006100c37202 */ /* 0x002fe40000000f00 */
[----:B------:R-:W-:Y:S02]  /*15130*/  FMNMX R9, R199, R9, !PT ;  /* 0x00000009c7097209 */ /* 0x000fe40007800000 */
[----:B------:R-:W-:Y:S02]  /*15140*/  FMNMX R8, R195, R8, !PT ;  /* 0x00000008c3087209 */ /* 0x000fe40007800000 */
[----:B------:R-:W-:Y:S02]  /*15150*/  FMNMX R9, R46, R9, !PT ;  /* 0x000000092e097209 */ /* 0x000fe40007800000 */
[----:B0-----:R-:W-:-:S02]  /*15160*/  MOV R232, R103 ;  /* 0x0000006700e87202 */ /* 0x001fc40000000f00 */
[----:B------:R-:W-:Y:S02]  /*15170*/  FMNMX R9, R90, R9, !PT ;  /* 0x000000095a097209 */ /* 0x000fe40007800000 */
[----:B------:R-:W-:Y:S02]  /*15180*/  FMNMX R8, R232, R8, !PT ;  /* 0x00000008e8087209 */ /* 0x000fe40007800000 */
[----:B------:R-:W-:Y:S01]  /*15190*/  FMNMX R9, R89, R9, !PT ;  /* 0x0000000959097209 */ /* 0x000fe20007800000 */
        /* <DEDUP_REMOVED lines=18> */
[----:B------:R-:W-:Y:S01]  /*152c0*/  STL [R1+0x9f8], R7 ;  /* 0x0009f80701007387 */ /* 0x000fe20000100800 */
[----:B--2---:R-:W-:-:S04]  /*152d0*/  FMNMX R8, R222, R8, !PT ;  /* 0x00000008de087209 */ /* 0x004fc80007800000 */
[----:B------:R-:W-:Y:S02]  /*152e0*/  FMNMX R8, R88, R8, !PT ;  /* 0x0000000858087209 */ /* 0x000fe40007800000 */
[----:B----4-:R-:W-:Y:S02]  /*152f0*/  FMNMX R9, R219, R9, !PT ;  /* 0x00000009db097209 */ /* 0x010fe40007800000 */
[----:B------:R-:W-:Y:S02]  /*15300*/  FMNMX R10, R87, R8, !PT ;  /* 0x00000008570a7209 */ /* 0x000fe40007800000 */
[----:B------:R-:W-:Y:S02]  /*15310*/  FMNMX R8, R79, R9, !PT ;  /* 0x000000094f087209 */ /* 0x000fe40007800000 */
[----:B------:R-:W-:-:S05]  /*15320*/  LOP3.LUT R79, R7, 0x20, RZ, 0x3c, !PT ;  /* 0x00000020074f7812 */ /* 0x000fca00078e3cff */
[----:B------:R-:W-:Y:S04]  /*15330*/  STS.U16 [R79+UR4+0x20100], R86 ;  /* 0x020100564f007988 */ /* 0x000fe80008000404 */
[----:B------:R-:W-:Y:S04]  /*15340*/  STS.U16 [R79+UR4+0x20500], R85 ;  /* 0x020500554f007988 */ /* 0x000fe80008000404 */
[----:B------:R-:W-:Y:S04]  /*15350*/  STS.U16 [R79+UR4+0x20900], R84 ;  /* 0x020900544f007988 */ /* 0x000fe80008000404 */
[----:B------:R-:W-:Y:S04]  /*15360*/  STS.U16 [R79+UR4+0x20d00], R83 ;  /* 0x020d00534f007988 */ /* 0x000fe80008000404 */
[----:B------:R-:W-:Y:S04]  /*15370*/  STS.U16 [R79+UR4+0x21100], R82 ;  /* 0x021100524f007988 */ /* 0x000fe80008000404 */
[----:B------:R0:W-:Y:S04]  /*15380*/  STS.U16 [R79+UR4+0x21500], R67 ;  /* 0x021500434f007988 */ /* 0x0001e80008000404 */
[----:B0-----:R-:W2:Y:S04]  /*15390*/  LDL R67, [R1+0x9a8] ;  /* 0x0009a80001437983 */ /* 0x001ea80000100800 */
[----:B------:R-:W4:Y:S04]  /*153a0*/  LDL.LU R7, [R1+0x358] ;  /* 0x0003580001077983 */ /* 0x000f280000300800 */
[----:B------:R-:W0:Y:S04]  /*153b0*/  SHFL.BFLY PT, R9, R8, 0x2, 0x1f ;  /* 0x0c401f0008097f89 */ /* 0x000e2800000e0000 */
[----:B------:R-:W-:Y:S04]  /*153c0*/  STS.U16 [R79+UR4+0x21900], R81 ;  /* 0x021900514f007988 */ /* 0x000fe80008000404 */
[----:B------:R-:W-:Y:S01]  /*153d0*/  STS.U16 [R79+UR4+0x21d00], R80 ;  /* 0x021d00504f007988 */ /* 0x000fe20008000404 */
[----:B0-----:R-:W-:-:S02]  /*153e0*/  FMNMX R9, R8, R9, !PT ;  /* 0x0000000908097209 */ /* 0x001fc40007800000 */
[----:B---3--:R-:W-:-:S05]  /*153f0*/  FMNMX R10, R212, R10, !PT ;  /* 0x0000000ad40a7209 */ /* 0x008fca0007800000 */
[----:B------:R-:W0:Y:S04]  /*15400*/  SHFL.BFLY PT, R11, R10, 0x2, 0x1f ;  /* 0x0c401f000a0b7f89 */ /* 0x000e2800000e0000 */
[----:B------:R-:W-:Y:S04]  /*15410*/  STS.U16 [R79+UR4+0x22100], R250 ;  /* 0x022100fa4f007988 */ /* 0x000fe80008000404 */
[----:B------:R-:W-:Y:S04]  /*15420*/  STS.U16 [R79+UR4+0x22500], R246 ;  /* 0x022500f64f007988 */ /* 0x000fe80008000404 */
[----:B------:R-:W-:Y:S01]  /*15430*/  STS.U16 [R79+UR4+0x22900], R239 ;  /* 0x022900ef4f007988 */ /* 0x000fe20008000404 */
[----:B0-----:R-:W-:-:S03]  /*15440*/  FMNMX R8, R10, R11, !PT ;  /* 0x0000000b0a087209 */ /* 0x001fc60007800000 */
[----:B------:R-:W0:Y:S04]  /*15450*/  SHFL.BFLY PT, R10, R9, 0x1, 0x1f ;  /* 0x0c201f00090a7f89 */ /* 0x000e2800000e0000 */
[----:B------:R-:W1:Y:S04]  /*15460*/  SHFL.BFLY PT, R11, R8, 0x1, 0x1f ;  /* 0x0c201f00080b7f89 */ /* 0x000e6800000e0000 */
        /* <DEDUP_REMOVED lines=9> */
[----:B0-----:R-:W-:-:S03]  /*15500*/  FMNMX R10, R9, R10, !PT ;  /* 0x0000000a090a7209 */ /* 0x001fc60007800000 */
        /* <DEDUP_REMOVED lines=8> */
[----:B-1----:R-:W-:-:S03]  /*15590*/  FMNMX R11, R8, R11, !PT ;  /* 0x0000000b080b7209 */ /* 0x002fc60007800000 */
[----:B------:R-:W-:Y:S04]  /*155a0*/  STS.U16 [R79+UR4+0x27100], R170 ;  /* 0x027100aa4f007988 */ /* 0x000fe80008000404 */
[----:B------:R-:W-:Y:S04]  /*155b0*/  STS.U16 [R79+UR4+0x27500], R169 ;  /* 0x027500a94f007988 */ /* 0x000fe80008000404 */
[----:B------:R-:W-:Y:S04]  /*155c0*/  STS.U16 [R79+UR4+0x27900], R168 ;  /* 0x027900a84f007988 */ /* 0x000fe80008000404 */
[----:B------:R0:W-:Y:S01]  /*155d0*/  STS.U16 [R79+UR4+0x27d00], R165 ;  /* 0x027d00a54f007988 */ /* 0x0001e20008000404 */
[----:B----4-:R-:W-:-:S03]  /*155e0*/  FMNMX R10, R10, R7, !PT ;  /* 0x000000070a0a7209 */ /* 0x010fc60007800000 */
[----:B--2---:R-:W-:Y:S02]  /*155f0*/  STS.U16 [R67+UR4+0x20200], R78 ;  /* 0x0202004e43007988 */ /* 0x004fe40008000404 */
[----:B------:R-:W-:Y:S02]  /*15600*/  FADD R8, R70, -R10 ;  /* 0x8000000a46087221 */ /* 0x000fe40000000000 */
[----:B------:R-:W-:Y:S04]  /*15610*/  STS.U16 [R67+UR4+0x20600], R77 ;  /* 0x0206004d43007988 */ /* 0x000fe80008000404 */
[----:B------:R-:W-:Y:S01]  /*15620*/  STS.U16 [R67+UR4+0x20a00], R76 ;  /* 0x020a004c43007988 */ /* 0x000fe20008000404 */
[----:B------:R-:W-:-:S03]  /*15630*/  FMUL R8, R8, 1.4426950216293334961 ;  /* 0x3fb8aa3b08087820 */ /* 0x000fc60000400000 */
[----:B------:R-:W-:Y:S04]  /*15640*/  STS.U16 [R67+UR4+0x20e00], R75 ;  /* 0x020e004b43007988 */ /* 0x000fe80008000404 */
[----:B------:R-:W-:Y:S01]  /*15650*/  STS.U16 [R67+UR4+0x21200], R74 ;  /* 0x0212004a43007988 */ /* 0x000fe20008000404 */
[----:B0-----:R-:W0:Y:S03]  /*15660*/  MUFU.EX2 R165, R8 ;  /* 0x0000000800a57308 */ /* 0x001e260000000800 */
        /* <DEDUP_REMOVED lines=19> */
[----:B-1----:R-:W2:Y:S04]  /*157a0*/  LDL R167, [R1+0x9a0] ;  /* 0x0009a00001a77983 */ /* 0x002ea80000100800 */
[----:B------:R-:W-:Y:S04]  /*157b0*/  STS.U16 [R67+UR4+0x26200], R162 ;  /* 0x026200a243007988 */ /* 0x000fe80008000404 */
[----:B0-----:R-:W-:Y:S04]  /*157c0*/  STL [R1+0x238], R165 ;  /* 0x000238a501007387 */ /* 0x001fe80000100800 */
[----:B------:R0:W-:Y:S04]  /*157d0*/  STS.U16 [R67+UR4+0x26600], R161 ;  /* 0x026600a143007988 */ /* 0x0001e80008000404 */
[----:B0-----:R-:W3:Y:S01]  /*157e0*/  LDL.LU R161, [R1+0x35c] ;  /* 0x00035c0001a17983 */ /* 0x001ee20000300800 */
[----:B------:R-:W-:-:S04]  /*157f0*/  FADD R9, R69, -R10 ;  /* 0x8000000a45097221 */ /* 0x000fc80000000000 */
[----:B------:R-:W-:Y:S01]  /*15800*/  FMUL R8, R9, 1.4426950216293334961 ;  /* 0x3fb8aa3b09087820 */ /* 0x000fe20000400000 */
[--C-:B------:R-:W-:Y:S01]  /*15810*/  FADD R9, R68, -R10.reuse ;  /* 0x8000000a44097221 */ /* 0x100fe20000000000 */
[----:B------:R0:W-:Y:S04]  /*15820*/  STS.U16 [R67+UR4+0x26a00], R160 ;  /* 0x026a00a043007988 */ /* 0x0001e80008000404 */
[----:B------:R-:W-:Y:S01]  /*15830*/  STS.U16 [R67+UR4+0x26e00], R159 ;  /* 0x026e009f43007988 */ /* 0x000fe20008000404 */
[----:B0-----:R0:W1:Y:S03]  /*15840*/  MUFU.EX2 R160, R8 ;  /* 0x0000000800a07308 */ /* 0x0010660000000800 */
[----:B------:R-:W-:Y:S04]  /*15850*/  STS.U16 [R67+UR4+0x27200], R157 ;  /* 0x0272009d43007988 */ /* 0x000fe80008000404 */
[----:B------:R4:W-:Y:S01]  /*15860*/  STS.U16 [R67+UR4+0x27600], R155 ;  /* 0x0276009b43007988 */ /* 0x0009e20008000404 */
[----:B0-----:R-:W-:Y:S01]  /*15870*/  FMUL R8, R9, 1.4426950216293334961 ;  /* 0x3fb8aa3b09087820 */ /* 0x001fe20000400000 */
[----:B------:R-:W-:-:S03]  /*15880*/  FADD R9, R66, -R10 ;  /* 0x8000000a42097221 */ /* 0x000fc60000000000 */
[----:B----4-:R0:W4:Y:S02]  /*15890*/  MUFU.EX2 R155, R8 ;  /* 0x00000008009b7308 */ /* 0x0101240000000800 */
[----:B0-----:R-:W-:-:S06]  /*158a0*/  FMUL R8, R9, 1.4426950216293334961 ;  /* 0x3fb8aa3b09087820 */ /* 0x001fcc0000400000 */
[----:B------:R-:W0:Y:S01]  /*158b0*/  MUFU.EX2 R157, R8 ;  /* 0x00000008009d7308 */ /* 0x000e220000000800 */
[----:B-1----:R-:W-:Y:S01]  /*158c0*/  STL [R1+0x234], R160 ;  /* 0x000234a001007387 */ /* 0x002fe20000100800 */
[----:B------:R-:W-:Y:S01]  /*158d0*/  IMAD.MOV.U32 R177, RZ, RZ, R25 ;  /* 0x000000ffffb17224 */ /* 0x000fe200078e0019 */
[----:B------:R-:W-:Y:S02]  /*158e0*/  MOV R201, R24 ;  /* 0x0000001800c97202 */ /* 0x000fe40000000f00 */
[----:B----4-:R-:W-:Y:S01]  /*158f0*/  STL [R1+0x22c], R155 ;  /* 0x00022c9b01007387 */ /* 0x010fe20000100800 */
[----:B------:R-:W-:Y:S01]  /*15900*/  IMAD.MOV.U32 R223, RZ, RZ, R27 ;  /* 0x000000ffffdf7224 */ /* 0x000fe200078e001b */
[----:B------:R-:W-:Y:S01]  /*15910*/  MOV R187, R26 ;  /* 0x0000001a00bb7202 */ /* 0x000fe20000000f00 */
[----:B------:R-:W-:Y:S01]  /*15920*/  IMAD.MOV.U32 R226, RZ, RZ, R29 ;  /* 0x000000ffffe27224 */ /* 0x000fe200078e001d */
[----:B------:R-:W-:Y:S01]  /*15930*/  MOV R185, R28 ;  /* 0x0000001c00b97202 */ /* 0x000fe20000000f00 */
[----:B------:R-:W-:Y:S01]  /*15940*/  IMAD.MOV.U32 R205, RZ, RZ, R31 ;  /* 0x000000ffffcd7224 */ /* 0x000fe200078e001f */
[----:B------:R-:W-:Y:S01]  /*15950*/  MOV R179, R30 ;  /* 0x0000001e00b37202 */ /* 0x000fe20000000f00 */
[----:B------:R-:W-:Y:S01]  /*15960*/  STS.U16 [R67+UR4+0x27a00], R152 ;  /* 0x027a009843007988 */ /* 0x000fe20008000404 */
[----:B------:R-:W-:-:S03]  /*15970*/  IMAD.MOV.U32 R209, RZ, RZ, R33 ;  /* 0x000000ffffd17224 */ /* 0x000fc600078e0021 */
[----:B0-----:R-:W-:Y:S01]  /*15980*/  STL [R1+0x230], R157 ;  /* 0x0002309d01007387 */ /* 0x001fe20000100800 */
[----:B------:R-:W-:-:S03]  /*15990*/  MOV R231, R32 ;  /* 0x0000002000e77202 */ /* 0x000fc60000000f00 */
[----:B------:R-:W4:Y:S01]  /*159a0*/  LDL.LU.64 R24, [R1] ;  /* 0x0000000001187983 */ /* 0x000f220000300a00 */
[----:B------:R-:W-:-:S03]  /*159b0*/  IMAD.MOV.U32 R216, RZ, RZ, R35 ;  /* 0x000000ffffd87224 */ /* 0x000fc600078e0023 */
[----:B------:R-:W4:Y:S01]  /*159c0*/  LDL.LU.64 R26, [R1+0x8] ;  /* 0x00000800011a7983 */ /* 0x000f220000300a00 */
[----:B------:R-:W-:-:S03]  /*159d0*/  MOV R183, R34 ;  /* 0x0000002200b77202 */ /* 0x000fc60000000f00 */
[----:B------:R-:W4:Y:S01]  /*159e0*/  LDL.LU.64 R28, [R1+0x10] ;  /* 0x00001000011c7983 */ /* 0x000f220000300a00 */
[----:B------:R-:W-:Y:S01]  /*159f0*/  FADD R9, -R10, R7 ;  /* 0x000000070a097221 */ /* 0x000fe20000000100 */
[----:B------:R-:W-:Y:S02]  /*15a00*/  IMAD.MOV.U32 R181, RZ, RZ, R37 ;  /* 0x000000ffffb57224 */ /* 0x000fe400078e0025 */
[----:B------:R-:W4:Y:S01]  /*15a10*/  LDL.LU.64 R30, [R1+0x18] ;  /* 0x00001800011e7983 */ /* 0x000f220000300a00 */
[----:B------:R-:W-:Y:S01]  /*15a20*/  MOV R220, R36 ;  /* 0x0000002400dc7202 */ /* 0x000fe20000000f00 */
[----:B------:R-:W-:Y:S02]  /*15a30*/  IMAD.MOV.U32 R239, RZ, RZ, R39 ;  /* 0x000000ffffef7224 */ /* 0x000fe400078e0027 */
[----:B------:R0:W-:Y:S01]  /*15a40*/  STS.U16 [R67+UR4+0x27e00], R16 ;  /* 0x027e001043007988 */ /* 0x0001e20008000404 */
[----:B------:R-:W-:-:S03]  /*15a50*/  MOV R7, R38 ;  /* 0x0000002600077202 */ /* 0x000fc60000000f00 */
[----:B------:R-:W4:Y:S01]  /*15a60*/  LDL.LU.64 R32, [R1+0x20] ;  /* 0x0000200001207983 */ /* 0x000f220000300a00 */
[----:B------:R-:W-:Y:S01]  /*15a70*/  IMAD.MOV.U32 R194, RZ, RZ, R41 ;  /* 0x000000ffffc27224 */ /* 0x000fe200078e0029 */
[----:B------:R-:W-:Y:S02]  /*15a80*/  MOV R184, R40 ;  /* 0x0000002800b87202 */ /* 0x000fe40000000f00 */
[----:B------:R-:W4:Y:S01]  /*15a90*/  LDL.LU.64 R34, [R1+0x28] ;  /* 0x0000280001227983 */ /* 0x000f220000300a00 */
[----:B------:R-:W-:Y:S01]  /*15aa0*/  IMAD.MOV.U32 R200, RZ, RZ, R43 ;  /* 0x000000ffffc87224 */ /* 0x000fe200078e002b */
[----:B------:R-:W-:Y:S02]  /*15ab0*/  MOV R192, R42 ;  /* 0x0000002a00c07202 */ /* 0x000fe40000000f00 */
[----:B------:R-:W4:Y:S01]  /*15ac0*/  LDL.LU.64 R36, [R1+0x30] ;  /* 0x0000300001247983 */ /* 0x000f220000300a00 */
[----:B------:R-:W-:Y:S01]  /*15ad0*/  FMUL R9, R9, 1.4426950216293334961 ;  /* 0x3fb8aa3b09097820 */ /* 0x000fe20000400000 */
[----:B------:R-:W-:-:S02]  /*15ae0*/  IMAD.MOV.U32 R203, RZ, RZ, R45 ;  /* 0x000000ffffcb7224 */ /* 0x000fc400078e002d */
[----:B------:R-:W4:Y:S01]  /*15af0*/  LDL.LU.64 R38, [R1+0x38] ;  /* 0x0000380001267983 */ /* 0x000f220000300a00 */
[----:B------:R-:W-:Y:S01]  /*15b00*/  MOV R190, R44 ;  /* 0x0000002c00be7202 */ /* 0x000fe20000000f00 */
[----:B------:R-:W-:Y:S02]  /*15b10*/  IMAD.MOV.U32 R186, RZ, RZ, R47 ;  /* 0x000000ffffba7224 */ /* 0x000fe400078e002f */
[----:B------:R-:W4:Y:S01]  /*15b20*/  LDL.LU.64 R40, [R1+0x40] ;  /* 0x0000400001287983 */ /* 0x000f220000300a00 */
[----:B------:R-:W-:Y:S01]  /*15b30*/  MOV R218, R46 ;  /* 0x0000002e00da7202 */ /* 0x000fe20000000f00 */
[----:B------:R-:W-:Y:S02]  /*15b40*/  IMAD.MOV.U32 R250, RZ, RZ, R49 ;  /* 0x000000fffffa7224 */ /* 0x000fe400078e0031 */
[----:B------:R-:W4:Y:S01]  /*15b50*/  LDL.LU.64 R42, [R1+0x48] ;  /* 0x00004800012a7983 */ /* 0x000f220000300a00 */
[----:B------:R-:W-:Y:S01]  /*15b60*/  MOV R180, R48 ;  /* 0x0000003000b47202 */ /* 0x000fe20000000f00 */
[----:B------:R-:W-:-:S02]  /*15b70*/  IMAD.MOV.U32 R189, RZ, RZ, R51 ;  /* 0x000000ffffbd7224 */ /* 0x000fc400078e0033 */
[----:B------:R-:W4:Y:S01]  /*15b80*/  LDL.LU.64 R44, [R1+0x50] ;  /* 0x00005000012c7983 */ /* 0x000f220000300a00 */
[----:B------:R-:W-:Y:S01]  /*15b90*/  MOV R234, R50 ;  /* 0x0000003200ea7202 */ /* 0x000fe20000000f00 */
[----:B0-----:R0:W4:Y:S02]  /*15ba0*/  MUFU.EX2 R16, R9 ;  /* 0x0000000900107308 */ /* 0x0011240000000800 */
[----:B------:R-:W4:Y:S01]  /*15bb0*/  LDL.LU.64 R46, [R1+0x58] ;  /* 0x00005800012e7983 */ /* 0x000f220000300a00 */
[----:B------:R-:W-:Y:S01]  /*15bc0*/  IMAD.MOV.U32 R188, RZ, RZ, R53 ;  /* 0x000000ffffbc7224 */ /* 0x000fe200078e0035 */
[----:B------:R-:W-:Y:S02]  /*15bd0*/  MOV R246, R52 ;  /* 0x0000003400f67202 */ /* 0x000fe40000000f00 */
[----:B------:R-:W4:Y:S04]  /*15be0*/  LDL.LU.64 R48, [R1+0x60] ;  /* 0x0000600001307983 */ /* 0x000f280000300a00 */
[----:B------:R-:W4:Y:S04]  /*15bf0*/  LDL.LU.64 R50, [R1+0x68] ;  /* 0x0000680001327983 */ /* 0x000f280000300a00 */
[----:B------:R-:W4:Y:S04]  /*15c00*/  LDL.LU.64 R52, [R1+0x70] ;  /* 0x0000700001347983 */ /* 0x000f280000300a00 */
[----:B--2---:R-:W-:Y:S04]  /*15c10*/  STS.U16 [R167+UR4+0x20300], R65 ;  /* 0x02030041a7007988 */ /* 0x004fe80008000404 */
[----:B------:R-:W-:Y:S04]  /*15c20*/  STS.U16 [R167+UR4+0x20700], R64 ;  /* 0x02070040a7007988 */ /* 0x000fe80008000404 */
[----:B------:R-:W-:Y:S04]  /*15c30*/  STS.U16 [R167+UR4+0x20b00], R63 ;  /* 0x020b003fa7007988 */ /* 0x000fe80008000404 */
[----:B------:R-:W-:Y:S04]  /*15c40*/  STS.U16 [R167+UR4+0x20f00], R62 ;  /* 0x020f003ea7007988 */ /* 0x000fe80008000404 */
[----:B------:R-:W-:Y:S04]  /*15c50*/  STS.U16 [R167+UR4+0x21300], R61 ;  /* 0x0213003da7007988 */ /* 0x000fe80008000404 */
[----:B------:R-:W-:Y:S01]  /*15c60*/  STS.U16 [R167+UR4+0x21700], R60 ;  /* 0x0217003ca7007988 */ /* 0x000fe20008000404 */
[----:B---3--:R-:W-:-:S03]  /*15c70*/  FMNMX R11, R11, R161, !PT ;  /* 0x000000a10b0b7209 */ /* 0x008fc60007800000 */
[----:B------:R-:W-:Y:S04]  /*15c80*/  STS.U16 [R167+UR4+0x21b00], R59 ;  /* 0x021b003ba7007988 */ /* 0x000fe80008000404 */
[----:B------:R-:W-:Y:S01]  /*15c90*/  STS.U16 [R167+UR4+0x21f00], R58 ;  /* 0x021f003aa7007988 */ /* 0x000fe20008000404 */
[--C-:B0-----:R-:W-:Y:S01]  /*15ca0*/  FADD R9, R54, -R11.reuse ;  /* 0x8000000b36097221 */ /* 0x101fe20000000000 */
[----:B------:R-:W-:Y:S02]  /*15cb0*/  FADD R8, R56, -R11 ;  /* 0x8000000b38087221 */ /* 0x000fe40000000000 */
[----:B------:R-:W-:Y:S04]  /*15cc0*/  STS.U16 [R167+UR4+0x22300], R57 ;  /* 0x02230039a7007988 */ /* 0x000fe80008000404 */
[----:B------:R0:W-:Y:S04]  /*15cd0*/  STS.U16 [R167+UR4+0x22700], R55 ;  /* 0x02270037a7007988 */ /* 0x0001e80008000404 */
[----:B0-----:R-:W2:Y:S04]  /*15ce0*/  LDL.LU.64 R54, [R1+0x78] ;  /* 0x0000780001367983 */ /* 0x001ea80000300a00 */
[----:B------:R-:W3:Y:S04]  /*15cf0*/  LDL.LU.64 R56, [R1+0x80] ;  /* 0x0000800001387983 */ /* 0x000ee80000300a00 */
[----:B------:R-:W2:Y:S04]  /*15d00*/  LDL.LU.64 R58, [R1+0x88] ;  /* 0x00008800013a7983 */ /* 0x000ea80000300a00 */
        /* <DEDUP_REMOVED lines=67> */
[----:B------:R-:W-:-:S03]  /*16140*/  FMUL R8, R8, 1.4426950216293334961 ;  /* 0x3fb8aa3b08087820 */ /* 0x000fc60000400000 */
[----:B------:R2:W-:Y:S01]  /*16150*/  STS.U16 [R167+UR4+0x27f00], R13 ;  /* 0x027f000da7007988 */ /* 0x0005e20008000404 */
[----:B------:R0:W-:Y:S06]  /*16160*/  MEMBAR.ALL.CTA ;  /* 0x0000000000007992 */ /* 0x0001ec0000008000 */
[----:B0-----:R-:W0:Y:S01]  /*16170*/  FENCE.VIEW.ASYNC.S ;  /* 0x00000000000073c6 */ /* 0x001e220000000000 */
[----:B------:R1:W-:Y:S02]  /*16180*/  MUFU.EX2 R159, R8 ;  /* 0x00000008009f7308 */ /* 0x0003e40000000800 */
[----:B-1----:R-:W-:Y:S01]  /*16190*/  FMUL R8, R9, 1.4426950216293334961 ;  /* 0x3fb8aa3b09087820 */ /* 0x002fe20000400000 */
[----:B------:R-:W-:-:S05]  /*161a0*/  FADD R9, R201, -R11 ;  /* 0x8000000bc9097221 */ /* 0x000fca0000000000 */
[----:B------:R1:W-:Y:S02]  /*161b0*/  MUFU.EX2 R158, R8 ;  /* 0x00000008009e7308 */ /* 0x0003e40000000800 */
[----:B-1----:R-:W-:Y:S01]  /*161c0*/  FMUL R8, R9, 1.4426950216293334961 ;  /* 0x3fb8aa3b09087820 */ /* 0x002fe20000400000 */
[----:B------:R-:W-:-:S05]  /*161d0*/  FADD R9, R205, -R11 ;  /* 0x8000000bcd097221 */ /* 0x000fca0000000000 */
[----:B------:R1:W-:Y:S01]  /*161e0*/  MUFU.EX2 R23, R8 ;  /* 0x0000000800177308 */ /* 0x0003e20000000800 */
[----:B------:R-:W-:Y:S01]  /*161f0*/  FMUL R9, R9, 1.4426950216293334961 ;  /* 0x3fb8aa3b09097820 */ /* 0x000fe20000400000 */
[----:B-1----:R-:W-:-:S04]  /*16200*/  FADD R8, -R11, R161 ;  /* 0x000000a10b087221 */ /* 0x002fc80000000100 */
[----:B------:R-:W-:Y:S01]  /*16210*/  FMUL R8, R8, 1.4426950216293334961 ;  /* 0x3fb8aa3b08087820 */ /* 0x000fe20000400000 */
[----:B------:R-:W-:-:S03]  /*16220*/  IMAD.MOV.U32 R205, RZ, RZ, R247 ;  /* 0x000000ffffcd7224 */ /* 0x000fc600078e00f7 */
[----:B----4-:R-:W1:Y:S08]  /*16230*/  MUFU.EX2 R15, R8 ;  /* 0x00000008000f7308 */ /* 0x010e700000000800 */
[----:B------:R-:W4:Y:S01]  /*16240*/  MUFU.EX2 R247, R9 ;  /* 0x0000000900f77308 */ /* 0x000f220000000800 */
[-C--:B------:R-:W-:Y:S01]  /*16250*/  FMUL R24, R24, R16.reuse ;  /* 0x0000001018187220 */ /* 0x080fe20000400000 */
        /* <DEDUP_REMOVED lines=15> */
[-C--:B---3--:R-:W-:Y:S01]  /*16350*/  FMUL R56, R56, R16.reuse ;  /* 0x0000001038387220 */ /* 0x088fe20000400000 */
[-C--:B------:R-:W-:Y:S01]  /*16360*/  FMUL R57, R57, R16.reuse ;  /* 0x0000001039397220 */ /* 0x080fe20000400000 */
[-C--:B--2---:R-:W-:Y:S01]  /*16370*/  FMUL R60, R60, R16.reuse ;  /* 0x000000103c3c7220 */ /* 0x084fe20000400000 */
        /* <DEDUP_REMOVED lines=15> */
[-C--:B-1----:R-:W-:Y:S01]  /*16470*/  FMUL R26, R26, R15.reuse ;  /* 0x0000000f1a1a7220 */ /* 0x082fe20000400000 */
        /* <DEDUP_REMOVED lines=62> */
[----:B------:R-:W-:Y:S01]  /*16860*/  FMUL R119, R119, R15 ;  /* 0x0000000f77777220 */ /* 0x000fe20000400000 */
[----:B------:R-:W-:Y:S01]  /*16870*/  F2FP.BF16.F32.PACK_AB R154, R157, R155 ;  /* 0x0000009b9d9a723e */ /* 0x000fe200000010ff */
[-C--:B------:R-:W-:Y:S01]  /*16880*/  FMUL R122, R122, R15.reuse ;  /* 0x0000000f7a7a7220 */ /* 0x080fe20000400000 */
[----:B------:R-:W-:Y:S01]  /*16890*/  FMUL R123, R123, R15 ;  /* 0x0000000f7b7b7220 */ /* 0x000fe20000400000 */
[----:B------:R-:W-:Y:S01]  /*168a0*/  F2FP.BF16.F32.PACK_AB R152, R160, R165 ;  /* 0x000000a5a098723e */ /* 0x000fe200000010ff */
[-C--:B------:R-:W-:Y:S01]  /*168b0*/  FMUL R124, R124, R16.reuse ;  /* 0x000000107c7c7220 */ /* 0x080fe20000400000 */
[-C--:B------:R-:W-:Y:S01]  /*168c0*/  FMUL R125, R125, R16.reuse ;  /* 0x000000107d7d7220 */ /* 0x080fe20000400000 */
[----:B------:R-:W-:Y:S01]  /*168d0*/  F2FP.BF16.F32.PACK_AB R153, R158, R159 ;  /* 0x0000009f9e99723e */ /* 0x000fe200000010ff */
[-C--:B------:R-:W-:Y:S01]  /*168e0*/  FMUL R126, R126, R15.reuse ;  /* 0x0000000f7e7e7220 */ /* 0x080fe20000400000 */
[----:B------:R-:W-:Y:S01]  /*168f0*/  FMUL R127, R127, R15 ;  /* 0x0000000f7f7f7220 */ /* 0x000fe20000400000 */
[----:B----4-:R-:W-:Y:S01]  /*16900*/  F2FP.BF16.F32.PACK_AB R155, R247, R23 ;  /* 0x00000017f79b723e */ /* 0x010fe200000010ff */
        /* <DEDUP_REMOVED lines=22> */
[-C--:B------:R-:W-:Y:S01]  /*16a70*/  FMUL R150, R150, R15.reuse ;  /* 0x0000000f96967220 */ /* 0x080fe20000400000 */
[----:B------:R-:W-:Y:S01]  /*16a80*/  FMUL R151, R151, R15 ;  /* 0x0000000f97977220 */ /* 0x000fe20000400000 */
[----:B0-----:R-:W-:Y:S06]  /*16a90*/  BAR.SYNC.DEFER_BLOCKING 0x0 ;  /* 0x0000000000007b1d */ /* 0x001fec0000010000 */
[----:B------:R-:W-:-:S06]  /*16aa0*/  WARPGROUP.ARRIVE ;  /* 0x00000000000079c5 */ /* 0x000fcc0000000000 */
[----:B------:R-:W-:Y:S01]  /*16ab0*/  HGMMA.64x256x16.F32.BF16 R24, R152, gdesc[UR8], R24, gsb0 ;  /* 0x03e0000898187df0 */ /* 0x000fe20008001818 */
[--C-:B------:R-:W-:Y:S01]  /*16ac0*/  FADD R8, R205, -R10.reuse ;  /* 0x8000000acd087221 */ /* 0x100fe20000000000 */
[----:B------:R-:W-:-:S03]  /*16ad0*/  FADD R9, R216, -R10 ;  /* 0x8000000ad8097221 */ /* 0x000fc60000000000 */
[----:B------:R-:W-:-:S04]  /*16ae0*/  FMUL R8, R8, 1.4426950216293334961 ;  /* 0x3fb8aa3b08087820 */ /* 0x000fc80000400000 */
[----:B------:R0:W-:Y:S02]  /*16af0*/  MUFU.EX2 R229, R8 ;  /* 0x0000000800e57308 */ /* 0x0001e40000000800 */
[----:B0-----:R-:W-:Y:S01]  /*16b00*/  FMUL R8, R9, 1.4426950216293334961 ;  /* 0x3fb8aa3b09087820 */ /* 0x001fe20000400000 */
[----:B------:R-:W-:-:S05]  /*16b10*/  FADD R9, R231, -R10 ;  /* 0x8000000ae7097221 */ /* 0x000fca0000000000 */
[----:B------:R0:W1:Y:S02]  /*16b20*/  MUFU.EX2 R231, R8 ;  /* 0x0000000800e77308 */ /* 0x0000640000000800 */
[----:B0-----:R-:W-:Y:S01]  /*16b30*/  FMUL R8, R9, 1.4426950216293334961 ;  /* 0x3fb8aa3b09087820 */ /* 0x001fe20000400000 */
[----:B------:R-:W-:-:S05]  /*16b40*/  FADD R9, R220, -R10 ;  /* 0x8000000adc097221 */ /* 0x000fca0000000000 */
[----:B------:R0:W-:Y:S02]  /*16b50*/  MUFU.EX2 R237, R8 ;  /* 0x0000000800ed7308 */ /* 0x0001e40000000800 */
        /* <DEDUP_REMOVED lines=8> */
[----:B------:R0:W2:Y:S02]  /*16be0*/  MUFU.EX2 R227, R8 ;  /* 0x0000000800e37308 */ /* 0x0000a40000000800 */
[----:B0-----:R-:W-:Y:S01]  /*16bf0*/  FMUL R8, R9, 1.4426950216293334961 ;  /* 0x3fb8aa3b09087820 */ /* 0x001fe20000400000 */
[----:B------:R-:W-:Y:S01]  /*16c00*/  FADD R9, R226, -R11 ;  /* 0x8000000be2097221 */ /* 0x000fe20000000000 */
[----:B------:R-:W-:Y:S01]  /*16c10*/  MOV R226, R234 ;  /* 0x000000ea00e27202 */ /* 0x000fe20000000f00 */
[----:B------:R-:W-:Y:S01]  /*16c20*/  IMAD.MOV.U32 R234, RZ, RZ, R239 ;  /* 0x000000ffffea7224 */ /* 0x000fe200078e00ef */
[----:B------:R-:W-:Y:S01]  /*16c30*/  MOV R239, R185 ;  /* 0x000000b900ef7202 */ /* 0x000fe20000000f00 */
[----:B------:R-:W-:Y:S02]  /*16c40*/  IMAD.MOV.U32 R185, RZ, RZ, R236 ;  /* 0x000000ffffb97224 */ /* 0x000fe400078e00ec */
[----:B------:R0:W-:Y:S02]  /*16c50*/  MUFU.EX2 R236, R8 ;  /* 0x0000000800ec7308 */ /* 0x0001e40000000800 */
[----:B0-----:R-:W-:-:S06]  /*16c60*/  FMUL R8, R9, 1.4426950216293334961 ;  /* 0x3fb8aa3b09087820 */ /* 0x001fcc0000400000 */
[----:B------:R0:W3:Y:S01]  /*16c70*/  MUFU.EX2 R13, R8 ;  /* 0x00000008000d7308 */ /* 0x0000e20000000800 */
[----:B------:R-:W-:Y:S01]  /*16c80*/  STL [R1+0x228], R159 ;  /* 0x0002289f01007387 */ /* 0x000fe20000100800 */
[--C-:B------:R-:W-:Y:S01]  /*16c90*/  FADD R9, R234, -R10.reuse ;  /* 0x8000000aea097221 */ /* 0x100fe20000000000 */
[--C-:B0-----:R-:W-:Y:S02]  /*16ca0*/  FADD R8, R226, -R10.reuse ;  /* 0x8000000ae2087221 */ /* 0x101fe40000000000 */
[----:B------:R-:W-:Y:S02]  /*16cb0*/  STL [R1+0x218], R158 ;  /* 0x0002189e01007387 */ /* 0x000fe40000100800 */
[----:B------:R-:W-:Y:S02]  /*16cc0*/  FMUL R8, R8, 1.4426950216293334961 ;  /* 0x3fb8aa3b08087820 */ /* 0x000fe40000400000 */
[----:B------:R0:W-:Y:S04]  /*16cd0*/  STL [R1+0x9fc], R16 ;  /* 0x0009fc1001007387 */ /* 0x0001e80000100800 */
[----:B------:R-:W-:Y:S01]  /*16ce0*/  STL [R1+0xa00], R15 ;  /* 0x000a000f01007387 */ /* 0x000fe20000100800 */
[----:B0-----:R0:W4:Y:S03]  /*16cf0*/  MUFU.EX2 R16, R8 ;  /* 0x0000000800107308 */ /* 0x0011260000000800 */
[----:B------:R-:W-:Y:S01]  /*16d00*/  STL [R1+0xc10], R23 ;  /* 0x000c101701007387 */ /* 0x000fe20000100800 */
[----:B0-----:R-:W-:Y:S01]  /*16d10*/  FMUL R8, R9, 1.4426950216293334961 ;  /* 0x3fb8aa3b09087820 */ /* 0x001fe20000400000 */
[----:B------:R-:W-:-:S03]  /*16d20*/  FADD R9, R239, -R10 ;  /* 0x8000000aef097221 */ /* 0x000fc60000000000 */
[----:B------:R0:W4:Y:S01]  /*16d30*/  MUFU.EX2 R17, R8 ;  /* 0x0000000800117308 */ /* 0x0001220000000800 */
[----:B------:R-:W-:Y:S02]  /*16d40*/  WARPGROUP.DEPBAR.LE gsb0, 0x0 ;  /* 0x00008000000079c5 */ /* 0x000fe40000010000 */
[----:B-1----:R-:W-:Y:S02]  /*16d50*/  F2FP.BF16.F32.PACK_AB R152, R231, R229 ;  /* 0x000000e5e798723e */ /* 0x002fe400000010ff */
[----:B--2---:R-:W-:Y:S02]  /*16d60*/  F2FP.BF16.F32.PACK_AB R153, R227, R209 ;  /* 0x000000d1e399723e */ /* 0x004fe400000010ff */
[----:B------:R-:W-:Y:S02]  /*16d70*/  F2FP.BF16.F32.PACK_AB R154, R14, R237 ;  /* 0x000000ed0e9a723e */ /* 0x000fe400000010ff */
[----:B---3--:R-:W-:-:S04]  /*16d80*/  F2FP.BF16.F32.PACK_AB R155, R13, R236 ;  /* 0x000000ec0d9b723e */ /* 0x008fc800000010ff */
[----:B------:R-:W-:-:S06]  /*16d90*/  WARPGROUP.ARRIVE ;  /* 0x00000000000079c5 */ /* 0x000fcc0000000000 */
[----:B------:R-:W-:Y:S01]  /*16da0*/  HGMMA.64x256x16.F32.BF16 R24, R152, gdesc[UR44], R24, gsb0 ;  /* 0x03e0002c98187df0 */ /* 0x000fe20008001818 */
[----:B0-----:R-:W-:Y:S01]  /*16db0*/  FMUL R8, R9, 1.4426950216293334961 ;  /* 0x3fb8aa3b09087820 */ /* 0x001fe20000400000 */
[----:B------:R-:W-:Y:S01]  /*16dc0*/  FADD R9, R246, -R10 ;  /* 0x8000000af6097221 */ /* 0x000fe20000000000 */
[----:B------:R-:W-:Y:S04]  /*16dd0*/  STL [R1+0xa04], R247 ;  /* 0x000a04f701007387 */ /* 0x000fe80000100800 */
[----:B------:R0:W-:Y:S02]  /*16de0*/  STL [R1+0x214], R14 ;  /* 0x0002140e01007387 */ /* 0x0001e40000100800 */
[----:B0-----:R0:W1:Y:S02]  /*16df0*/  MUFU.EX2 R14, R8 ;  /* 0x00000008000e7308 */ /* 0x0010640000000800 */
[----:B0-----:R-:W-:Y:S01]  /*16e00*/  FMUL R8, R9, 1.4426950216293334961 ;  /* 0x3fb8aa3b09087820 */ /* 0x001fe20000400000 */
[----:B------:R-:W-:-:S05]  /*16e10*/  FADD R9, R250, -R11 ;  /* 0x8000000bfa097221 */ /* 0x000fca0000000000 */
[----:B------:R0:W2:Y:S02]  /*16e20*/  MUFU.EX2 R15, R8 ;  /* 0x00000008000f7308 */ /* 0x0000a40000000800 */
[----:B0-----:R-:W-:Y:S01]  /*16e30*/  FMUL R8, R9, 1.4426950216293334961 ;  /* 0x3fb8aa3b09087820 */ /* 0x001fe20000400000 */
[----:B------:R-:W-:-:S05]  /*16e40*/  FADD R9, R7, -R11 ;  /* 0x8000000b07097221 */ /* 0x000fca0000000000 */
[----:B------:R0:W-:Y:S02]  /*16e50*/  MUFU.EX2 R245, R8 ;  /* 0x0000000800f57308 */ /* 0x0001e40000000800 */
[----:B0-----:R-:W-:Y:S01]  /*16e60*/  FMUL R8, R9, 1.4426950216293334961 ;  /* 0x3fb8aa3b09087820 */ /* 0x001fe20000400000 */
[----:B------:R-:W-:-:S05]  /*16e70*/  FADD R9, R177, -R11 ;  /* 0x8000000bb1097221 */ /* 0x000fca0000000000 */
[----:B------:R0:W-:Y:S01]  /*16e80*/  MUFU.EX2 R250, R8 ;  /* 0x0000000800fa7308 */ /* 0x0001e20000000800 */
[----:B------:R-:W-:Y:S01]  /*16e90*/  STL [R1+0xc14], R229 ;  /* 0x000c14e501007387 */ /* 0x000fe20000100800 */
[----:B0-----:R-:W-:Y:S01]  /*16ea0*/  FMUL R8, R9, 1.4426950216293334961 ;  /* 0x3fb8aa3b09087820 */ /* 0x001fe20000400000 */
[----:B------:R-:W-:-:S05]  /*16eb0*/  FADD R9, R179, -R11 ;  /* 0x8000000bb3097221 */ /* 0x000fca0000000000 */
[----:B------:R0:W3:Y:S01]  /*16ec0*/  MUFU.EX2 R7, R8 ;  /* 0x0000000800077308 */ /* 0x0000e20000000800 */
[----:B------:R4:W-:Y:S01]  /*16ed0*/  STL [R1+0x20c], R13 ;  /* 0x00020c0d01007387 */ /* 0x0009e20000100800 */
[----:B0-----:R-:W-:-:S06]  /*16ee0*/  FMUL R8, R9, 1.4426950216293334961 ;  /* 0x3fb8aa3b09087820 */ /* 0x001fcc0000400000 */
[----:B----4-:R0:W4:Y:S01]  /*16ef0*/  MUFU.EX2 R13, R8 ;  /* 0x00000008000d7308 */ /* 0x0101220000000800 */
[----:B------:R-:W-:Y:S01]  /*16f00*/  STL [R1+0xa08], R231 ;  /* 0x000a08e701007387 */ /* 0x000fe20000100800 */
[----:B------:R-:W-:-:S03]  /*16f10*/  FADD R9, R181, -R10 ;  /* 0x8000000ab5097221 */ /* 0x000fc60000000000 */
[----:B------:R-:W-:Y:S01]  /*16f20*/  STL [R1+0x204], R16 ;  /* 0x0002041001007387 */ /* 0x000fe20000100800 */
[----:B0-----:R-:W-:-:S03]  /*16f30*/  FADD R8, R180, -R10 ;  /* 0x8000000ab4087221 */ /* 0x001fc60000000000 */
[----:B------:R-:W-:Y:S01]  /*16f40*/  STL [R1+0x210], R17 ;  /* 0x0002101101007387 */ /* 0x000fe20000100800 */
[----:B------:R-:W-:-:S03]  /*16f50*/  FMUL R8, R8, 1.4426950216293334961 ;  /* 0x3fb8aa3b08087820 */ /* 0x000fc60000400000 */
[----:B-1----:R-:W-:Y:S04]  /*16f60*/  STL [R1+0x21c], R14 ;  /* 0x00021c0e01007387 */ /* 0x002fe80000100800 */
[----:B--2---:R0:W-:Y:S04]  /*16f70*/  STL [R1+0x224], R15 ;  /* 0x0002240f01007387 */ /* 0x0041e80000100800 */
[----:B---3--:R1:W-:Y:S01]  /*16f80*/  STL [R1+0x200], R7 ;  /* 0x0002000701007387 */ /* 0x0083e20000100800 */
[----:B------:R-:W-:Y:S02]  /*16f90*/  WARPGROUP.DEPBAR.LE gsb0, 0x0 ;  /* 0x00008000000079c5 */ /* 0x000fe40000010000 */
[----:B------:R-:W-:-:S02]  /*16fa0*/  F2FP.BF16.F32.PACK_AB R152, R17, R16 ;  /* 0x000000101198723e */ /* 0x000fc400000010ff */
[----:B------:R-:W-:Y:S02]  /*16fb0*/  F2FP.BF16.F32.PACK_AB R153, R250, R245 ;  /* 0x000000f5fa99723e */ /* 0x000fe400000010ff */
[----:B------:R-:W-:Y:S02]  /*16fc0*/  F2FP.BF16.F32.PACK_AB R154, R15, R14 ;  /* 0x0000000e0f9a723e */ /* 0x000fe400000010ff */
[----:B----4-:R-:W-:-:S04]  /*16fd0*/  F2FP.BF16.F32.PACK_AB R155, R13, R7 ;  /* 0x000000070d9b723e */ /* 0x010fc800000010ff */
[----:B------:R-:W-:-:S06]  /*16fe0*/  WARPGROUP.ARRIVE ;  /* 0x00000000000079c5 */ /* 0x000fcc0000000000 */
[----:B------:R-:W-:Y:S01]  /*16ff0*/  HGMMA.64x256x16.F32.BF16 R24, R152, gdesc[UR12], R24, gsb0 ;  /* 0x03e0000c98187df0 */ /* 0x000fe20008001818 */
[----:B0-----:R0:W-:Y:S02]  /*17000*/  MUFU.EX2 R15, R8 ;  /* 0x00000008000f7308 */ /* 0x0011e40000000800 */
[----:B0-----:R-:W-:Y:S01]  /*17010*/  FMUL R8, R9, 1.4426950216293334961 ;  /* 0x3fb8aa3b09087820 */ /* 0x001fe20000400000 */
[----:B------:R-:W-:-:S05]  /*17020*/  FADD R9, R183, -R10 ;  /* 0x8000000ab7097221 */ /* 0x000fca0000000000 */
[----:B------:R0:W2:Y:S02]  /*17030*/  MUFU.EX2 R16, R8 ;  /* 0x0000000800107308 */ /* 0x0000a40000000800 */
[----:B0-----:R-:W-:Y:S01]  /*17040*/  FMUL R8, R9, 1.4426950216293334961 ;  /* 0x3fb8aa3b09087820 */ /* 0x001fe20000400000 */
[----:B------:R-:W-:-:S05]  /*17050*/  FADD R9, R184, -R10 ;  /* 0x8000000ab8097221 */ /* 0x000fca0000000000 */
[----:B-1----:R0:W-:Y:S02]  /*17060*/  MUFU.EX2 R7, R8 ;  /* 0x0000000800077308 */ /* 0x0021e40000000800 */
[----:B0-----:R-:W-:Y:S01]  /*17070*/  FMUL R8, R9, 1.4426950216293334961 ;  /* 0x3fb8aa3b09087820 */ /* 0x001fe20000400000 */
[----:B------:R-:W-:Y:S01]  /*17080*/  FADD R9, R188, -R11 ;  /* 0x8000000bbc097221 */ /* 0x000fe20000000000 */
[----:B------:R-:W-:-:S04]  /*17090*/  MOV R188, R6 ;  /* 0x0000000600bc7202 */ /* 0x000fc80000000f00 */
[----:B------:R0:W-:Y:S02]  /*170a0*/  MUFU.EX2 R6, R8 ;  /* 0x0000000800067308 */ /* 0x0001e40000000800 */
[----:B0-----:R-:W-:Y:S01]  /*170b0*/  FMUL R8, R9, 1.4426950216293334961 ;  /* 0x3fb8aa3b09087820 */ /* 0x001fe20000400000 */
[----:B------:R-:W-:-:S05]  /*170c0*/  FADD R9, R185, -R11 ;  /* 0x8000000bb9097221 */ /* 0x000fca0000000000 */
[----:B------:R0:W-:Y:S02]  /*170d0*/  MUFU.EX2 R244, R8 ;  /* 0x0000000800f47308 */ /* 0x0001e40000000800 */
[----:B0-----:R-:W-:Y:S01]  /*170e0*/  FMUL R8, R9, 1.4426950216293334961 ;  /* 0x3fb8aa3b09087820 */ /* 0x001fe20000400000 */
[----:B------:R-:W-:-:S05]  /*170f0*/  FADD R9, R186, -R11 ;  /* 0x8000000bba097221 */ /* 0x000fca0000000000 */
[----:B------:R0:W1:Y:S01]  /*17100*/  MUFU.EX2 R249, R8 ;  /* 0x0000000800f97308 */ /* 0x0000620000000800 */
[----:B------:R-:W-:Y:S01]  /*17110*/  IMAD.MOV.U32 R186, RZ, RZ, R194 ;  /* 0x000000ffffba7224 */ /* 0x000fe200078e00c2 */
[----:B------:R-:W-:Y:S01]  /*17120*/  MOV R194, R0 ;  /* 0x0000000000c27202 */ /* 0x000fe20000000f00 */
[----:B0-----:R-:W-:Y:S01]  /*17130*/  FMUL R8, R9, 1.4426950216293334961 ;  /* 0x3fb8aa3b09087820 */ /* 0x001fe20000400000 */
[----:B------:R-:W-:-:S04]  /*17140*/  FADD R9, R190, -R11 ;  /* 0x8000000bbe097221 */ /* 0x000fc80000000000 */
[----:B------:R0:W-:Y:S01]  /*17150*/  MUFU.EX2 R0, R8 ;  /* 0x0000000800007308 */ /* 0x0001e20000000800 */
[----:B------:R-:W-:Y:S02]  /*17160*/  IMAD.MOV.U32 R190, RZ, RZ, R12 ;  /* 0x000000ffffbe7224 */ /* 0x000fe400078e000c */
[----:B0-----:R-:W-:-:S05]  /*17170*/  FMUL R8, R9, 1.4426950216293334961 ;  /* 0x3fb8aa3b09087820 */ /* 0x001fca0000400000 */
[----:B------:R0:W3:Y:S01]  /*17180*/  MUFU.EX2 R12, R8 ;  /* 0x00000008000c7308 */ /* 0x0000e20000000800 */
[--C-:B------:R-:W-:Y:S01]  /*17190*/  FADD R9, R252, -R10.reuse ;  /* 0x8000000afc097221 */ /* 0x100fe20000000000 */
[----:B0-----:R-:W-:-:S04]  /*171a0*/  FADD R8, R187, -R10 ;  /* 0x8000000abb087221 */ /* 0x001fc80000000000 */
[----:B------:R-:W-:-:S04]  /*171b0*/  FMUL R8, R8, 1.4426950216293334961 ;  /* 0x3fb8aa3b08087820 */ /* 0x000fc80000400000 */
[----:B------:R0:W-:Y:S01]  /*171c0*/  MUFU.EX2 R252, R8 ;  /* 0x0000000800fc7308 */ /* 0x0001e20000000800 */
[----:B------:R-:W-:Y:S02]  /*171d0*/  IMAD.MOV.U32 R187, RZ, RZ, R2 ;  /* 0x000000ffffbb7224 */ /* 0x000fe400078e0002 */
[----:B0-----:R-:W-:Y:S01]  /*171e0*/  FMUL R8, R9, 1.4426950216293334961 ;  /* 0x3fb8aa3b09087820 */ /* 0x001fe20000400000 */
[----:B------:R-:W-:Y:S01]  /*171f0*/  FADD R9, R188, -R10 ;  /* 0x8000000abc097221 */ /* 0x000fe20000000000 */
[----:B------:R-:W-:-:S03]  /*17200*/  MOV R188, R4 ;  /* 0x0000000400bc7202 */ /* 0x000fc60000000f00 */
[----:B------:R0:W4:Y:S02]  /*17210*/  MUFU.EX2 R4, R8 ;  /* 0x0000000800047308 */ /* 0x0001240000000800 */
        /* <DEDUP_REMOVED lines=11> */
[----:B------:R0:W4:Y:S02]  /*172d0*/  MUFU.EX2 R241, R8 ;  /* 0x0000000800f17308 */ /* 0x0001240000000800 */
[----:B0-----:R-:W-:Y:S01]  /*172e0*/  FMUL R8, R9, 1.4426950216293334961 ;  /* 0x3fb8aa3b09087820 */ /* 0x001fe20000400000 */
[----:B------:R-:W-:Y:S01]  /*172f0*/  FADD R9, R190, -R11 ;  /* 0x8000000bbe097221 */ /* 0x000fe20000000000 */
[----:B------:R-:W-:Y:S01]  /*17300*/  MOV R190, R194 ;  /* 0x000000c200be7202 */ /* 0x000fe20000000f00 */
[----:B------:R-:W-:-:S03]  /*17310*/  IMAD.MOV.U32 R194, RZ, RZ, R243 ;  /* 0x000000ffffc27224 */ /* 0x000fc600078e00f3 */
[----:B------:R0:W-:Y:S02]  /*17320*/  MUFU.EX2 R243, R8 ;  /* 0x0000000800f37308 */ /* 0x0001e40000000800 */
[----:B0-----:R-:W-:-:S06]  /*17330*/  FMUL R8, R9, 1.4426950216293334961 ;  /* 0x3fb8aa3b09087820 */ /* 0x001fcc0000400000 */
[----:B------:R0:W4:Y:S01]  /*17340*/  MUFU.EX2 R248, R8 ;  /* 0x0000000800f87308 */ /* 0x0001220000000800 */
[--C-:B------:R-:W-:Y:S01]  /*17350*/  FADD R9, R188, -R10.reuse ;  /* 0x8000000abc097221 */ /* 0x100fe20000000000 */
[----:B0-----:R-:W-:-:S04]  /*17360*/  FADD R8, R187, -R10 ;  /* 0x8000000abb087221 */ /* 0x001fc80000000000 */
[----:B------:R-:W-:-:S04]  /*17370*/  FMUL R8, R8, 1.4426950216293334961 ;  /* 0x3fb8aa3b08087820 */ /* 0x000fc80000400000 */
[----:B------:R0:W-:Y:S01]  /*17380*/  MUFU.EX2 R242, R8 ;  /* 0x0000000800f27308 */ /* 0x0001e20000000800 */
[----:B------:R4:W-:Y:S04]  /*17390*/  STL [R1+0x220], R13 ;  /* 0x0002200d01007387 */ /* 0x0009e80000100800 */
[----:B------:R-:W4:Y:S01]  /*173a0*/  LDL.LU R208, [R1+0x318] ;  /* 0x0003180001d07983 */ /* 0x000f220000300800 */
[----:B0-----:R-:W-:Y:S01]  /*173b0*/  FMUL R8, R9, 1.4426950216293334961 ;  /* 0x3fb8aa3b09087820 */ /* 0x001fe20000400000 */
[--C-:B------:R-:W-:Y:S02]  /*173c0*/  FADD R9, R189, -R10.reuse ;  /* 0x8000000abd097221 */ /* 0x100fe40000000000 */
[----:B------:R-:W4:Y:S01]  /*173d0*/  LDL.LU R229, [R1+0x31c] ;  /* 0x00031c0001e57983 */ /* 0x000f220000300800 */
[----:B------:R0:W4:Y:S03]  /*173e0*/  MUFU.EX2 R246, R8 ;  /* 0x0000000800f67308 */ /* 0x0001260000000800 */
[----:B------:R-:W4:Y:S04]  /*173f0*/  LDL.LU R23, [R1+0x2f8] ;  /* 0x0002f80001177983 */ /* 0x000f280000300800 */
[----:B------:R-:W4:Y:S01]  /*17400*/  LDL.LU R205, [R1+0x2e8] ;  /* 0x0002e80001cd7983 */ /* 0x000f220000300800 */
[----:B0-----:R-:W-:Y:S01]  /*17410*/  FMUL R8, R9, 1.4426950216293334961 ;  /* 0x3fb8aa3b09087820 */ /* 0x001fe20000400000 */
[----:B------:R-:W-:-:S02]  /*17420*/  FADD R9, R251, -R10 ;  /* 0x8000000afb097221 */ /* 0x000fc40000000000 */
[----:B------:R-:W4:Y:S01]  /*17430*/  LDL.LU R196, [R1+0x338] ;  /* 0x0003380001c47983 */ /* 0x000f220000300800 */
[----:B------:R0:W-:Y:S01]  /*17440*/  MUFU.EX2 R251, R8 ;  /* 0x0000000800fb7308 */ /* 0x0001e20000000800 */
[----:B------:R-:W-:Y:S02]  /*17450*/  WARPGROUP.DEPBAR.LE gsb0, 0x0 ;  /* 0x00008000000079c5 */ /* 0x000fe40000010000 */
[----:B--2---:R-:W-:Y:S01]  /*17460*/  F2FP.BF16.F32.PACK_AB R152, R16, R15 ;  /* 0x0000000f1098723e */ /* 0x004fe200000010ff */
[----:B------:R-:W2:Y:S01]  /*17470*/  LDL.LU R20, [R1+0x340] ;  /* 0x0003400001147983 */ /* 0x000ea20000300800 */
[----:B-1----:R-:W-:Y:S02]  /*17480*/  F2FP.BF16.F32.PACK_AB R153, R249, R244 ;  /* 0x000000f4f999723e */ /* 0x002fe400000010ff */
[----:B------:R-:W-:Y:S01]  /*17490*/  F2FP.BF16.F32.PACK_AB R154, R6, R7 ;  /* 0x00000007069a723e */ /* 0x000fe200000010ff */
[----:B0-----:R-:W-:Y:S01]  /*174a0*/  FMUL R8, R9, 1.4426950216293334961 ;  /* 0x3fb8aa3b09087820 */ /* 0x001fe20000400000 */
[----:B---3--:R-:W-:Y:S01]  /*174b0*/  F2FP.BF16.F32.PACK_AB R155, R12, R0 ;  /* 0x000000000c9b723e */ /* 0x008fe200000010ff */
[----:B------:R-:W-:Y:S01]  /*174c0*/  IMAD.MOV.U32 R189, RZ, RZ, R195 ;  /* 0x000000ffffbd7224 */ /* 0x000fe200078e00c3 */
[----:B------:R-:W2:Y:S02]  /*174d0*/  LDL.LU R19, [R1+0x344] ;  /* 0x0003440001137983 */ /* 0x000ea40000300800 */
[----:B------:R-:W-:Y:S01]  /*174e0*/  WARPGROUP.ARRIVE ;  /* 0x00000000000079c5 */ /* 0x000fe20000000000 */
[--C-:B------:R-:W-:Y:S01]  /*174f0*/  FADD R9, R5, -R11.reuse ;  /* 0x8000000b05097221 */ /* 0x100fe20000000000 */
[----:B------:R-:W3:Y:S04]  /*17500*/  LDL.LU R195, [R1+0x320] ;  /* 0x0003200001c37983 */ /* 0x000ee80000300800 */
[----:B------:R-:W-:Y:S01]  /*17510*/  HGMMA.64x256x16.F32.BF16 R24, R152, gdesc[UR16], R24, gsb0 ;  /* 0x03e0001098187df0 */ /* 0x000fe20008001818 */
[----:B------:R0:W-:Y:S02]  /*17520*/  MUFU.EX2 R5, R8 ;  /* 0x0000000800057308 */ /* 0x0001e40000000800 */
[----:B0-----:R-:W-:Y:S01]  /*17530*/  FMUL R8, R9, 1.4426950216293334961 ;  /* 0x3fb8aa3b09087820 */ /* 0x001fe20000400000 */
[----:B------:R-:W-:-:S05]  /*17540*/  FADD R9, R190, -R11 ;  /* 0x8000000bbe097221 */ /* 0x000fca0000000000 */
[----:B------:R0:W-:Y:S01]  /*17550*/  MUFU.EX2 R230, R8 ;  /* 0x0000000800e67308 */ /* 0x0001e20000000800 */
[----:B------:R-:W-:Y:S01]  /*17560*/  MOV R186, R199 ;  /* 0x000000c700ba7202 */ /* 0x000fe20000000f00 */
[----:B0-----:R-:W-:Y:S01]  /*17570*/  FMUL R8, R9, 1.4426950216293334961 ;  /* 0x3fb8aa3b09087820 */ /* 0x001fe20000400000 */
[----:B------:R-:W-:-:S05]  /*17580*/  FADD R9, R194, -R11 ;  /* 0x8000000bc2097221 */ /* 0x000fca0000000000 */
[----:B------:R0:W1:Y:S01]  /*17590*/  MUFU.EX2 R235, R8 ;  /* 0x0000000800eb7308 */ /* 0x0000620000000800 */
[----:B------:R-:W-:Y:S01]  /*175a0*/  MOV R187, R193 ;  /* 0x000000c100bb7202 */ /* 0x000fe20000000f00 */
[----:B------:R-:W-:Y:S02]  /*175b0*/  IMAD.MOV.U32 R181, RZ, RZ, R204 ;  /* 0x000000ffffb57224 */ /* 0x000fe400078e00cc */
[----:B0-----:R-:W-:Y:S01]  /*175c0*/  FMUL R8, R9, 1.4426950216293334961 ;  /* 0x3fb8aa3b09087820 */ /* 0x001fe20000400000 */
[----:B------:R-:W-:Y:S02]  /*175d0*/  FADD R9, R200, -R11 ;  /* 0x8000000bc8097221 */ /* 0x000fe40000000000 */
[----:B------:R-:W3:Y:S04]  /*175e0*/  LDL.LU R200, [R1+0x2fc] ;  /* 0x0002fc0001c87983 */ /* 0x000ee80000300800 */
[----:B------:R-:W3:Y:S04]  /*175f0*/  LDL.LU R199, [R1+0x2f0] ;  /* 0x0002f00001c77983 */ /* 0x000ee80000300800 */
[----:B------:R-:W3:Y:S04]  /*17600*/  LDL.LU R194, [R1+0x308] ;  /* 0x0003080001c27983 */ /* 0x000ee80000300800 */
[----:B------:R-:W3:Y:S04]  /*17610*/  LDL.LU R193, [R1+0x2ec] ;  /* 0x0002ec0001c17983 */ /* 0x000ee80000300800 */
[----:B------:R-:W3:Y:S01]  /*17620*/  LDL.LU R204, [R1+0x334] ;  /* 0x0003340001cc7983 */ /* 0x000ee20000300800 */
[----:B------:R0:W-:Y:S02]  /*17630*/  MUFU.EX2 R238, R8 ;  /* 0x0000000800ee7308 */ /* 0x0001e40000000800 */
[----:B0-----:R-:W-:-:S06]  /*17640*/  FMUL R8, R9, 1.4426950216293334961 ;  /* 0x3fb8aa3b09087820 */ /* 0x001fcc0000400000 */
[----:B------:R0:W1:Y:S01]  /*17650*/  MUFU.EX2 R240, R8 ;  /* 0x0000000800f07308 */ /* 0x0000620000000800 */
[--C-:B----4-:R-:W-:Y:S01]  /*17660*/  FADD R13, R187, -R10.reuse ;  /* 0x8000000abb0d7221 */ /* 0x110fe20000000000 */
[--C-:B0-----:R-:W-:Y:S01]  /*17670*/  FADD R8, R203, -R10.reuse ;  /* 0x8000000acb087221 */ /* 0x101fe20000000000 */
[----:B------:R-:W-:Y:S01]  /*17680*/  FADD R14, R218, -R10 ;  /* 0x8000000ada0e7221 */ /* 0x000fe20000000000 */
[----:B------:R-:W4:Y:S02]  /*17690*/  LDL.LU R203, [R1+0x314] ;  /* 0x0003140001cb7983 */ /* 0x000f240000300800 */
[----:B------:R-:W-:Y:S01]  /*176a0*/  FMUL R8, R8, 1.4426950216293334961 ;  /* 0x3fb8aa3b08087820 */ /* 0x000fe20000400000 */
[----:B------:R-:W-:Y:S01]  /*176b0*/  MOV R185, R197 ;  /* 0x000000c500b97202 */ /* 0x000fe20000000f00 */
[----:B------:R-:W4:Y:S02]  /*176c0*/  LDL.LU R156, [R1+0x34c] ;  /* 0x00034c00019c7983 */ /* 0x000f240000300800 */
[----:B------:R0:W-:Y:S02]  /*176d0*/  MUFU.EX2 R234, R8 ;  /* 0x0000000800ea7308 */ /* 0x0001e40000000800 */
[----:B------:R-:W4:Y:S04]  /*176e0*/  LDL.LU R190, [R1+0x2d8] ;  /* 0x0002d80001be7983 */ /* 0x000f280000300800 */
[----:B------:R-:W4:Y:S04]  /*176f0*/  LDL.LU R202, [R1+0x2c8] ;  /* 0x0002c80001ca7983 */ /* 0x000f280000300800 */
[----:B------:R-:W4:Y:S04]  /*17700*/  LDL.LU R188, [R1+0x2dc] ;  /* 0x0002dc0001bc7983 */ /* 0x000f280000300800 */
[----:B------:R-:W4:Y:S01]  /*17710*/  LDL.LU R247, [R1+0x33c] ;  /* 0x00033c0001f77983 */ /* 0x000f220000300800 */
[----:B------:R-:W-:-:S03]  /*17720*/  IMAD.MOV.U32 R218, RZ, RZ, R192 ;  /* 0x000000ffffda7224 */ /* 0x000fc600078e00c0 */
[----:B------:R-:W4:Y:S04]  /*17730*/  LDL.LU R198, [R1+0x328] ;  /* 0x0003280001c67983 */ /* 0x000f280000300800 */
[----:B------:R-:W4:Y:S04]  /*17740*/  LDL.LU R197, [R1+0x30c] ;  /* 0x00030c0001c57983 */ /* 0x000f280000300800 */
[----:B------:R-:W4:Y:S04]  /*17750*/  LDL.LU R187, [R1+0x2d0] ;  /* 0x0002d00001bb7983 */ /* 0x000f280000300800 */
[----:B------:R-:W4:Y:S04]  /*17760*/  LDL.LU R184, [R1+0x2b4] ;  /* 0x0002b40001b87983 */ /* 0x000f280000300800 */
[----:B------:R-:W4:Y:S04]  /*17770*/  LDL.LU R192, [R1+0x32c] ;  /* 0x00032c0001c07983 */ /* 0x000f280000300800 */
[----:B------:R-:W4:Y:S04]  /*17780*/  LDL.LU R191, [R1+0x310] ;  /* 0x0003100001bf7983 */ /* 0x000f280000300800 */
[----:B------:R-:W4:Y:S01]  /*17790*/  LDL.LU R183, [R1+0x2a8] ;  /* 0x0002a80001b77983 */ /* 0x000f220000300800 */
[----:B------:R-:W-:-:S02]  /*177a0*/  WARPGROUP.DEPBAR.LE gsb0, 0x0 ;  /* 0x00008000000079c5 */ /* 0x000fc40000010000 */
[----:B------:R-:W-:Y:S02]  /*177b0*/  F2FP.BF16.F32.PACK_AB R152, R4, R252 ;  /* 0x000000fc0498723e */ /* 0x000fe400000010ff */
[----:B------:R-:W-:Y:S02]  /*177c0*/  F2FP.BF16.F32.PACK_AB R153, R241, R239 ;  /* 0x000000eff199723e */ /* 0x000fe400000010ff */
[----:B------:R-:W-:Y:S02]  /*177d0*/  F2FP.BF16.F32.PACK_AB R154, R3, R2 ;  /* 0x00000002039a723e */ /* 0x000fe400000010ff */
[----:B------:R-:W-:-:S04]  /*177e0*/  F2FP.BF16.F32.PACK_AB R155, R248, R243 ;  /* 0x000000f3f89b723e */ /* 0x000fc800000010ff */
[----:B------:R-:W-:-:S06]  /*177f0*/  WARPGROUP.ARRIVE ;  /* 0x00000000000079c5 */ /* 0x000fcc0000000000 */
[----:B------:R-:W-:Y:S01]  /*17800*/  HGMMA.64x256x16.F32.BF16 R24, R152, gdesc[UR20], R24, gsb0 ;  /* 0x03e0001498187df0 */ /* 0x000fe20008001818 */
[----:B------:R-:W-:-:S04]  /*17810*/  FMNMX R9, R208, R229, !PT ;  /* 0x000000e5d0097209 */ /* 0x000fc80007800000 */
[----:B------:R-:W-:-:S04]  /*17820*/  FMNMX R9, R23, R9, !PT ;  /* 0x0000000917097209 */ /* 0x000fc80007800000 */
[----:B------:R-:W-:-:S04]  /*17830*/  FMNMX R9, R205, R9, !PT ;  /* 0x00000009cd097209 */ /* 0x000fc80007800000 */
[----:B0-----:R-:W-:Y:S01]  /*17840*/  FMNMX R8, R196, R9, !PT ;  /* 0x00000009c4087209 */ /* 0x001fe20007800000 */
[----:B------:R-:W-:Y:S01]  /*17850*/  FMUL R9, R13, 1.4426950216293334961 ;  /* 0x3fb8aa3b0d097820 */ /* 0x000fe20000400000 */
[----:B------:R-:W-:-:S03]  /*17860*/  FADD R13, R186, -R10 ;  /* 0x8000000aba0d7221 */ /* 0x000fc60000000000 */
[----:B------:R0:W1:Y:S01]  /*17870*/  MUFU.EX2 R233, R9 ;  /* 0x0000000900e97308 */ /* 0x0000620000000800 */
[----:B------:R-:W-:Y:S01]  /*17880*/  MOV R186, R232 ;  /* 0x000000e800ba7202 */ /* 0x000fe20000000f00 */
[----:B0-----:R-:W-:Y:S01]  /*17890*/  FMUL R9, R13, 1.4426950216293334961 ;  /* 0x3fb8aa3b0d097820 */ /* 0x001fe20000400000 */
[----:B--2---:R-:W-:-:S05]  /*178a0*/  FMNMX R13, R20, R19, !PT ;  /* 0x00000013140d7209 */ /* 0x004fca0007800000 */
[----:B------:R3:W-:Y:S02]  /*178b0*/  MUFU.EX2 R232, R9 ;  /* 0x0000000900e87308 */ /* 0x0007e40000000800 */
[----:B---3--:R-:W-:Y:S01]  /*178c0*/  FMNMX R9, R204, R13, !PT ;  /* 0x0000000dcc097209 */ /* 0x008fe20007800000 */
[----:B------:R-:W-:Y:S01]  /*178d0*/  FMUL R13, R14, 1.4426950216293334961 ;  /* 0x3fb8aa3b0e0d7820 */ /* 0x000fe20000400000 */
[----:B------:R-:W-:-:S04]  /*178e0*/  FADD R14, R181, -R11 ;  /* 0x8000000bb50e7221 */ /* 0x000fc80000000000 */
[----:B------:R0:W-:Y:S02]  /*178f0*/  MUFU.EX2 R228, R13 ;  /* 0x0000000d00e47308 */ /* 0x0001e40000000800 */
[----:B0-----:R-:W-:Y:S01]  /*17900*/  FMUL R13, R14, 1.4426950216293334961 ;  /* 0x3fb8aa3b0e0d7820 */ /* 0x001fe20000400000 */
[----:B------:R-:W-:-:S05]  /*17910*/  FADD R14, R185, -R11 ;  /* 0x8000000bb90e7221 */ /* 0x000fca0000000000 */
[----:B------:R0:W-:Y:S02]  /*17920*/  MUFU.EX2 R226, R13 ;  /* 0x0000000d00e27308 */ /* 0x0001e40000000800 */
[----:B0-----:R-:W-:Y:S01]  /*17930*/  FMUL R13, R14, 1.4426950216293334961 ;  /* 0x3fb8aa3b0e0d7820 */ /* 0x001fe20000400000 */
[----:B------:R-:W-:Y:S02]  /*17940*/  FADD R14, R189, -R11 ;  /* 0x8000000bbd0e7221 */ /* 0x000fe40000000000 */
[----:B------:R-:W2:Y:S04]  /*17950*/  LDL.LU R189, [R1+0x2f4] ;  /* 0x0002f40001bd7983 */ /* 0x000ea80000300800 */
[----:B------:R-:W3:Y:S04]  /*17960*/  LDL.LU R201, [R1+0x2e0] ;  /* 0x0002e00001c97983 */ /* 0x000ee80000300800 */
[----:B------:R-:W3:Y:S04]  /*17970*/  LDL.LU R180, [R1+0x2c0] ;  /* 0x0002c00001b47983 */ /* 0x000ee80000300800 */
[----:B------:R-:W3:Y:S04]  /*17980*/  LDL.LU R179, [R1+0x2ac] ;  /* 0x0002ac0001b37983 */ /* 0x000ee80000300800 */
[----:B------:R-:W3:Y:S04]  /*17990*/  LDL.LU R176, [R1+0x294] ;  /* 0x0002940001b07983 */ /* 0x000ee80000300800 */
[----:B------:R-:W3:Y:S04]  /*179a0*/  LDL.LU R175, [R1+0x28c] ;  /* 0x00028c0001af7983 */ /* 0x000ee80000300800 */
[----:B------:R-:W3:Y:S04]  /*179b0*/  LDL.LU R172, [R1+0x29c] ;  /* 0x00029c0001ac7983 */ /* 0x000ee80000300800 */
[----:B------:R-:W3:Y:S04]  /*179c0*/  LDL.LU R171, [R1+0x288] ;  /* 0x0002880001ab7983 */ /* 0x000ee80000300800 */
[----:B------:R-:W4:Y:S01]  /*179d0*/  LDL.LU R220, [R1+0x348] ;  /* 0x0003480001dc7983 */ /* 0x000f220000300800 */
[----:B------:R-:W-:-:S03]  /*179e0*/  IMAD.MOV.U32 R216, RZ, RZ, R218 ;  /* 0x000000ffffd87224 */ /* 0x000fc600078e00da */
[----:B------:R-:W2:Y:S01]  /*179f0*/  LDL.LU R218, [R1+0x330] ;  /* 0x0003300001da7983 */ /* 0x000ea20000300800 */
[----:B------:R-:W-:Y:S02]  /*17a00*/  WARPGROUP.DEPBAR.LE gsb0, 0x0 ;  /* 0x00008000000079c5 */ /* 0x000fe40000010000 */
[----:B------:R-:W-:Y:S01]  /*17a10*/  F2FP.BF16.F32.PACK_AB R152, R246, R242 ;  /* 0x000000f2f698723e */ /* 0x000fe200000010ff */
[----:B------:R0:W0:Y:S01]  /*17a20*/  MUFU.EX2 R225, R13 ;  /* 0x0000000d00e17308 */ /* 0x0000220000000800 */
[----:B-1----:R-:W-:Y:S01]  /*17a30*/  F2FP.BF16.F32.PACK_AB R153, R235, R230 ;  /* 0x000000e6eb99723e */ /* 0x002fe200000010ff */
[----:B------:R-:W3:Y:S01]  /*17a40*/  LDL.LU R217, [R1+0x350] ;  /* 0x0003500001d97983 */ /* 0x000ee20000300800 */
[----:B------:R-:W-:Y:S02]  /*17a50*/  F2FP.BF16.F32.PACK_AB R154, R5, R251 ;  /* 0x000000fb059a723e */ /* 0x000fe400000010ff */
[----:B------:R-:W-:-:S04]  /*17a60*/  F2FP.BF16.F32.PACK_AB R155, R240, R238 ;  /* 0x000000eef09b723e */ /* 0x000fc800000010ff */
[----:B------:R-:W-:-:S06]  /*17a70*/  WARPGROUP.ARRIVE ;  /* 0x00000000000079c5 */ /* 0x000fcc0000000000 */
[----:B------:R-:W-:Y:S01]  /*17a80*/  HGMMA.64x256x16.F32.BF16 R24, R152, gdesc[UR24], R24, gsb0 ;  /* 0x03e0001898187df0 */ /* 0x000fe20008001818 */
[----:B0-----:R-:W-:Y:S01]  /*17a90*/  FMUL R13, R14, 1.4426950216293334961 ;  /* 0x3fb8aa3b0e0d7820 */ /* 0x001fe20000400000 */
[----:B------:R-:W-:Y:S02]  /*17aa0*/  FADD R14, R186, -R11 ;  /* 0x8000000bba0e7221 */ /* 0x000fe40000000000 */
[----:B------:R-:W3:Y:S01]  /*17ab0*/  LDL.LU R186, [R1+0x304] ;  /* 0x0003040001ba7983 */ /* 0x000ee20000300800 */
[----:B------:R0:W-:Y:S03]  /*17ac0*/  MUFU.EX2 R224, R13 ;  /* 0x0000000d00e07308 */ /* 0x0001e60000000800 */
[----:B------:R-:W3:Y:S04]  /*17ad0*/  LDL.LU R185, [R1+0x2e4] ;  /* 0x0002e40001b97983 */ /* 0x000ee80000300800 */
[----:B------:R-:W3:Y:S01]  /*17ae0*/  LDL.LU R182, [R1+0x2cc] ;  /* 0x0002cc0001b67983 */ /* 0x000ee20000300800 */
[----:B0-----:R-:W-:-:S03]  /*17af0*/  FMUL R13, R14, 1.4426950216293334961 ;  /* 0x3fb8aa3b0e0d7820 */ /* 0x001fc60000400000 */
[----:B------:R-:W3:Y:S01]  /*17b00*/  LDL.LU R181, [R1+0x2bc] ;  /* 0x0002bc0001b57983 */ /* 0x000ee20000300800 */
[----:B------:R-:W0:Y:S03]  /*17b10*/  MUFU.EX2 R223, R13 ;  /* 0x0000000d00df7308 */ /* 0x000e260000000800 */
[----:B------:R-:W3:Y:S04]  /*17b20*/  LDL.LU R178, [R1+0x2d4] ;  /* 0x0002d40001b27983 */ /* 0x000ee80000300800 */
        /* <DEDUP_REMOVED lines=17> */
[----:B------:R-:W3:Y:S01]  /*17c40*/  LDL.LU R231, [R1+0x25c] ;  /* 0x00025c0001e77983 */ /* 0x000ee20000300800 */
[----:B------:R-:W-:-:S03]  /*17c50*/  ISETP.GT.U32.AND.EX P4, PT, R214, RZ, PT, P4 ;  /* 0x000000ffd600720c */ /* 0x000fc60003f84140 */
[----:B------:R-:W3:Y:S01]  /*17c60*/  LDL.LU R18, [R1+0x248] ;  /* 0x0002480001127983 */ /* 0x000ee20000300800 */
[----:B------:R-:W-:-:S03]  /*17c70*/  ISETP.GT.U32.AND.EX P3, PT, R215, RZ, PT, P3 ;  /* 0x000000ffd700720c */ /* 0x000fc60003f64130 */
[----:B------:R-:W3:Y:S04]  /*17c80*/  LDL.LU R214, [R1+0xc1c] ;  /* 0x000c1c0001d67983 */ /* 0x000ee80000300800 */
[----:B------:R-:W3:Y:S04]  /*17c90*/  LDL.LU R221, [R1+0x244] ;  /* 0x0002440001dd7983 */ /* 0x000ee80000300800 */
[----:B------:R-:W3:Y:S01]  /*17ca0*/  LDL.LU R215, [R1+0xc18] ;  /* 0x000c180001d77983 */ /* 0x000ee20000300800 */
[----:B------:R-:W-:Y:S01]  /*17cb0*/  ISETP.GT.U32.AND.EX P6, PT, R216, RZ, PT, P6 ;  /* 0x000000ffd800720c */ /* 0x000fe20003fc4160 */
[----:B------:R-:W-:-:S02]  /*17cc0*/  WARPGROUP.DEPBAR.LE gsb0, 0x0 ;  /* 0x00008000000079c5 */ /* 0x000fc40000010000 */
[----:B------:R-:W-:Y:S02]  /*17cd0*/  F2FP.BF16.F32.PACK_AB R152, R233, R234 ;  /* 0x000000eae998723e */ /* 0x000fe400000010ff */
[----:B------:R-:W-:Y:S02]  /*17ce0*/  F2FP.BF16.F32.PACK_AB R153, R225, R226 ;  /* 0x000000e2e199723e */ /* 0x000fe400000010ff */
[----:B------:R-:W-:Y:S02]  /*17cf0*/  F2FP.BF16.F32.PACK_AB R154, R228, R232 ;  /* 0x000000e8e49a723e */ /* 0x000fe400000010ff */
[----:B0-----:R-:W-:-:S04]  /*17d00*/  F2FP.BF16.F32.PACK_AB R155, R223, R224 ;  /* 0x000000e0df9b723e */ /* 0x001fc800000010ff */
[----:B------:R-:W-:-:S06]  /*17d10*/  WARPGROUP.ARRIVE ;  /* 0x00000000000079c5 */ /* 0x000fcc0000000000 */
[----:B------:R-:W-:Y:S01]  /*17d20*/  HGMMA.64x256x16.F32.BF16 R24, R152, gdesc[UR28], R24, gsb0 ;  /* 0x03e0001c98187df0 */ /* 0x000fe20008001818 */
[----:B----4-:R-:W-:Y:S02]  /*17d30*/  ISETP.GT.U32.AND.EX P0, PT, R220, RZ, PT, P0 ;  /* 0x000000ffdc00720c */ /* 0x010fe40003f04100 */
[----:B------:R-:W4:Y:S04]  /*17d40*/  LDL.LU R220, [R1+0x240] ;  /* 0x0002400001dc7983 */ /* 0x000f280000300800 */
[----:B------:R-:W4:Y:S01]  /*17d50*/  LDL.LU R216, [R1+0x254] ;  /* 0x0002540001d87983 */ /* 0x000f220000300800 */
[----:B--2---:R-:W-:-:S03]  /*17d60*/  ISETP.GT.U32.AND.EX P1, PT, R218, RZ, PT, P1 ;  /* 0x000000ffda00720c */ /* 0x004fc60003f24110 */
[----:B------:R-:W2:Y:S01]  /*17d70*/  LDL.LU R218, [R1+0x24c] ;  /* 0x00024c0001da7983 */ /* 0x000ea20000300800 */
[----:B------:R-:W-:-:S04]  /*17d80*/  FMNMX R8, R195, R8, !PT ;  /* 0x00000008c3087209 */ /* 0x000fc80007800000 */
[----:B------:R-:W-:-:S04]  /*17d90*/  FMNMX R8, R200, R8, !PT ;  /* 0x00000008c8087209 */ /* 0x000fc80007800000 */
[----:B------:R-:W-:-:S04]  /*17da0*/  FMNMX R8, R199, R8, !PT ;  /* 0x00000008c7087209 */ /* 0x000fc80007800000 */
[----:B------:R-:W-:Y:S02]  /*17db0*/  FMNMX R8, R194, R8, !PT ;  /* 0x00000008c2087209 */ /* 0x000fe40007800000 */
        /* <DEDUP_REMOVED lines=15> */
[----:B---3--:R-:W-:Y:S02]  /*17eb0*/  FMNMX R8, R180, R8, !PT ;  /* 0x00000008b4087209 */ /* 0x008fe40007800000 */
[----:B------:R-:W-:-:S02]  /*17ec0*/  FMNMX R9, R201, R9, !PT ;  /* 0x00000009c9097209 */ /* 0x000fc40007800000 */
[----:B------:R-:W-:Y:S02]  /*17ed0*/  FMNMX R8, R179, R8, !PT ;  /* 0x00000008b3087209 */ /* 0x000fe40007800000 */
[----:B------:R-:W-:Y:S02]  /*17ee0*/  FMNMX R9, R186, R9, !PT ;  /* 0x00000009ba097209 */ /* 0x000fe40007800000 */
[----:B------:R-:W-:Y:S02]  /*17ef0*/  FMNMX R8, R176, R8, !PT ;  /* 0x00000008b0087209 */ /* 0x000fe40007800000 */
[----:B------:R-:W-:Y:S02]  /*17f00*/  FMNMX R9, R185, R9, !PT ;  /* 0x00000009b9097209 */ /* 0x000fe40007800000 */
[----:B------:R-:W-:Y:S02]  /*17f10*/  FMNMX R8, R175, R8, !PT ;  /* 0x00000008af087209 */ /* 0x000fe40007800000 */
[----:B------:R-:W-:-:S02]  /*17f20*/  FMNMX R9, R182, R9, !PT ;  /* 0x00000009b6097209 */ /* 0x000fc40007800000 */
[----:B------:R-:W-:-:S04]  /*17f30*/  FMNMX R8, R172, R8, !PT ;  /* 0x00000008ac087209 */ /* 0x000fc80007800000 */
[----:B------:R-:W-:Y:S02]  /*17f40*/  FMNMX R13, R171, R8, !PT ;  /* 0x00000008ab0d7209 */ /* 0x000fe40007800000 */
[----:B------:R-:W-:Y:S01]  /*17f50*/  FMNMX R8, R181, R9, !PT ;  /* 0x00000009b5087209 */ /* 0x000fe20007800000 */
[----:B------:R-:W-:Y:S02]  /*17f60*/  WARPGROUP.DEPBAR.LE gsb0, 0x0 ;  /* 0x00008000000079c5 */ /* 0x000fe40000010000 */
[----:B------:R-:W3:Y:S01]  /*17f70*/  LDL.LU R152, [R1+0x360] ;  /* 0x0003600001987983 */ /* 0x000ee20000300800 */
        /* <DEDUP_REMOVED lines=13> */
[----:B------:R-:W-:Y:S01]  /*18050*/  FMNMX R9, R166, R9, !PT ;  /* 0x00000009a6097209 */ /* 0x000fe20007800000 */
[----:B------:R-:W-:Y:S01]  /*18060*/  FMUL R213, R213, UR5 ;  /* 0x00000005d5d57c20 */ /* 0x000fe20008400000 */
[----:B------:R-:W-:-:S02]  /*18070*/  ISETP.GT.U32.AND.EX P2, PT, R217, RZ, PT, P2 ;  /* 0x000000ffd900720c */ /* 0x000fc40003f44120 */
[----:B------:R-:W-:Y:S02]  /*18080*/  FMNMX R13, R21, R13, !PT ;  /* 0x0000000d150d7209 */ /* 0x000fe40007800000 */
[----:B------:R-:W-:Y:S01]  /*18090*/  FMNMX R9, R165, R9, !PT ;  /* 0x00000009a5097209 */ /* 0x000fe20007800000 */
[----:B------:R-:W-:Y:S01]  /*180a0*/  FMUL R206, R206, UR5 ;  /* 0x00000005cece7c20 */ /* 0x000fe20008400000 */
[----:B------:R-:W-:Y:S02]  /*180b0*/  FSEL R213, R213, -INF , !P2 ;  /* 0xff800000d5d57808 */ /* 0x000fe40005000000 */
[----:B------:R-:W-:Y:S02]  /*180c0*/  FMNMX R13, R231, R13, !PT ;  /* 0x0000000de70d7209 */ /* 0x000fe40007800000 */
[----:B------:R-:W-:Y:S01]  /*180d0*/  FMNMX R9, R162, R9, !PT ;  /* 0x00000009a2097209 */ /* 0x000fe20007800000 */
[----:B------:R-:W-:Y:S01]  /*180e0*/  FMUL R207, R207, UR5 ;  /* 0x00000005cfcf7c20 */ /* 0x000fe20008400000 */
[----:B------:R-:W-:-:S02]  /*180f0*/  FMNMX R13, R213, R13, !PT ;  /* 0x0000000dd50d7209 */ /* 0x000fc40007800000 */
[----:B------:R-:W-:Y:S02]  /*18100*/  FSEL R158, R206, -INF , !P6 ;  /* 0xff800000ce9e7808 */ /* 0x000fe40007000000 */
[----:B------:R-:W-:Y:S01]  /*18110*/  FMNMX R9, R161, R9, !PT ;  /* 0x00000009a1097209 */ /* 0x000fe20007800000 */
[----:B------:R-:W-:Y:S01]  /*18120*/  FMUL R210, R210, UR5 ;  /* 0x00000005d2d27c20 */ /* 0x000fe20008400000 */
[----:B------:R-:W0:Y:S01]  /*18130*/  SHFL.BFLY PT, R17, R13, 0x2, 0x1f ;  /* 0x0c401f000d117f89 */ /* 0x000e2200000e0000 */
[----:B------:R-:W-:Y:S02]  /*18140*/  FSEL R157, R207, -INF , !P0 ;  /* 0xff800000cf9d7808 */ /* 0x000fe40004000000 */
[----:B------:R-:W-:Y:S01]  /*18150*/  FMNMX R9, R158, R9, !PT ;  /* 0x000000099e097209 */ /* 0x000fe20007800000 */
[----:B------:R-:W-:Y:S01]  /*18160*/  FMUL R211, R211, UR5 ;  /* 0x00000005d3d37c20 */ /* 0x000fe20008400000 */
[----:B------:R-:W-:Y:S02]  /*18170*/  FSEL R210, R210, -INF , !P1 ;  /* 0xff800000d2d27808 */ /* 0x000fe40004800000 */
[----:B------:R-:W-:Y:S01]  /*18180*/  FMNMX R9, R157, R9, !PT ;  /* 0x000000099d097209 */ /* 0x000fe20007800000 */
[----:B------:R-:W-:Y:S01]  /*18190*/  FMUL R214, R214, UR5 ;  /* 0x00000005d6d67c20 */ /* 0x000fe20008400000 */
[----:B------:R-:W-:Y:S01]  /*181a0*/  FADD R8, R18, -R10 ;  /* 0x8000000a12087221 */ /* 0x000fe20000000000 */
[----:B------:R-:W-:-:S02]  /*181b0*/  FSEL R211, R211, -INF , !P4 ;  /* 0xff800000d3d37808 */ /* 0x000fc40006000000 */
[----:B------:R-:W-:Y:S01]  /*181c0*/  FMNMX R9, R210, R9, !PT ;  /* 0x00000009d2097209 */ /* 0x000fe20007800000 */
[----:B------:R-:W-:Y:S01]  /*181d0*/  FMUL R215, R215, UR5 ;  /* 0x00000005d7d77c20 */ /* 0x000fe20008400000 */
[----:B------:R-:W-:Y:S01]  /*181e0*/  FMUL R8, R8, 1.4426950216293334961 ;  /* 0x3fb8aa3b08087820 */ /* 0x000fe20000400000 */
[----:B------:R-:W-:Y:S02]  /*181f0*/  ISETP.GT.U32.AND.EX P5, PT, R217, RZ, PT, P5 ;  /* 0x000000ffd900720c */ /* 0x000fe40003fa4150 */
[----:B------:R-:W-:Y:S02]  /*18200*/  FSEL R214, R214, -INF , !P3 ;  /* 0xff800000d6d67808 */ /* 0x000fe40005800000 */
[----:B------:R-:W-:Y:S01]  /*18210*/  FMNMX R9, R211, R9, !PT ;  /* 0x00000009d3097209 */ /* 0x000fe20007800000 */
[----:B------:R-:W-:Y:S01]  /*18220*/  FADD R14, R221, -R10 ;  /* 0x8000000add0e7221 */ /* 0x000fe20000000000 */
[----:B------:R-:W-:Y:S01]  /*18230*/  FSEL R215, R215, -INF , !P5 ;  /* 0xff800000d7d77808 */ /* 0x000fe20006800000 */
[----:B------:R1:W-:Y:S02]  /*18240*/  MUFU.EX2 R221, R8 ;  /* 0x0000000800dd7308 */ /* 0x0003e40000000800 */
[----:B-1----:R-:W-:-:S04]  /*18250*/  FMNMX R8, R214, R9, !PT ;  /* 0x00000009d6087209 */ /* 0x002fc80007800000 */
[----:B------:R-:W-:Y:S01]  /*18260*/  FMNMX R8, R215, R8, !PT ;  /* 0x00000008d7087209 */ /* 0x000fe20007800000 */
[----:B------:R-:W-:Y:S01]  /*18270*/  FMUL R14, R14, 1.4426950216293334961 ;  /* 0x3fb8aa3b0e0e7820 */ /* 0x000fe20000400000 */
[----:B0-----:R-:W-:Y:S01]  /*18280*/  FMNMX R13, R13, R17, !PT ;  /* 0x000000110d0d7209 */ /* 0x001fe20007800000 */
[--C-:B------:R-:W-:Y:S02]  /*18290*/  FADD R9, R219, -R10.reuse ;  /* 0x8000000adb097221 */ /* 0x100fe40000000000 */
[----:B------:R-:W0:Y:S01]  /*182a0*/  SHFL.BFLY PT, R17, R8, 0x2, 0x1f ;  /* 0x0c401f0008117f89 */ /* 0x000e2200000e0000 */
[----:B------:R4:W-:Y:S01]  /*182b0*/  MUFU.EX2 R219, R14 ;  /* 0x0000000e00db7308 */ /* 0x0009e20000000800 */
[----:B------:R-:W-:Y:S02]  /*182c0*/  FMUL R9, R9, 1.4426950216293334961 ;  /* 0x3fb8aa3b09097820 */ /* 0x000fe40000400000 */
[----:B------:R-:W1:Y:S01]  /*182d0*/  SHFL.BFLY PT, R18, R13, 0x1, 0x1f ;  /* 0x0c201f000d127f89 */ /* 0x000e6200000e0000 */
[----:B----4-:R-:W-:-:S04]  /*182e0*/  FADD R14, R220, -R10 ;  /* 0x8000000adc0e7221 */ /* 0x010fc80000000000 */
[----:B------:R4:W-:Y:S02]  /*182f0*/  MUFU.EX2 R220, R9 ;  /* 0x0000000900dc7308 */ /* 0x0009e40000000800 */
[----:B----4-:R-:W-:Y:S01]  /*18300*/  FMUL R9, R14, 1.4426950216293334961 ;  /* 0x3fb8aa3b0e097820 */ /* 0x010fe20000400000 */
[----:B------:R-:W-:-:S05]  /*18310*/  FADD R14, R222, -R11 ;  /* 0x8000000bde0e7221 */ /* 0x000fca0000000000 */
[----:B------:R4:W1:Y:S02]  /*18320*/  MUFU.EX2 R222, R9 ;  /* 0x0000000900de7308 */ /* 0x0008640000000800 */
[----:B----4-:R-:W-:Y:S01]  /*18330*/  FMUL R9, R14, 1.4426950216293334961 ;  /* 0x3fb8aa3b0e097820 */ /* 0x010fe20000400000 */
[----:B------:R-:W-:-:S05]  /*18340*/  FADD R14, R216, -R11 ;  /* 0x8000000bd80e7221 */ /* 0x000fca0000000000 */
[----:B------:R4:W-:Y:S02]  /*18350*/  MUFU.EX2 R216, R9 ;  /* 0x0000000900d87308 */ /* 0x0009e40000000800 */
[----:B----4-:R-:W-:Y:S01]  /*18360*/  FMUL R9, R14, 1.4426950216293334961 ;  /* 0x3fb8aa3b0e097820 */ /* 0x010fe20000400000 */
[----:B--2---:R-:W-:-:S05]  /*18370*/  FADD R14, R218, -R11 ;  /* 0x8000000bda0e7221 */ /* 0x004fca0000000000 */
[----:B------:R0:W2:Y:S01]  /*18380*/  MUFU.EX2 R218, R9 ;  /* 0x0000000900da7308 */ /* 0x0000a20000000800 */
[----:B------:R-:W-:Y:S01]  /*18390*/  FMUL R14, R14, 1.4426950216293334961 ;  /* 0x3fb8aa3b0e0e7820 */ /* 0x000fe20000400000 */
[----:B0-----:R-:W-:Y:S01]  /*183a0*/  FMNMX R9, R8, R17, !PT ;  /* 0x0000001108097209 */ /* 0x001fe20007800000 */
[----:B------:R-:W-:Y:S01]  /*183b0*/  FADD R8, R212, -R11 ;  /* 0x8000000bd4087221 */ /* 0x000fe20000000000 */
[----:B-1----:R-:W-:-:S04]  /*183c0*/  FMNMX R17, R13, R18, !PT ;  /* 0x000000120d117209 */ /* 0x002fc80007800000 */
[----:B------:R-:W-:Y:S01]  /*183d0*/  MUFU.EX2 R212, R14 ;  /* 0x0000000e00d47308 */ /* 0x000fe20000000800 */
[----:B------:R-:W-:Y:S01]  /*183e0*/  F2FP.BF16.F32.PACK_AB R154, R222, R220 ;  /* 0x000000dcde9a723e */ /* 0x000fe200000010ff */
[----:B------:R-:W-:Y:S01]  /*183f0*/  FMUL R13, R8, 1.4426950216293334961 ;  /* 0x3fb8aa3b080d7820 */ /* 0x000fe20000400000 */
[----:B------:R-:W4:Y:S05]  /*18400*/  LDL.LU R18, [R1+0x364] ;  /* 0x0003640001127983 */ /* 0x000f2a0000300800 */
[----:B------:R-:W0:Y:S01]  /*18410*/  MUFU.EX2 R217, R13 ;  /* 0x0000000d00d97308 */ /* 0x000e220000000800 */
[----:B--2---:R-:W-:Y:S02]  /*18420*/  F2FP.BF16.F32.PACK_AB R153, R218, R216 ;  /* 0x000000d8da99723e */ /* 0x004fe400000010ff */
[----:B0-----:R-:W-:-:S02]  /*18430*/  F2FP.BF16.F32.PACK_AB R155, R217, R212 ;  /* 0x000000d4d99b723e */ /* 0x001fc400000010ff */
[----:B---3--:R-:W-:-:S05]  /*18440*/  FMNMX R8, R17, R152, !PT ;  /* 0x0000009811087209 */ /* 0x008fca0007800000 */
[----:B------:R-:W-:Y:S01]  /*18450*/  FADD R13, -R8, R152 ;  /* 0x00000098080d7221 */ /* 0x000fe20000000100 */
[----:B------:R-:W-:-:S04]  /*18460*/  F2FP.BF16.F32.PACK_AB R152, R219, R221 ;  /* 0x000000dddb98723e */ /* 0x000fc800000010ff */
[----:B------:R-:W-:-:S06]  /*18470*/  WARPGROUP.ARRIVE ;  /* 0x00000000000079c5 */ /* 0x000fcc0000000000 */
[----:B------:R-:W-:Y:S01]  /*18480*/  HGMMA.64x256x16.F32.BF16 R24, R152, gdesc[UR32], R24, gsb0 ;  /* 0x03e0002098187df0 */ /* 0x000fe20008001818 */
[--C-:B------:R-:W-:Y:S01]  /*18490*/  FADD R207, R229, -R8.reuse ;  /* 0x80000008e5cf7221 */ /* 0x100fe20000000000 */
[----:B------:R-:W-:Y:S01]  /*184a0*/  FADD R206, R23, -R8 ;  /* 0x8000000817ce7221 */ /* 0x000fe20000000000 */
[----:B------:R-:W2:Y:S04]  /*184b0*/  LDL.LU R229, [R1+0xc14] ;  /* 0x000c140001e57983 */ /* 0x000ea80000300800 */
[----:B------:R-:W3:Y:S01]  /*184c0*/  LDL.LU R23, [R1+0xc10] ;  /* 0x000c100001177983 */ /* 0x000ee20000300800 */
[----:B------:R-:W-:-:S03]  /*184d0*/  WARPGROUP.DEPBAR.LE gsb0, 0x0 ;  /* 0x00008000000079c5 */ /* 0x000fc60000010000 */
[----:B------:R-:W-:Y:S04]  /*184e0*/  STL.64 [R1], R24 ;  /* 0x0000001801007387 */ /* 0x000fe80000100a00 */
        /* <DEDUP_REMOVED lines=62> */
[----:B------:R0:W-:Y:S04]  /*188d0*/  STL.64 [R1+0x1f8], R150 ;  /* 0x0001f89601007387 */ /* 0x0001e80000100a00 */
[----:B0-----:R-:W2:Y:S04]  /*188e0*/  LDL.LU.64 R150, [R1+0xc08] ;  /* 0x000c080001967983 */ /* 0x001ea80000300a00 */
[----:B------:R-:W3:Y:S04]  /*188f0*/  LDL.LU.64 R148, [R1+0xc00] ;  /* 0x000c000001947983 */ /* 0x000ee80000300a00 */
[----:B------:R-:W2:Y:S04]  /*18900*/  LDL.LU.64 R146, [R1+0xbf8] ;  /* 0x000bf80001927983 */ /* 0x000ea80000300a00 */
        /* <DEDUP_REMOVED lines=61> */
[----:B------:R-:W0:Y:S01]  /*18ce0*/  SHFL.BFLY PT, R14, R9, 0x1, 0x1f ;  /* 0x0c201f00090e7f89 */ /* 0x000e2200000e0000 */
[----:B------:R-:W-:Y:S01]  /*18cf0*/  FMUL R13, R13, 1.4426950216293334961 ;  /* 0x3fb8aa3b0d0d7820 */ /* 0x000fe20000400000 */
[--C-:B------:R-:W-:Y:S01]  /*18d00*/  FADD R208, R208, -R8.reuse ;  /* 0x80000008d0d07221 */ /* 0x100fe20000000000 */
[----:B------:R-:W-:Y:S01]  /*18d10*/  FADD R205, R205, -R8 ;  /* 0x80000008cdcd7221 */ /* 0x000fe20000000000 */
[----:B------:R-:W-:Y:S01]  /*18d20*/  FMUL R207, R207, 1.4426950216293334961 ;  /* 0x3fb8aa3bcfcf7820 */ /* 0x000fe20000400000 */
[----:B------:R-:W-:Y:S01]  /*18d30*/  FMUL R206, R206, 1.4426950216293334961 ;  /* 0x3fb8aa3bcece7820 */ /* 0x000fe20000400000 */
[----:B------:R-:W-:Y:S01]  /*18d40*/  FMUL R208, R208, 1.4426950216293334961 ;  /* 0x3fb8aa3bd0d07820 */ /* 0x000fe20000400000 */
[----:B------:R-:W-:Y:S01]  /*18d50*/  FMUL R205, R205, 1.4426950216293334961 ;  /* 0x3fb8aa3bcdcd7820 */ /* 0x000fe20000400000 */
[----:B0-----:R-:W-:-:S04]  /*18d60*/  FMNMX R9, R9, R14, !PT ;  /* 0x0000000e09097209 */ /* 0x001fc80007800000 */
[----:B----4-:R-:W-:Y:S01]  /*18d70*/  FMNMX R9, R9, R18, !PT ;  /* 0x0000001209097209 */ /* 0x010fe20007800000 */
[----:B------:R0:W3:Y:S04]  /*18d80*/  MUFU.EX2 R14, R13 ;  /* 0x0000000d000e7308 */ /* 0x0000e80000000800 */
[--C-:B------:R-:W-:Y:S01]  /*18d90*/  FADD R20, R20, -R9.reuse ;  /* 0x8000000914147221 */ /* 0x100fe20000000000 */
[--C-:B------:R-:W-:Y:S01]  /*18da0*/  FADD R19, R19, -R9.reuse ;  /* 0x8000000913137221 */ /* 0x100fe20000000000 */
[--C-:B------:R-:W-:Y:S01]  /*18db0*/  FADD R204, R204, -R9.reuse ;  /* 0x80000009cccc7221 */ /* 0x100fe20000000000 */
[----:B------:R-:W-:Y:S01]  /*18dc0*/  FADD R203, R203, -R9 ;  /* 0x80000009cbcb7221 */ /* 0x000fe20000000000 */
[----:B0-----:R-:W-:Y:S01]  /*18dd0*/  FADD R13, -R9, R18 ;  /* 0x00000012090d7221 */ /* 0x001fe20000000100 */
[----:B------:R-:W-:Y:S01]  /*18de0*/  FMUL R20, R20, 1.4426950216293334961 ;  /* 0x3fb8aa3b14147820 */ /* 0x000fe20000400000 */
[----:B------:R-:W-:-:S02]  /*18df0*/  FMUL R19, R19, 1.4426950216293334961 ;  /* 0x3fb8aa3b13137820 */ /* 0x000fc40000400000 */
[----:B------:R-:W-:Y:S01]  /*18e00*/  FMUL R13, R13, 1.4426950216293334961 ;  /* 0x3fb8aa3b0d0d7820 */ /* 0x000fe20000400000 */
[----:B------:R-:W-:Y:S01]  /*18e10*/  FMUL R204, R204, 1.4426950216293334961 ;  /* 0x3fb8aa3bcccc7820 */ /* 0x000fe20000400000 */
[----:B------:R-:W-:Y:S01]  /*18e20*/  FMUL R203, R203, 1.4426950216293334961 ;  /* 0x3fb8aa3bcbcb7820 */ /* 0x000fe20000400000 */
[----:B------:R-:W-:Y:S08]  /*18e30*/  MUFU.EX2 R208, R208 ;  /* 0x000000d000d07308 */ /* 0x000ff00000000800 */
[----:B------:R-:W0:Y:S08]  /*18e40*/  MUFU.EX2 R13, R13 ;  /* 0x0000000d000d7308 */ /* 0x000e300000000800 */
[----:B------:R-:W1:Y:S08]  /*18e50*/  MUFU.EX2 R207, R207 ;  /* 0x000000cf00cf7308 */ /* 0x000e700000000800 */
[----:B------:R-:W-:Y:S08]  /*18e60*/  MUFU.EX2 R206, R206 ;  /* 0x000000ce00ce7308 */ /* 0x000ff00000000800 */
[----:B------:R-:W4:Y:S08]  /*18e70*/  MUFU.EX2 R205, R205 ;  /* 0x000000cd00cd7308 */ /* 0x000f300000000800 */
[----:B------:R-:W-:Y:S08]  /*18e80*/  MUFU.EX2 R20, R20 ;  /* 0x0000001400147308 */ /* 0x000ff00000000800 */
[----:B------:R-:W4:Y:S08]  /*18e90*/  MUFU.EX2 R19, R19 ;  /* 0x0000001300137308 */ /* 0x000f300000000800 */
[----:B------:R-:W-:Y:S08]  /*18ea0*/  MUFU.EX2 R204, R204 ;  /* 0x000000cc00cc7308 */ /* 0x000ff00000000800 */
[----:B------:R-:W4:Y:S01]  /*18eb0*/  MUFU.EX2 R203, R203 ;  /* 0x000000cb00cb7308 */ /* 0x000f220000000800 */
        /* <DEDUP_REMOVED lines=22> */
[-C--:B0-----:R-:W-:Y:S01]  /*19020*/  FMUL R106, R106, R13.reuse ;  /* 0x0000000d6a6a7220 */ /* 0x081fe20000400000 */
        /* <DEDUP_REMOVED lines=45> */
[----:B-1----:R-:W-:Y:S01]  /*19300*/  F2FP.BF16.F32.PACK_AB R152, R207, R208 ;  /* 0x000000d0cf98723e */ /* 0x002fe200000010ff */
[-C--:B------:R-:W-:Y:S01]  /*19310*/  FMUL R82, R82, R13.reuse ;  /* 0x0000000d52527220 */ /* 0x080fe20000400000 */
[-C--:B------:R-:W-:Y:S01]  /*19320*/  FMUL R83, R83, R13.reuse ;  /* 0x0000000d53537220 */ /* 0x080fe20000400000 */
[----:B----4-:R-:W-:Y:S01]  /*19330*/  F2FP.BF16.F32.PACK_AB R154, R205, R206 ;  /* 0x000000cecd9a723e */ /* 0x010fe200000010ff */
[-C--:B------:R-:W-:Y:S01]  /*19340*/  FMUL R80, R80, R14.reuse ;  /* 0x0000000e50507220 */ /* 0x080fe20000400000 */
[----:B------:R-:W-:Y:S01]  /*19350*/  FMUL R81, R81, R14 ;  /* 0x0000000e51517220 */ /* 0x000fe20000400000 */
[----:B------:R-:W-:Y:S01]  /*19360*/  F2FP.BF16.F32.PACK_AB R153, R19, R20 ;  /* 0x000000141399723e */ /* 0x000fe200000010ff */
[-C--:B------:R-:W-:Y:S01]  /*19370*/  FMUL R78, R78, R13.reuse ;  /* 0x0000000d4e4e7220 */ /* 0x080fe20000400000 */
[-C--:B------:R-:W-:Y:S01]  /*19380*/  FMUL R79, R79, R13.reuse ;  /* 0x0000000d4f4f7220 */ /* 0x080fe20000400000 */
[----:B------:R-:W-:Y:S01]  /*19390*/  F2FP.BF16.F32.PACK_AB R155, R203, R204 ;  /* 0x000000cccb9b723e */ /* 0x000fe200000010ff */
        /* <DEDUP_REMOVED lines=53> */
[----:B------:R-:W-:-:S06]  /*196f0*/  FMUL R25, R25, R14 ;  /* 0x0000000e19197220 */ /* 0x000fcc0000400000 */
[----:B------:R-:W-:-:S06]  /*19700*/  WARPGROUP.ARRIVE ;  /* 0x00000000000079c5 */ /* 0x000fcc0000000000 */
[----:B------:R-:W-:Y:S01]  /*19710*/  HGMMA.64x256x16.F32.BF16 R24, R152, gdesc[UR8], R24, gsb0 ;  /* 0x03e0000898187df0 */ /* 0x000fe20008001818 */
[--C-:B------:R-:W-:Y:S01]  /*19720*/  FADD R196, R196, -R8.reuse ;  /* 0x80000008c4c47221 */ /* 0x100fe20000000000 */
[--C-:B------:R-:W-:Y:S01]  /*19730*/  FADD R195, R195, -R8.reuse ;  /* 0x80000008c3c37221 */ /* 0x100fe20000000000 */
[--C-:B------:R-:W-:Y:S01]  /*19740*/  FADD R200, R200, -R8.reuse ;  /* 0x80000008c8c87221 */ /* 0x100fe20000000000 */
[--C-:B------:R-:W-:Y:S01]  /*19750*/  FADD R199, R199, -R8.reuse ;  /* 0x80000008c7c77221 */ /* 0x100fe20000000000 */
[--C-:B------:R-:W-:Y:S01]  /*19760*/  FADD R156, R156, -R9.reuse ;  /* 0x800000099c9c7221 */ /* 0x100fe20000000000 */
[--C-:B------:R-:W-:Y:S01]  /*19770*/  FADD R17, R247, -R9.reuse ;  /* 0x80000009f7117221 */ /* 0x100fe20000000000 */
[--C-:B------:R-:W-:Y:S01]  /*19780*/  FADD R198, R198, -R9.reuse ;  /* 0x80000009c6c67221 */ /* 0x100fe20000000000 */
[--C-:B------:R-:W-:Y:S01]  /*19790*/  FADD R197, R197, -R9.reuse ;  /* 0x80000009c5c57221 */ /* 0x100fe20000000000 */
[----:B------:R-:W-:Y:S01]  /*197a0*/  FMUL R196, R196, 1.4426950216293334961 ;  /* 0x3fb8aa3bc4c47820 */ /* 0x000fe20000400000 */
[----:B------:R-:W-:Y:S01]  /*197b0*/  FMUL R195, R195, 1.4426950216293334961 ;  /* 0x3fb8aa3bc3c37820 */ /* 0x000fe20000400000 */
[----:B------:R-:W-:Y:S01]  /*197c0*/  FMUL R200, R200, 1.4426950216293334961 ;  /* 0x3fb8aa3bc8c87820 */ /* 0x000fe20000400000 */
[----:B------:R-:W-:Y:S01]  /*197d0*/  FMUL R199, R199, 1.4426950216293334961 ;  /* 0x3fb8aa3bc7c77820 */ /* 0x000fe20000400000 */
[----:B------:R-:W-:Y:S01]  /*197e0*/  FMUL R156, R156, 1.4426950216293334961 ;  /* 0x3fb8aa3b9c9c7820 */ /* 0x000fe20000400000 */
[----:B------:R-:W-:Y:S01]  /*197f0*/  FMUL R17, R17, 1.4426950216293334961 ;  /* 0x3fb8aa3b11117820 */ /* 0x000fe20000400000 */
[----:B------:R-:W-:Y:S01]  /*19800*/  FMUL R198, R198, 1.4426950216293334961 ;  /* 0x3fb8aa3bc6c67820 */ /* 0x000fe20000400000 */
[----:B------:R-:W-:Y:S01]  /*19810*/  FMUL R197, R197, 1.4426950216293334961 ;  /* 0x3fb8aa3bc5c57820 */ /* 0x000fe20000400000 */
[----:B------:R-:W-:Y:S01]  /*19820*/  MUFU.EX2 R196, R196 ;  /* 0x000000c400c47308 */ /* 0x000fe20000000800 */
[--C-:B------:R-:W-:Y:S01]  /*19830*/  FADD R194, R194, -R8.reuse ;  /* 0x80000008c2c27221 */ /* 0x100fe20000000000 */
[--C-:B------:R-:W-:Y:S01]  /*19840*/  FADD R193, R193, -R8.reuse ;  /* 0x80000008c1c17221 */ /* 0x100fe20000000000 */
[--C-:B------:R-:W-:Y:S01]  /*19850*/  FADD R190, R190, -R8.reuse ;  /* 0x80000008bebe7221 */ /* 0x100fe20000000000 */
[--C-:B------:R-:W-:Y:S01]  /*19860*/  FADD R202, R202, -R8.reuse ;  /* 0x80000008caca7221 */ /* 0x100fe20000000000 */
[--C-:B------:R-:W-:Y:S01]  /*19870*/  FADD R192, R192, -R9.reuse ;  /* 0x80000009c0c07221 */ /* 0x100fe20000000000 */
[--C-:B------:R-:W-:Y:S01]  /*19880*/  FADD R191, R191, -R9.reuse ;  /* 0x80000009bfbf7221 */ /* 0x100fe20000000000 */
[--C-:B------:R-:W-:Y:S01]  /*19890*/  FADD R189, R189, -R9.reuse ;  /* 0x80000009bdbd7221 */ /* 0x100fe20000000000 */
[----:B------:R-:W0:Y:S01]  /*198a0*/  MUFU.EX2 R195, R195 ;  /* 0x000000c300c37308 */ /* 0x000e220000000800 */
[--C-:B------:R-:W-:Y:S01]  /*198b0*/  FADD R201, R201, -R9.reuse ;  /* 0x80000009c9c97221 */ /* 0x100fe20000000000 */
[--C-:B------:R-:W-:Y:S01]  /*198c0*/  FADD R188, R188, -R8.reuse ;  /* 0x80000008bcbc7221 */ /* 0x100fe20000000000 */
[--C-:B------:R-:W-:Y:S01]  /*198d0*/  FADD R187, R187, -R8.reuse ;  /* 0x80000008bbbb7221 */ /* 0x100fe20000000000 */
[--C-:B------:R-:W-:Y:S01]  /*198e0*/  FADD R184, R184, -R8.reuse ;  /* 0x80000008b8b87221 */ /* 0x100fe20000000000 */
[--C-:B------:R-:W-:Y:S01]  /*198f0*/  FADD R183, R183, -R8.reuse ;  /* 0x80000008b7b77221 */ /* 0x100fe20000000000 */
[--C-:B------:R-:W-:Y:S01]  /*19900*/  FADD R186, R186, -R9.reuse ;  /* 0x80000009baba7221 */ /* 0x100fe20000000000 */
[--C-:B------:R-:W-:Y:S01]  /*19910*/  FADD R185, R185, -R9.reuse ;  /* 0x80000009b9b97221 */ /* 0x100fe20000000000 */
        /* <DEDUP_REMOVED lines=24> */
[----:B------:R-:W1:Y:S01]  /*19aa0*/  MUFU.EX2 R17, R17 ;  /* 0x0000001100117308 */ /* 0x000e620000000800 */
[----:B------:R-:W-:Y:S01]  /*19ab0*/  FADD R159, R159, -R8 ;  /* 0x800000089f9f7221 */ /* 0x000fe20000000000 */
[--C-:B------:R-:W-:Y:S01]  /*19ac0*/  FADD R162, R162, -R9.reuse ;  /* 0x80000009a2a27221 */ /* 0x100fe20000000000 */
[--C-:B------:R-:W-:Y:S01]  /*19ad0*/  FADD R161, R161, -R9.reuse ;  /* 0x80000009a1a17221 */ /* 0x100fe20000000000 */
[--C-:B------:R-:W-:Y:S01]  /*19ae0*/  FADD R158, R158, -R9.reuse ;  /* 0x800000099e9e7221 */ /* 0x100fe20000000000 */
[----:B------:R-:W-:Y:S01]  /*19af0*/  FADD R157, R157, -R9 ;  /* 0x800000099d9d7221 */ /* 0x000fe20000000000 */
[----:B------:R-:W2:Y:S02]  /*19b00*/  LDL.LU R247, [R1+0x218] ;  /* 0x0002180001f77983 */ /* 0x000ea40000300800 */
[----:B------:R-:W-:Y:S08]  /*19b10*/  MUFU.EX2 R198, R198 ;  /* 0x000000c600c67308 */ /* 0x000ff00000000800 */
[----:B------:R-:W3:Y:S01]  /*19b20*/  MUFU.EX2 R197, R197 ;  /* 0x000000c500c57308 */ /* 0x000ee20000000800 */
        /* <DEDUP_REMOVED lines=9> */
[----:B------:R-:W-:-:S02]  /*19bc0*/  WARPGROUP.DEPBAR.LE gsb0, 0x0 ;  /* 0x00008000000079c5 */ /* 0x000fc40000010000 */
[----:B0-----:R-:W-:Y:S01]  /*19bd0*/  F2FP.BF16.F32.PACK_AB R152, R195, R196 ;  /* 0x000000c4c398723e */ /* 0x001fe200000010ff */
[----:B------:R-:W-:Y:S01]  /*19be0*/  FMUL R188, R188, 1.4426950216293334961 ;  /* 0x3fb8aa3bbcbc7820 */ /* 0x000fe20000400000 */
[----:B-1----:R-:W-:Y:S01]  /*19bf0*/  F2FP.BF16.F32.PACK_AB R153, R17, R156 ;  /* 0x0000009c1199723e */ /* 0x002fe200000010ff */
[----:B------:R-:W-:Y:S01]  /*19c00*/  FMUL R187, R187, 1.4426950216293334961 ;  /* 0x3fb8aa3bbbbb7820 */ /* 0x000fe20000400000 */
[----:B------:R-:W-:Y:S01]  /*19c10*/  F2FP.BF16.F32.PACK_AB R154, R199, R200 ;  /* 0x000000c8c79a723e */ /* 0x000fe200000010ff */
[----:B------:R-:W-:Y:S01]  /*19c20*/  FMUL R184, R184, 1.4426950216293334961 ;  /* 0x3fb8aa3bb8b87820 */ /* 0x000fe20000400000 */
[----:B---3--:R-:W-:Y:S01]  /*19c30*/  F2FP.BF16.F32.PACK_AB R155, R197, R198 ;  /* 0x000000c6c59b723e */ /* 0x008fe200000010ff */
[----:B------:R-:W-:Y:S01]  /*19c40*/  FMUL R183, R183, 1.4426950216293334961 ;  /* 0x3fb8aa3bb7b77820 */ /* 0x000fe20000400000 */
[----:B------:R-:W-:Y:S01]  /*19c50*/  FMUL R186, R186, 1.4426950216293334961 ;  /* 0x3fb8aa3bbaba7820 */ /* 0x000fe20000400000 */
[----:B------:R-:W-:Y:S01]  /*19c60*/  FMUL R185, R185, 1.4426950216293334961 ;  /* 0x3fb8aa3bb9b97820 */ /* 0x000fe20000400000 */
[----:B------:R-:W-:Y:S01]  /*19c70*/  WARPGROUP.ARRIVE ;  /* 0x00000000000079c5 */ /* 0x000fe20000000000 */
[----:B------:R-:W-:Y:S01]  /*19c80*/  FMUL R182, R182, 1.4426950216293334961 ;  /* 0x3fb8aa3bb6b67820 */ /* 0x000fe20000400000 */
[----:B------:R-:W-:Y:S01]  /*19c90*/  FMUL R181, R181, 1.4426950216293334961 ;  /* 0x3fb8aa3bb5b57820 */ /* 0x000fe20000400000 */
[----:B------:R-:W-:Y:S01]  /*19ca0*/  FMUL R180, R180, 1.4426950216293334961 ;  /* 0x3fb8aa3bb4b47820 */ /* 0x000fe20000400000 */
[----:B------:R-:W-:Y:S01]  /*19cb0*/  FMUL R179, R179, 1.4426950216293334961 ;  /* 0x3fb8aa3bb3b37820 */ /* 0x000fe20000400000 */
[----:B------:R-:W-:Y:S01]  /*19cc0*/  FMUL R176, R176, 1.4426950216293334961 ;  /* 0x3fb8aa3bb0b07820 */ /* 0x000fe20000400000 */
[----:B------:R-:W-:Y:S01]  /*19cd0*/  HGMMA.64x256x16.F32.BF16 R24, R152, gdesc[UR44], R24, gsb0 ;  /* 0x03e0002c98187df0 */ /* 0x000fe20008001818 */
[----:B------:R-:W0:Y:S01]  /*19ce0*/  MUFU.EX2 R193, R193 ;  /* 0x000000c100c17308 */ /* 0x000e220000000800 */
        /* <DEDUP_REMOVED lines=24> */
[----:B------:R-:W2:Y:S07]  /*19e70*/  LDL.LU R18, [R1+0x228] ;  /* 0x0002280001127983 */ /* 0x000eae0000300800 */
[----:B------:R-:W1:Y:S08]  /*19e80*/  MUFU.EX2 R191, R191 ;  /* 0x000000bf00bf7308 */ /* 0x000e700000000800 */
[----:B------:R-:W-:Y:S08]  /*19e90*/  MUFU.EX2 R189, R189 ;  /* 0x000000bd00bd7308 */ /* 0x000ff00000000800 */
[----:B------:R-:W3:Y:S08]  /*19ea0*/  MUFU.EX2 R201, R201 ;  /* 0x000000c900c97308 */ /* 0x000ef00000000800 */
[----:B------:R-:W-:Y:S08]  /*19eb0*/  MUFU.EX2 R188, R188 ;  /* 0x000000bc00bc7308 */ /* 0x000ff00000000800 */
[----:B------:R-:W4:Y:S08]  /*19ec0*/  MUFU.EX2 R187, R187 ;  /* 0x000000bb00bb7308 */ /* 0x000f300000000800 */
[----:B------:R-:W-:Y:S08]  /*19ed0*/  MUFU.EX2 R184, R184 ;  /* 0x000000b800b87308 */ /* 0x000ff00000000800 */
[----:B------:R-:W-:Y:S08]  /*19ee0*/  MUFU.EX2 R183, R183 ;  /* 0x000000b700b77308 */ /* 0x000ff00000000800 */
[----:B------:R-:W-:Y:S08]  /*19ef0*/  MUFU.EX2 R186, R186 ;  /* 0x000000ba00ba7308 */ /* 0x000ff00000000800 */
[----:B------:R-:W4:Y:S08]  /*19f00*/  MUFU.EX2 R185, R185 ;  /* 0x000000b900b97308 */ /* 0x000f300000000800 */
[----:B------:R-:W-:Y:S08]  /*19f10*/  MUFU.EX2 R182, R182 ;  /* 0x000000b600b67308 */ /* 0x000ff00000000800 */
[----:B------:R-:W4:Y:S01]  /*19f20*/  MUFU.EX2 R181, R181 ;  /* 0x000000b500b57308 */ /* 0x000f220000000800 */
[----:B------:R-:W-:-:S02]  /*19f30*/  WARPGROUP.DEPBAR.LE gsb0, 0x0 ;  /* 0x00008000000079c5 */ /* 0x000fc40000010000 */
[----:B0-----:R-:W-:Y:S02]  /*19f40*/  F2FP.BF16.F32.PACK_AB R152, R193, R194 ;  /* 0x000000c2c198723e */ /* 0x001fe400000010ff */
[----:B-1----:R-:W-:Y:S02]  /*19f50*/  F2FP.BF16.F32.PACK_AB R153, R191, R192 ;  /* 0x000000c0bf99723e */ /* 0x002fe400000010ff */
[----:B------:R-:W-:Y:S02]  /*19f60*/  F2FP.BF16.F32.PACK_AB R154, R202, R190 ;  /* 0x000000beca9a723e */ /* 0x000fe400000010ff */
[----:B---3--:R-:W-:-:S04]  /*19f70*/  F2FP.BF16.F32.PACK_AB R155, R201, R189 ;  /* 0x000000bdc99b723e */ /* 0x008fc800000010ff */
[----:B------:R-:W-:-:S06]  /*19f80*/  WARPGROUP.ARRIVE ;  /* 0x00000000000079c5 */ /* 0x000fcc0000000000 */
[----:B------:R-:W-:Y:S01]  /*19f90*/  HGMMA.64x256x16.F32.BF16 R24, R152, gdesc[UR12], R24, gsb0 ;  /* 0x03e0000c98187df0 */ /* 0x000fe20008001818 */
[----:B------:R-:W-:Y:S08]  /*19fa0*/  MUFU.EX2 R180, R180 ;  /* 0x000000b400b47308 */ /* 0x000ff00000000800 */
[----:B------:R-:W0:Y:S08]  /*19fb0*/  MUFU.EX2 R179, R179 ;  /* 0x000000b300b37308 */ /* 0x000e300000000800 */
[----:B------:R-:W-:Y:S08]  /*19fc0*/  MUFU.EX2 R176, R176 ;  /* 0x000000b000b07308 */ /* 0x000ff00000000800 */
[----:B------:R-:W-:Y:S08]  /*19fd0*/  MUFU.EX2 R175, R175 ;  /* 0x000000af00af7308 */ /* 0x000ff00000000800 */
[----:B------:R-:W-:Y:S08]  /*19fe0*/  MUFU.EX2 R178, R178 ;  /* 0x000000b200b27308 */ /* 0x000ff00000000800 */
[----:B------:R-:W1:Y:S08]  /*19ff0*/  MUFU.EX2 R177, R177 ;  /* 0x000000b100b17308 */ /* 0x000e700000000800 */
[----:B------:R-:W-:Y:S08]  /*1a000*/  MUFU.EX2 R174, R174 ;  /* 0x000000ae00ae7308 */ /* 0x000ff00000000800 */
[----:B------:R-:W3:Y:S01]  /*1a010*/  MUFU.EX2 R173, R173 ;  /* 0x000000ad00ad7308 */ /* 0x000ee20000000800 */
[----:B------:R-:W-:-:S02]  /*1a020*/  WARPGROUP.DEPBAR.LE gsb0, 0x0 ;  /* 0x00008000000079c5 */ /* 0x000fc40000010000 */
[----:B----4-:R-:W-:Y:S02]  /*1a030*/  F2FP.BF16.F32.PACK_AB R152, R187, R188 ;  /* 0x000000bcbb98723e */ /* 0x010fe400000010ff */
[----:B------:R-:W-:Y:S02]  /*1a040*/  F2FP.BF16.F32.PACK_AB R153, R185, R186 ;  /* 0x000000bab999723e */ /* 0x000fe400000010ff */
[----:B------:R-:W-:Y:S02]  /*1a050*/  F2FP.BF16.F32.PACK_AB R154, R183, R184 ;  /* 0x000000b8b79a723e */ /* 0x000fe400000010ff */
[----:B------:R-:W-:-:S04]  /*1a060*/  F2FP.BF16.F32.PACK_AB R155, R181, R182 ;  /* 0x000000b6b59b723e */ /* 0x000fc800000010ff */
[----:B------:R-:W-:-:S06]  /*1a070*/  WARPGROUP.ARRIVE ;  /* 0x00000000000079c5 */ /* 0x000fcc0000000000 */
[----:B------:R-:W-:Y:S01]  /*1a080*/  HGMMA.64x256x16.F32.BF16 R24, R152, gdesc[UR16], R24, gsb0 ;  /* 0x03e0001098187df0 */ /* 0x000fe20008001818 */
        /* <DEDUP_REMOVED lines=29> */
[----:B------:R-:W-:Y:S03]  /*1a260*/  HGMMA.64x256x16.F32.BF16 R24, R152, gdesc[UR24], R24, gsb0 ;  /* 0x03e0001898187df0 */ /* 0x000fe60008001818 */
[----:B------:R-:W-:Y:S02]  /*1a270*/  WARPGROUP.DEPBAR.LE gsb0, 0x0 ;  /* 0x00008000000079c5 */ /* 0x000fe40000010000 */
[----:B0-----:R-:W-:Y:S02]  /*1a280*/  F2FP.BF16.F32.PACK_AB R152, R163, R164 ;  /* 0x000000a4a398723e */ /* 0x001fe400000010ff */
[----:B-1----:R-:W-:Y:S02]  /*1a290*/  F2FP.BF16.F32.PACK_AB R153, R161, R162 ;  /* 0x000000a2a199723e */ /* 0x002fe400000010ff */
[----:B------:R-:W-:Y:S02]  /*1a2a0*/  F2FP.BF16.F32.PACK_AB R154, R159, R160 ;  /* 0x000000a09f9a723e */ /* 0x000fe400000010ff */
[----:B---3--:R-:W-:-:S04]  /*1a2b0*/  F2FP.BF16.F32.PACK_AB R155, R157, R158 ;  /* 0x0000009e9d9b723e */ /* 0x008fc800000010ff */
[----:B------:R-:W-:-:S13]  /*1a2c0*/  WARPGROUP.ARRIVE ;  /* 0x00000000000079c5 */ /* 0x000fda0000000000 */
[----:B------:R-:W-:Y:S03]  /*1a2d0*/  HGMMA.64x256x16.F32.BF16 R24, R152, gdesc[UR28], R24, gsb0 ;  /* 0x03e0001c98187df0 */ /* 0x000fe60008001818 */
[----:B------:R-:W-:Y:S02]  /*1a2e0*/  WARPGROUP.DEPBAR.LE gsb0, 0x0 ;  /* 0x00008000000079c5 */ /* 0x000fe40000010000 */
[----:B------:R-:W3:Y:S04]  /*1a2f0*/  LDL.LU R152, [R1+0x234] ;  /* 0x0002340001987983 */ /* 0x000ee80000300800 */
[----:B------:R-:W3:Y:S04]  /*1a300*/  LDL.LU R154, [R1+0x238] ;  /* 0x00023800019a7983 */ /* 0x000ee80000300800 */
[----:B------:R-:W4:Y:S04]  /*1a310*/  LDL.LU R153, [R1+0x22c] ;  /* 0x00022c0001997983 */ /* 0x000f280000300800 */
[----:B------:R-:W4:Y:S01]  /*1a320*/  LDL.LU R155, [R1+0x230] ;  /* 0x00023000019b7983 */ /* 0x000f220000300800 */
[----:B--2---:R-:W-:Y:S01]  /*1a330*/  FADD R18, R18, R247 ;  /* 0x000000f712127221 */ /* 0x004fe20000000000 */
[----:B---3--:R-:W-:Y:S01]  /*1a340*/  FADD R152, R154, R152 ;  /* 0x000000989a987221 */ /* 0x008fe20000000000 */
[----:B------:R-:W-:-:S02]  /*1a350*/  FADD R154, R231, -R8 ;  /* 0x80000008e79a7221 */ /* 0x000fc40000000000 */
[----:B------:R-:W2:Y:S04]  /*1a360*/  LDL.LU R231, [R1+0xa08] ;  /* 0x000a080001e77983 */ /* 0x000ea80000300800 */
[----:B------:R-:W3:Y:S01]  /*1a370*/  LDL.LU R247, [R1+0xa04] ;  /* 0x000a040001f77983 */ /* 0x000ee20000300800 */
[----:B----4-:R-:W-:-:S04]  /*1a380*/  FADD R152, R153, R152 ;  /* 0x0000009899987221 */ /* 0x010fc80000000000 */
[----:B------:R-:W-:Y:S01]  /*1a390*/  FADD R153, R155, R152 ;  /* 0x000000989b997221 */ /* 0x000fe20000000000 */
[----:B------:R-:W-:Y:S02]  /*1a3a0*/  FADD R155, R213, -R8 ;  /* 0x80000008d59b7221 */ /* 0x000fe40000000000 */
[----:B------:R-:W4:Y:S01]  /*1a3b0*/  LDL.LU R213, [R1+0x214] ;  /* 0x0002140001d57983 */ /* 0x000f220000300800 */
[----:B------:R-:W-:Y:S01]  /*1a3c0*/  FADD R23, R23, R18 ;  /* 0x0000001217177221 */ /* 0x000fe20000000000 */
[----:B------:R-:W-:-:S04]  /*1a3d0*/  FMUL R154, R154, 1.4426950216293334961 ;  /* 0x3fb8aa3b9a9a7820 */ /* 0x000fc80000400000 */
[----:B------:R0:W-:Y:S01]  /*1a3e0*/  MUFU.EX2 R18, R154 ;  /* 0x0000009a00127308 */ /* 0x0001e20000000800 */
[----:B------:R-:W-:Y:S01]  /*1a3f0*/  FMUL R155, R155, 1.4426950216293334961 ;  /* 0x3fb8aa3b9b9b7820 */ /* 0x000fe20000400000 */
[----:B---3--:R-:W-:Y:S01]  /*1a400*/  FADD R152, R247, R23 ;  /* 0x00000017f7987221 */ /* 0x008fe20000000000 */
[----:B------:R-:W-:Y:S01]  /*1a410*/  FADD R23, R229, R153 ;  /* 0x00000099e5177221 */ /* 0x000fe20000000000 */
[----:B------:R-:W3:Y:S02]  /*1a420*/  LDL.LU R247, [R1+0x224] ;  /* 0x0002240001f77983 */ /* 0x000ee40000300800 */
[----:B0-----:R-:W-:Y:S01]  /*1a430*/  FADD R154, R209, R152 ;  /* 0x00000098d19a7221 */ /* 0x001fe20000000000 */
[----:B--2---:R-:W-:Y:S01]  /*1a440*/  FADD R152, R231, R23 ;  /* 0x00000017e7987221 */ /* 0x004fe20000000000 */
[----:B------:R-:W2:Y:S01]  /*1a450*/  LDL.LU R229, [R1+0x200] ;  /* 0x0002000001e57983 */ /* 0x000ea20000300800 */
[----:B------:R-:W-:Y:S01]  /*1a460*/  FADD R153, R210, -R9 ;  /* 0x80000009d2997221 */ /* 0x000fe20000000000 */
[----:B------:R-:W-:-:S02]  /*1a470*/  FADD R154, R227, R154 ;  /* 0x0000009ae39a7221 */ /* 0x000fc40000000000 */
[----:B------:R-:W3:Y:S01]  /*1a480*/  LDL.LU R231, [R1+0x21c] ;  /* 0x00021c0001e77983 */ /* 0x000ee20000300800 */
[----:B------:R-:W-:-:S03]  /*1a490*/  FADD R209, R237, R152 ;  /* 0x00000098edd17221 */ /* 0x000fc60000000000 */
[----:B------:R-:W2:Y:S04]  /*1a4a0*/  LDL.LU R210, [R1+0x210] ;  /* 0x0002100001d27983 */ /* 0x000ea80000300800 */
[----:B------:R-:W3:Y:S04]  /*1a4b0*/  LDL.LU R227, [R1+0x204] ;  /* 0x0002040001e37983 */ /* 0x000ee80000300800 */
[----:B------:R-:W2:Y:S01]  /*1a4c0*/  LDL.LU R237, [R1+0x20c] ;  /* 0x00020c0001ed7983 */ /* 0x000ea20000300800 */
[----:B------:R0:W-:Y:S02]  /*1a4d0*/  MUFU.EX2 R23, R155 ;  /* 0x0000009b00177308 */ /* 0x0001e40000000800 */
[----:B0-----:R-:W-:Y:S01]  /*1a4e0*/  FADD R155, R236, R154 ;  /* 0x0000009aec9b7221 */ /* 0x001fe20000000000 */
[----:B----4-:R-:W-:-:S02]  /*1a4f0*/  FADD R154, R213, R209 ;  /* 0x000000d1d59a7221 */ /* 0x010fc40000000000 */
[----:B------:R-:W4:Y:S01]  /*1a500*/  LDL.LU R213, [R1+0x220] ;  /* 0x0002200001d57983 */ /* 0x000f220000300800 */
[----:B------:R-:W-:Y:S01]  /*1a510*/  FADD R152, R20, R19 ;  /* 0x0000001314987221 */ /* 0x000fe20000000000 */
[----:B------:R-:W-:-:S03]  /*1a520*/  FADD R207, R208, R207 ;  /* 0x000000cfd0cf7221 */ /* 0x000fc60000000000 */
[----:B------:R-:W-:Y:S01]  /*1a530*/  FADD R152, R204, R152 ;  /* 0x00000098cc987221 */ /* 0x000fe20000000000 */
[----:B------:R-:W-:Y:S01]  /*1a540*/  FMUL R153, R153, 1.4426950216293334961 ;  /* 0x3fb8aa3b99997820 */ /* 0x000fe20000400000 */
[----:B------:R-:W-:Y:S02]  /*1a550*/  FADD R206, R206, R207 ;  /* 0x000000cfcece7221 */ /* 0x000fe40000000000 */
[----:B------:R-:W-:Y:S01]  /*1a560*/  FADD R152, R203, R152 ;  /* 0x00000098cb987221 */ /* 0x000fe20000000000 */
[--C-:B------:R-:W-:Y:S01]  /*1a570*/  FADD R22, R22, -R8.reuse ;  /* 0x8000000816167221 */ /* 0x100fe20000000000 */
[----:B------:R-:W-:Y:S01]  /*1a580*/  FADD R21, R21, -R8 ;  /* 0x8000000815157221 */ /* 0x000fe20000000000 */
[--C-:B------:R-:W-:Y:S01]  /*1a590*/  FADD R19, R211, -R9.reuse ;  /* 0x80000009d3137221 */ /* 0x100fe20000000000 */
[----:B------:R-:W-:Y:S01]  /*1a5a0*/  FADD R152, R156, R152 ;  /* 0x000000989c987221 */ /* 0x000fe20000000000 */
[----:B------:R-:W-:Y:S01]  /*1a5b0*/  FADD R156, R215, -R9 ;  /* 0x80000009d79c7221 */ /* 0x000fe20000000000 */
[----:B------:R0:W-:Y:S01]  /*1a5c0*/  MUFU.EX2 R20, R153 ;  /* 0x0000009900147308 */ /* 0x0001e20000000800 */
[----:B------:R-:W-:Y:S01]  /*1a5d0*/  FADD R205, R205, R206 ;  /* 0x000000cecdcd7221 */ /* 0x000fe20000000000 */
[----:B------:R-:W-:Y:S01]  /*1a5e0*/  FMUL R22, R22, 1.4426950216293334961 ;  /* 0x3fb8aa3b16167820 */ /* 0x000fe20000400000 */
[----:B------:R-:W-:Y:S01]  /*1a5f0*/  FMUL R21, R21, 1.4426950216293334961 ;  /* 0x3fb8aa3b15157820 */ /* 0x000fe20000400000 */
[----:B------:R-:W-:Y:S01]  /*1a600*/  FMUL R19, R19, 1.4426950216293334961 ;  /* 0x3fb8aa3b13137820 */ /* 0x000fe20000400000 */
[----:B------:R-:W-:Y:S01]  /*1a610*/  FMUL R156, R156, 1.4426950216293334961 ;  /* 0x3fb8aa3b9c9c7820 */ /* 0x000fe20000400000 */
[----:B------:R-:W-:Y:S01]  /*1a620*/  FADD R196, R196, R205 ;  /* 0x000000cdc4c47221 */ /* 0x000fe20000000000 */
[----:B0-----:R-:W-:-:S03]  /*1a630*/  FADD R153, R214, -R9 ;  /* 0x80000009d6997221 */ /* 0x001fc60000000000 */
[----:B------:R-:W-:Y:S01]  /*1a640*/  FADD R195, R195, R196 ;  /* 0x000000c4c3c37221 */ /* 0x000fe20000000000 */
[----:B------:R-:W-:Y:S01]  /*1a650*/  FMUL R153, R153, 1.4426950216293334961 ;  /* 0x3fb8aa3b99997820 */ /* 0x000fe20000400000 */
[----:B------:R-:W-:Y:S01]  /*1a660*/  FADD R152, R17, R152 ;  /* 0x0000009811987221 */ /* 0x000fe20000000000 */
[----:B------:R-:W-:Y:S01]  /*1a670*/  MUFU.EX2 R22, R22 ;  /* 0x0000001600167308 */ /* 0x000fe20000000800 */
[----:B------:R-:W-:Y:S02]  /*1a680*/  FADD R200, R200, R195 ;  /* 0x000000c3c8c87221 */ /* 0x000fe40000000000 */
[----:B------:R-:W-:-:S05]  /*1a690*/  FADD R198, R198, R152 ;  /* 0x00000098c6c67221 */ /* 0x000fca0000000000 */
[----:B------:R-:W0:Y:S01]  /*1a6a0*/  MUFU.EX2 R21, R21 ;  /* 0x0000001500157308 */ /* 0x000e220000000800 */
[----:B------:R-:W-:-:S07]  /*1a6b0*/  FADD R199, R199, R200 ;  /* 0x000000c8c7c77221 */ /* 0x000fce0000000000 */
[----:B------:R-:W1:Y:S01]  /*1a6c0*/  MUFU.EX2 R19, R19 ;  /* 0x0000001300137308 */ /* 0x000e620000000800 */
[----:B------:R-:W-:-:S07]  /*1a6d0*/  FADD R197, R197, R198 ;  /* 0x000000c6c5c57221 */ /* 0x000fce0000000000 */
[----:B------:R2:W-:Y:S08]  /*1a6e0*/  MUFU.EX2 R17, R153 ;  /* 0x0000009900117308 */ /* 0x0005f00000000800 */
[----:B------:R-:W1:Y:S01]  /*1a6f0*/  MUFU.EX2 R156, R156 ;  /* 0x0000009c009c7308 */ /* 0x000e620000000800 */
[----:B------:R-:W-:Y:S01]  /*1a700*/  FADD R194, R194, R199 ;  /* 0x000000c7c2c27221 */ /* 0x000fe20000000000 */
[----:B------:R-:W-:-:S03]  /*1a710*/  FADD R192, R192, R197 ;  /* 0x000000c5c0c07221 */ /* 0x000fc60000000000 */
        /* <DEDUP_REMOVED lines=9> */
[----:B------:R-:W-:Y:S01]  /*1a7b0*/  FADD R185, R185, R186 ;  /* 0x000000bab9b97221 */ /* 0x000fe20000000000 */
[----:B---3--:R-:W-:Y:S01]  /*1a7c0*/  FADD R152, R227, R154 ;  /* 0x0000009ae3987221 */ /* 0x008fe20000000000 */
[----:B--2---:R-:W-:-:S03]  /*1a7d0*/  FADD R153, R237, R155 ;  /* 0x0000009bed997221 */ /* 0x004fc60000000000 */
[----:B------:R-:W-:Y:S01]  /*1a7e0*/  FADD R152, R210, R152 ;  /* 0x00000098d2987221 */ /* 0x000fe20000000000 */
[----:B------:R-:W-:-:S03]  /*1a7f0*/  FADD R153, R245, R153 ;  /* 0x00000099f5997221 */ /* 0x000fc60000000000 */
[----:B------:R-:W-:Y:S01]  /*1a800*/  FADD R152, R231, R152 ;  /* 0x00000098e7987221 */ /* 0x000fe20000000000 */
[----:B------:R-:W-:-:S03]  /*1a810*/  FADD R153, R250, R153 ;  /* 0x00000099fa997221 */ /* 0x000fc60000000000 */
[----:B------:R-:W-:Y:S01]  /*1a820*/  FADD R194, R247, R152 ;  /* 0x00000098f7c27221 */ /* 0x000fe20000000000 */
[----:B0-----:R-:W-:Y:S01]  /*1a830*/  F2FP.BF16.F32.PACK_AB R152, R21, R22 ;  /* 0x000000161598723e */ /* 0x001fe200000010ff */
[----:B------:R-:W-:Y:S01]  /*1a840*/  FADD R192, R229, R153 ;  /* 0x00000099e5c07221 */ /* 0x000fe20000000000 */
[----:B-1----:R-:W-:Y:S02]  /*1a850*/  F2FP.BF16.F32.PACK_AB R153, R19, R20 ;  /* 0x000000141399723e */ /* 0x002fe400000010ff */
[----:B------:R-:W-:Y:S02]  /*1a860*/  F2FP.BF16.F32.PACK_AB R154, R23, R18 ;  /* 0x00000012179a723e */ /* 0x000fe400000010ff */
[----:B------:R-:W-:-:S04]  /*1a870*/  F2FP.BF16.F32.PACK_AB R155, R156, R17 ;  /* 0x000000119c9b723e */ /* 0x000fc800000010ff */
[----:B------:R-:W-:-:S06]  /*1a880*/  WARPGROUP.ARRIVE ;  /* 0x00000000000079c5 */ /* 0x000fcc0000000000 */
[----:B------:R-:W-:Y:S01]  /*1a890*/  HGMMA.64x256x16.F32.BF16 R24, R152, gdesc[UR32], R24, gsb0 ;  /* 0x03e0002098187df0 */ /* 0x000fe20008001818 */
        /* <DEDUP_REMOVED lines=18> */
[----:B------:R-:W-:Y:S02]  /*1a9c0*/  WARPGROUP.DEPBAR.LE gsb0, 0x0 ;  /* 0x00008000000079c5 */ /* 0x000fe40000010000 */
[----:B----4-:R-:W-:Y:S01]  /*1a9d0*/  FADD R152, R213, R192 ;  /* 0x000000c0d5987221 */ /* 0x010fe20000000000 */
[----:B------:R-:W-:Y:S02]  /*1a9e0*/  FADD R154, R15, R194 ;  /* 0x000000c20f9a7221 */ /* 0x000fe40000000000 */
[----:B------:R-:W2:Y:S01]  /*1a9f0*/  LDL.LU R15, [R1+0xa00] ;  /* 0x000a0000010f7983 */ /* 0x000ea20000300800 */
[----:B------:R-:W-:Y:S01]  /*1aa00*/  FADD R153, R244, R152 ;  /* 0x00000098f4997221 */ /* 0x000fe20000000000 */
[----:B------:R-:W-:Y:S02]  /*1aa10*/  FADD R152, R16, R154 ;  /* 0x0000009a10987221 */ /* 0x000fe40000000000 */
[----:B------:R-:W3:Y:S02]  /*1aa20*/  LDL.LU R16, [R1+0x9fc] ;  /* 0x0009fc0001107983 */ /* 0x000ee40000300800 */
[----:B------:R-:W-:Y:S01]  /*1aa30*/  FADD R152, R7, R152 ;  /* 0x0000009807987221 */ /* 0x000fe20000000000 */
[----:B------:R-:W-:Y:S01]  /*1aa40*/  FADD R153, R249, R153 ;  /* 0x00000099f9997221 */ /* 0x000fe20000000000 */
[----:B------:R1:W5:Y:S02]  /*1aa50*/  LDL.LU R7, [R1+0x9f8] ;  /* 0x0009f80001077983 */ /* 0x0003640000300800 */
[----:B------:R-:W-:-:S04]  /*1aa60*/  FADD R152, R6, R152 ;  /* 0x0000009806987221 */ /* 0x000fc80000000000 */
[----:B------:R-:W-:-:S04]  /*1aa70*/  FADD R152, R252, R152 ;  /* 0x00000098fc987221 */ /* 0x000fc80000000000 */
[----:B------:R-:W-:-:S04]  /*1aa80*/  FADD R152, R4, R152 ;  /* 0x0000009804987221 */ /* 0x000fc80000000000 */
[----:B------:R-:W-:-:S04]  /*1aa90*/  FADD R152, R2, R152 ;  /* 0x0000009802987221 */ /* 0x000fc80000000000 */
[----:B------:R-:W-:-:S04]  /*1aaa0*/  FADD R152, R3, R152 ;  /* 0x0000009803987221 */ /* 0x000fc80000000000 */
[----:B------:R-:W-:Y:S01]  /*1aab0*/  FADD R152, R242, R152 ;  /* 0x00000098f2987221 */ /* 0x000fe20000000000 */
[----:B------:R-:W-:Y:S02]  /*1aac0*/  FADD R153, R0, R153 ;  /* 0x0000009900997221 */ /* 0x000fe40000000000 */
[----:B------:R-:W4:Y:S01]  /*1aad0*/  LDL.LU R0, [R1+0x9f4] ;  /* 0x0009f40001007983 */ /* 0x000f220000300800 */
[----:B------:R-:W-:Y:S01]  /*1aae0*/  FADD R152, R246, R152 ;  /* 0x00000098f6987221 */ /* 0x000fe20000000000 */
[----:B------:R-:W-:Y:S02]  /*1aaf0*/  FADD R153, R12, R153 ;  /* 0x000000990c997221 */ /* 0x000fe40000000000 */
[----:B------:R1:W5:Y:S01]  /*1ab00*/  LDL.LU R6, [R1+0x9f0] ;  /* 0x0009f00001067983 */ /* 0x0003620000300800 */
[----:B------:R-:W-:-:S03]  /*1ab10*/  FADD R152, R251, R152 ;  /* 0x00000098fb987221 */ /* 0x000fc60000000000 */
[----:B------:R1:W5:Y:S01]  /*1ab20*/  LDL.LU R12, [R1+0x9ec] ;  /* 0x0009ec00010c7983 */ /* 0x0003620000300800 */
[----:B------:R-:W-:-:S03]  /*1ab30*/  FADD R152, R5, R152 ;  /* 0x0000009805987221 */ /* 0x000fc60000000000 */
[----:B------:R-:W4:Y:S04]  /*1ab40*/  LDL.LU R4, [R1+0x9e8] ;  /* 0x0009e80001047983 */ /* 0x000f280000300800 */
[----:B------:R1:W5:Y:S04]  /*1ab50*/  LDL.LU R2, [R1+0x9e4] ;  /* 0x0009e40001027983 */ /* 0x0003680000300800 */
[----:B------:R1:W5:Y:S04]  /*1ab60*/  LDL.LU R3, [R1+0x9e0] ;  /* 0x0009e00001037983 */ /* 0x0003680000300800 */
[----:B------:R-:W4:Y:S04]  /*1ab70*/  LDL.LU R5, [R1+0x9dc] ;  /* 0x0009dc0001057983 */ /* 0x000f280000300800 */
[----:B------:R-:W3:Y:S04]  /*1ab80*/  LDL.LU R171, [R1+0x590] ;  /* 0x0005900001ab7983 */ /* 0x000ee80000300800 */
[----:B------:R-:W2:Y:S04]  /*1ab90*/  LDL.LU R170, [R1+0x598] ;  /* 0x0005980001aa7983 */ /* 0x000ea80000300800 */
[----:B------:R-:W4:Y:S04]  /*1aba0*/  LDL.LU R169, [R1+0x59c] ;  /* 0x00059c0001a97983 */ /* 0x000f280000300800 */
[----:B------:R-:W4:Y:S04]  /*1abb0*/  LDL.LU R155, [R1+0x594] ;  /* 0x00059400019b7983 */ /* 0x000f280000300800 */
[----:B------:R-:W4:Y:S01]  /*1abc0*/  LDL R154, [R1+0x9a4] ;  /* 0x0009a400019a7983 */ /* 0x000f220000100800 */
[----:B------:R-:W-:-:S04]  /*1abd0*/  FADD R153, R239, R153 ;  /* 0x00000099ef997221 */ /* 0x000fc80000000000 */
[----:B------:R-:W-:-:S04]  /*1abe0*/  FADD R153, R241, R153 ;  /* 0x00000099f1997221 */ /* 0x000fc80000000000 */
[----:B------:R-:W-:-:S04]  /*1abf0*/  FADD R153, R243, R153 ;  /* 0x00000099f3997221 */ /* 0x000fc80000000000 */
[----:B------:R-:W-:-:S04]  /*1ac00*/  FADD R153, R248, R153 ;  /* 0x00000099f8997221 */ /* 0x000fc80000000000 */
[----:B------:R-:W-:-:S04]  /*1ac10*/  FADD R153, R230, R153 ;  /* 0x00000099e6997221 */ /* 0x000fc80000000000 */
[----:B------:R-:W-:-:S04]  /*1ac20*/  FADD R153, R235, R153 ;  /* 0x00000099eb997221 */ /* 0x000fc80000000000 */
[----:B------:R-:W-:Y:S01]  /*1ac30*/  FADD R153, R238, R153 ;  /* 0x00000099ee997221 */ /* 0x000fe20000000000 */
[----:B------:R-:W-:Y:S01]  /*1ac40*/  FADD R167, R167, R168 ;  /* 0x000000a8a7a77221 */ /* 0x000fe20000000000 */
[----:B------:R-:W-:Y:S02]  /*1ac50*/  FADD R165, R165, R166 ;  /* 0x000000a6a5a57221 */ /* 0x000fe40000000000 */
[----:B------:R-:W-:Y:S01]  /*1ac60*/  FADD R153, R240, R153 ;  /* 0x00000099f0997221 */ /* 0x000fe20000000000 */
[----:B------:R-:W-:Y:S01]  /*1ac70*/  FADD R152, R234, R152 ;  /* 0x00000098ea987221 */ /* 0x000fe20000000000 */
[----:B------:R-:W-:Y:S02]  /*1ac80*/  FADD R164, R164, R167 ;  /* 0x000000a7a4a47221 */ /* 0x000fe40000000000 */
[----:B------:R-:W-:Y:S01]  /*1ac90*/  FADD R153, R226, R153 ;  /* 0x00000099e2997221 */ /* 0x000fe20000000000 */
        /* <DEDUP_REMOVED lines=28> */
[----:B------:R-:W-:-:S02]  /*1ae60*/  FADD R17, R156, R17 ;  /* 0x000000119c117221 */ /* 0x000fc40000000000 */
[----:B------:R-:W0:Y:S04]  /*1ae70*/  SHFL.BFLY PT, R21, R20, 0x2, 0x1f ;  /* 0x0c401f0014157f89 */ /* 0x000e2800000e0000 */
[----:B------:R-:W1:Y:S04]  /*1ae80*/  SHFL.BFLY PT, R22, R19, 0x2, 0x1f ;  /* 0x0c401f0013167f89 */ /* 0x000e6800000e0000 */
[----:B------:R-:W1:Y:S04]  /*1ae90*/  SHFL.BFLY PT, R23, R18, 0x2, 0x1f ;  /* 0x0c401f0012177f89 */ /* 0x000e6800000e0000 */
[----:B------:R-:W1:Y:S01]  /*1aea0*/  SHFL.BFLY PT, R152, R17, 0x2, 0x1f ;  /* 0x0c401f0011987f89 */ /* 0x000e6200000e0000 */
[----:B------:R-:W1:Y:S01]  /*1aeb0*/  S2R R172, SR_CTAID.X ;  /* 0x0000000000ac7919 */ /* 0x000e620000002500 */
[----:B0-----:R-:W-:Y:S01]  /*1aec0*/  FADD R20, R20, R21 ;  /* 0x0000001514147221 */ /* 0x001fe20000000000 */
[----:B-1----:R-:W-:Y:S01]  /*1aed0*/  FADD R19, R19, R22 ;  /* 0x0000001613137221 */ /* 0x002fe20000000000 */
[----:B------:R-:W-:-:S03]  /*1aee0*/  FADD R18, R18, R23 ;  /* 0x0000001712127221 */ /* 0x000fc60000000000 */
[----:B------:R-:W0:Y:S01]  /*1aef0*/  SHFL.BFLY PT, R22, R20, 0x1, 0x1f ;  /* 0x0c201f0014167f89 */ /* 0x000e2200000e0000 */
[----:B------:R-:W-:-:S03]  /*1af00*/  FADD R17, R17, R152 ;  /* 0x0000009811117221 */ /* 0x000fc60000000000 */
[----:B------:R-:W1:Y:S04]  /*1af10*/  SHFL.BFLY PT, R23, R19, 0x1, 0x1f ;  /* 0x0c201f0013177f89 */ /* 0x000e6800000e0000 */
[----:B------:R-:W1:Y:S04]  /*1af20*/  SHFL.BFLY PT, R152, R18, 0x1, 0x1f ;  /* 0x0c201f0012987f89 */ /* 0x000e6800000e0000 */
[----:B------:R-:W1:Y:S01]  /*1af30*/  SHFL.BFLY PT, R153, R17, 0x1, 0x1f ;  /* 0x0c201f0011997f89 */ /* 0x000e6200000e0000 */
[----:B------:R-:W-:Y:S01]  /*1af40*/  UIADD3 UR61, UP0, UR61, 0x80, URZ ;  /* 0x000000803d3d7890 */ /* 0x000fe2000ff1e03f */
[----:B------:R-:W-:Y:S01]  /*1af50*/  SHF.L.U32 R172, R172, 0x8, RZ ;  /* 0x00000008acac7819 */ /* 0x000fe200000006ff */
[----:B0-----:R-:W-:Y:S01]  /*1af60*/  FADD R22, R20, R22 ;  /* 0x0000001614167221 */ /* 0x001fe20000000000 */
[----:B-1----:R-:W-:Y:S01]  /*1af70*/  FADD R19, R19, R23 ;  /* 0x0000001713137221 */ /* 0x002fe20000000000 */
[----:B------:R-:W-:Y:S01]  /*1af80*/  FADD R18, R18, R152 ;  /* 0x0000009812127221 */ /* 0x000fe20000000000 */
[----:B------:R-:W-:Y:S01]  /*1af90*/  FADD R17, R17, R153 ;  /* 0x0000009911117221 */ /* 0x000fe20000000000 */
[----:B------:R-:W-:Y:S01]  /*1afa0*/  UIADD3.X UR60, URZ, UR60, URZ, UP0, !UPT ;  /* 0x0000003c3f3c7290 */ /* 0x000fe200087fe43f */
[----:B------:R-:W-:-:S05]  /*1afb0*/  VIADD R172, R172, 0x100 ;  /* 0x00000100acac7836 */ /* 0x000fca0000000000 */
[----:B------:R-:W-:Y:S02]  /*1afc0*/  ISETP.LE.U32.AND P0, PT, R172, UR61, PT ;  /* 0x0000003dac007c0c */ /* 0x000fe4000bf03070 */
[----:B------:R-:W-:-:S04]  /*1afd0*/  MOV R21, UR60 ;  /* 0x0000003c00157c02 */ /* 0x000fc80008000f00 */
[----:B------:R-:W-:Y:S01]  /*1afe0*/  ISETP.GE.U32.AND.EX P0, PT, R21, RZ, PT, P0 ;  /* 0x000000ff1500720c */ /* 0x000fe20003f06100 */
[----:B---3--:R-:W-:Y:S01]  /*1aff0*/  FFMA R171, R16, R171, R22 ;  /* 0x000000ab10ab7223 */ /* 0x008fe20000000016 */
[----:B--2---:R-:W-:-:S04]  /*1b000*/  FFMA R170, R15, R170, R19 ;  /* 0x000000aa0faa7223 */ /* 0x004fc80000000013 */
[----:B------:R1:W-:Y:S01]  /*1b010*/  STL [R1+0x590], R171 ;  /* 0x000590ab01007387 */ /* 0x0003e20000100800 */
[----:B----4-:R-:W-:-:S03]  /*1b020*/  FFMA R169, R14, R169, R18 ;  /* 0x000000a90ea97223 */ /* 0x010fc60000000012 */
[----:B------:R1:W-:Y:S01]  /*1b030*/  STL [R1+0x598], R170 ;  /* 0x000598aa01007387 */ /* 0x0003e20000100800 */
[----:B------:R-:W-:-:S03]  /*1b040*/  FFMA R155, R13, R155, R17 ;  /* 0x0000009b0d9b7223 */ /* 0x000fc60000000011 */
[----:B------:R1:W-:Y:S04]  /*1b050*/  STL [R1+0x59c], R169 ;  /* 0x00059ca901007387 */ /* 0x0003e80000100800 */
[----:B------:R1:W-:Y:S04]  /*1b060*/  STL [R1+0x594], R155 ;  /* 0x0005949b01007387 */ /* 0x0003e80000100800 */
[----:B------:R1:W-:Y:S04]  /*1b070*/  STL [R1+0x35c], R11 ;  /* 0x00035c0b01007387 */ /* 0x0003e80000100800 */
[----:B------:R1:W-:Y:S04]  /*1b080*/  STL [R1+0x358], R10 ;  /* 0x0003580a01007387 */ /* 0x0003e80000100800 */
[----:B------:R1:W-:Y:S04]  /*1b090*/  STL [R1+0x364], R9 ;  /* 0x0003640901007387 */ /* 0x0003e80000100800 */
[----:B------:R1:W-:Y:S01]  /*1b0a0*/  STL [R1+0x360], R8 ;  /* 0x0003600801007387 */ /* 0x0003e20000100800 */
[----:B------:R-:W-:Y:S01]  /*1b0b0*/  IMAD R0, R154, 0x80, R0 ;  /* 0x000000809a007824 */ /* 0x000fe200078e0200 */
[----:B------:R-:W-:Y:S01]  /*1b0c0*/  LEA R4, R5, R4, 0x7 ;  /* 0x0000000405047211 */ /* 0x000fe200078e38ff */
[----:B------:R-:W-:Y:S06]  /*1b0d0*/  @!P0 BRA `(.L_x_1) ;  /* 0xffffff0800a48947 */ /* 0x000fec000383ffff */
.L_x_0:
[----:B------:R-:W2:Y:S01]  /*1b0e0*/  LDL.LU R14, [R1+0x594] ;  /* 0x00059400010e7983 */ /* 0x000ea20000300800 */
[----:B-----5:R-:W-:Y:S01]  /*1b0f0*/  FMUL R3, R26, 0.25 ;  /* 0x3e8000001a037820 */ /* 0x020fe20000400000 */
[----:B------:R-:W-:Y:S02]  /*1b100*/  ULDC.64 UR8, c[0x0][0x270] ;  /* 0x00009c0000087ab9 */ /* 0x000fe40000000a00 */
[----:B------:R-:W3:Y:S04]  /*1b110*/  LDL.LU R13, [R1+0x59c] ;  /* 0x00059c00010d7983 */ /* 0x000ee80000300800 */
[----:B------:R-:W4:Y:S04]  /*1b120*/  LDL.LU R15, [R1+0x598] ;  /* 0x00059800010f7983 */ /* 0x000f280000300800 */
[----:B------:R-:W-:Y:S04]  /*1b130*/  STL [R1+0x9e8], R10 ;  /* 0x0009e80a01007387 */ /* 0x000fe80000100800 */
[----:B------:R-:W-:Y:S04]  /*1b140*/  STL [R1+0x9e4], R11 ;  /* 0x0009e40b01007387 */ /* 0x000fe80000100800 */
[----:B------:R1:W-:Y:S04]  /*1b150*/  STL [R1+0x9e0], R8 ;  /* 0x0009e00801007387 */ /* 0x0003e80000100800 */
[----:B------:R0:W-:Y:S04]  /*1b160*/  STL [R1+0x9dc], R9 ;  /* 0x0009dc0901007387 */ /* 0x0001e80000100800 */
[----:B------:R-:W3:Y:S01]  /*1b170*/  LDL.LU R4, [R1+0x590] ;  /* 0x0005900001047983 */ /* 0x000ee20000300800 */
[----:B------:R-:W-:Y:S01]  /*1b180*/  BAR.SYNC.DEFER_BLOCKING 0x0 ;  /* 0x0000000000007b1d */ /* 0x000fe20000010000 */
[----:B--2---:R-:W-:Y:S01]  /*1b190*/  IMAD.MOV.U32 R5, RZ, RZ, R14 ;  /* 0x000000ffff057224 */ /* 0x004fe200078e000e */
[----:B------:R-:W-:-:S04]  /*1b1a0*/  MOV R14, 0x3dc6b27f ;  /* 0x3dc6b27f000e7802 */ /* 0x000fc80000000f00 */
[C---:B------:R-:W-:Y:S02]  /*1b1b0*/  FSETP.GT.AND P3, PT, |R5|.reuse, 8.50705917302346158658e+37, PT ;  /* 0x7e8000000500780b */ /* 0x040fe40003f64200 */
[----:B------:R-:W-:Y:S02]  /*1b1c0*/  FSETP.GEU.AND P4, PT, R5, 1.175494350822287508e-38, PT ;  /* 0x008000000500780b */ /* 0x000fe40003f8e000 */
[----:B------:R-:W-:Y:S01]  /*1b1d0*/  FSEL R26, R3, R26, P3 ;  /* 0x0000001a031a7208 */ /* 0x000fe20001800000 */
[C---:B---3--:R-:W-:Y:S01]  /*1b1e0*/  FMUL R2, R4.reuse, 8388608 ;  /* 0x4b00000004027820 */ /* 0x048fe20000400000 */
[----:B------:R-:W-:-:S04]  /*1b1f0*/  FSETP.GEU.AND P0, PT, R4, 1.175494350822287508e-38, PT ;  /* 0x008000000400780b */ /* 0x000fc80003f0e000 */
[----:B------:R-:W-:-:S04]  /*1b200*/  FSEL R2, R2, R4, !P0 ;  /* 0x0000000402027208 */ /* 0x000fc80004000000 */
[C---:B------:R-:W-:Y:S02]  /*1b210*/  IADD3 R0, R2.reuse, -0x3f3504f3, RZ ;  /* 0xc0cafb0d02007810 */ /* 0x040fe40007ffe0ff */
[----:B------:R-:W-:Y:S02]  /*1b220*/  FSETP.NEU.AND P2, PT, R2, RZ, PT ;  /* 0x000000ff0200720b */ /* 0x000fe40003f4d000 */
[----:B------:R-:W-:-:S04]  /*1b230*/  LOP3.LUT R0, R0, 0xff800000, RZ, 0xc0, !PT ;  /* 0xff80000000007812 */ /* 0x000fc800078ec0ff */
[----:B------:R-:W-:Y:S01]  /*1b240*/  I2FP.F32.S32 R6, R0 ;  /* 0x0000000000067245 */ /* 0x000fe20000201400 */
[----:B------:R-:W-:-:S04]  /*1b250*/  IMAD.IADD R3, R2, 0x1, -R0 ;  /* 0x0000000102037824 */ /* 0x000fc800078e0a00 */
[----:B------:R-:W-:Y:S01]  /*1b260*/  FADD R0, R3, -1 ;  /* 0xbf80000003007421 */ /* 0x000fe20000000000 */
[----:B------:R-:W-:Y:S02]  /*1b270*/  FSEL R3, RZ, -23, P0 ;  /* 0xc1b80000ff037808 */ /* 0x000fe40000000000 */
[----:B------:R-:W-:-:S03]  /*1b280*/  ISETP.GE.U32.AND P0, PT, R2, 0x7f800000, PT ;  /* 0x7f8000000200780c */ /* 0x000fc60003f06070 */
[----:B------:R-:W-:Y:S01]  /*1b290*/  FFMA.FTZ R6, R6, 1.1920928955078125e-07, R3 ;  /* 0x3400000006067823 */ /* 0x000fe20000010003 */
[----:B------:R-:W-:-:S04]  /*1b2a0*/  FFMA.FTZ R3, R0, R14, -0.16845393180847167969 ;  /* 0xbe2c7f3000037423 */ /* 0x000fc8000001000e */
[----:B------:R-:W-:-:S04]  /*1b2b0*/  FFMA.FTZ R3, R0, R3, 0.1716887056827545166 ;  /* 0x3e2fcf2a00037423 */ /* 0x000fc80000010003 */
[----:B------:R-:W-:-:S04]  /*1b2c0*/  FFMA.FTZ R3, R0, R3, -0.17900948226451873779 ;  /* 0xbe374e4300037423 */ /* 0x000fc80000010003 */
[----:B------:R-:W-:-:S04]  /*1b2d0*/  FFMA.FTZ R3, R0, R3, 0.20512372255325317383 ;  /* 0x3e520bf400037423 */ /* 0x000fc80000010003 */
[----:B------:R-:W-:-:S04]  /*1b2e0*/  FFMA.FTZ R3, R0, R3, -0.24046532809734344482 ;  /* 0xbe763c8b00037423 */ /* 0x000fc80000010003 */
[----:B------:R-:W-:-:S04]  /*1b2f0*/  FFMA.FTZ R3, R0, R3, 0.28857114911079406738 ;  /* 0x3e93bf9900037423 */ /* 0x000fc80000010003 */
[----:B------:R-:W-:-:S04]  /*1b300*/  FFMA.FTZ R3, R0, R3, -0.36067417263984680176 ;  /* 0xbeb8aa4900037423 */ /* 0x000fc80000010003 */
[----:B------:R-:W-:-:S04]  /*1b310*/  FFMA.FTZ R3, R0, R3, 0.48089820146560668945 ;  /* 0x3ef6384a00037423 */ /* 0x000fc80000010003 */
[----:B------:R-:W-:-:S04]  /*1b320*/  FFMA.FTZ R3, R0, R3, -0.72134751081466674805 ;  /* 0xbf38aa3b00037423 */ /* 0x000fc80000010003 */
[----:B------:R-:W-:-:S04]  /*1b330*/  FMUL R3, R0, R3 ;  /* 0x0000000300037220 */ /* 0x000fc80000400000 */
[----:B------:R-:W-:-:S04]  /*1b340*/  FMUL R3, R0, R3 ;  /* 0x0000000300037220 */ /* 0x000fc80000400000 */
[----:B------:R-:W-:Y:S01]  /*1b350*/  FFMA.FTZ R0, R0, 1.4426950216293334961, R3 ;  /* 0x3fb8aa3b00007823 */ /* 0x000fe20000010003 */
[----:B----4-:R-:W-:-:S03]  /*1b360*/  IMAD.MOV.U32 R3, RZ, RZ, R15 ;  /* 0x000000ffff037224 */ /* 0x010fc600078e000f */
[----:B------:R-:W-:Y:S01]  /*1b370*/  FADD R220, R6, R0 ;  /* 0x0000000006dc7221 */ /* 0x000fe20000000000 */
[C---:B------:R-:W-:Y:S01]  /*1b380*/  FMUL R7, R3.reuse, 8388608 ;  /* 0x4b00000003077820 */ /* 0x040fe20000400000 */
[----:B------:R-:W-:Y:S02]  /*1b390*/  FSETP.GEU.AND P1, PT, R3, 1.175494350822287508e-38, PT ;  /* 0x008000000300780b */ /* 0x000fe40003f2e000 */
[----:B------:R-:W-:Y:S02]  /*1b3a0*/  @P0 MOV R0, 0x7f800000 ;  /* 0x7f80000000000802 */ /* 0x000fe40000000f00 */
[----:B------:R-:W-:-:S03]  /*1b3b0*/  FSEL R7, R7, R3, !P1 ;  /* 0x0000000307077208 */ /* 0x000fc60004800000 */
[----:B------:R-:W-:Y:S01]  /*1b3c0*/  @P0 FFMA.FTZ R220, R2, R0, +INF ;  /* 0x7f80000002dc0423 */ /* 0x000fe20000010000 */
[----:B------:R-:W-:Y:S01]  /*1b3d0*/  FSEL R2, RZ, -23, P1 ;  /* 0xc1b80000ff027808 */ /* 0x000fe20000800000 */
[C---:B------:R-:W-:Y:S01]  /*1b3e0*/  VIADD R0, R7.reuse, 0xc0cafb0d ;  /* 0xc0cafb0d07007836 */ /* 0x040fe20000000000 */
[C---:B------:R-:W-:Y:S02]  /*1b3f0*/  ISETP.GE.U32.AND P0, PT, R7.reuse, 0x7f800000, PT ;  /* 0x7f8000000700780c */ /* 0x040fe40003f06070 */
[----:B------:R-:W-:Y:S01]  /*1b400*/  FSETP.NEU.AND P1, PT, R7, RZ, PT ;  /* 0x000000ff0700720b */ /* 0x000fe20003f2d000 */
[----:B------:R2:W-:Y:S01]  /*1b410*/  STL [R1+0x9ec], R220 ;  /* 0x0009ecdc01007387 */ /* 0x0005e20000100800 */
[----:B------:R-:W-:-:S04]  /*1b420*/  LOP3.LUT R0, R0, 0xff800000, RZ, 0xc0, !PT ;  /* 0xff80000000007812 */ /* 0x000fc800078ec0ff */
[-C--:B------:R-:W-:Y:S02]  /*1b430*/  IADD3 R6, R7, -R0.reuse, RZ ;  /* 0x8000000007067210 */ /* 0x080fe40007ffe0ff */
[----:B------:R-:W-:-:S05]  /*1b440*/  I2FP.F32.S32 R0, R0 ;  /* 0x0000000000007245 */ /* 0x000fca0000201400 */
[----:B------:R-:W-:Y:S01]  /*1b450*/  FFMA.FTZ R12, R0, 1.1920928955078125e-07, R2 ;  /* 0x34000000000c7823 */ /* 0x000fe20000010002 */
[----:B------:R-:W-:-:S04]  /*1b460*/  FADD R0, R6, -1 ;  /* 0xbf80000006007421 */ /* 0x000fc80000000000 */
        /* <DEDUP_REMOVED lines=12> */
[----:B------:R-:W-:-:S03]  /*1b530*/  MOV R2, R13 ;  /* 0x0000000d00027202 */ /* 0x000fc60000000f00 */
[----:B------:R-:W-:Y:S01]  /*1b540*/  FADD R215, R12, R0 ;  /* 0x000000000cd77221 */ /* 0x000fe20000000000 */
[----:B------:R-:W-:Y:S02]  /*1b550*/  @P0 IMAD.MOV.U32 R0, RZ, RZ, 0x7f800000 ;  /* 0x7f800000ff000424 */ /* 0x000fe400078e00ff */
[C---:B------:R-:W-:Y:S02]  /*1b560*/  FMUL R6, R2.reuse, 8388608 ;  /* 0x4b00000002067820 */ /* 0x040fe40000400000 */
[----:B------:R-:W-:Y:S01]  /*1b570*/  @P0 FFMA.FTZ R215, R7, R0, +INF ;  /* 0x7f80000007d70423 */ /* 0x000fe20000010000 */
[----:B------:R-:W-:-:S04]  /*1b580*/  FSETP.GEU.AND P0, PT, R2, 1.175494350822287508e-38, PT ;  /* 0x008000000200780b */ /* 0x000fc80003f0e000 */
[----:B------:R-:W-:Y:S01]  /*1b590*/  FSEL R6, R6, R2, !P0 ;  /* 0x0000000206067208 */ /* 0x000fe20004000000 */
[----:B------:R-:W-:Y:S01]  /*1b5a0*/  STL [R1+0x9f0], R215 ;  /* 0x0009f0d701007387 */ /* 0x000fe20000100800 */
[----:B------:R-:W-:Y:S02]  /*1b5b0*/  FSEL R7, RZ, -23, P0 ;  /* 0xc1b80000ff077808 */ /* 0x000fe40000000000 */
[C---:B------:R-:W-:Y:S01]  /*1b5c0*/  ISETP.GE.U32.AND P0, PT, R6.reuse, 0x7f800000, PT ;  /* 0x7f8000000600780c */ /* 0x040fe20003f06070 */
[----:B------:R-:W-:-:S05]  /*1b5d0*/  VIADD R0, R6, 0xc0cafb0d ;  /* 0xc0cafb0d06007836 */ /* 0x000fca0000000000 */
        /* <DEDUP_REMOVED lines=17> */
[----:B------:R-:W-:-:S03]  /*1b6f0*/  FSEL R7, RZ, -23, P4 ;  /* 0xc1b80000ff077808 */ /* 0x000fc60002000000 */
[----:B------:R-:W-:Y:S01]  /*1b700*/  FADD R213, R13, R0 ;  /* 0x000000000dd57221 */ /* 0x000fe20000000000 */
[----:B------:R-:W-:-:S04]  /*1b710*/  @P0 IMAD.MOV.U32 R0, RZ, RZ, 0x7f800000 ;  /* 0x7f800000ff000424 */ /* 0x000fc800078e00ff */
[C---:B------:R-:W-:Y:S01]  /*1b720*/  @P0 FFMA.FTZ R213, R6.reuse, R0, +INF ;  /* 0x7f80000006d50423 */ /* 0x040fe20000010000 */
[----:B------:R-:W-:Y:S01]  /*1b730*/  FMUL R0, R5, 8388608 ;  /* 0x4b00000005007820 */ /* 0x000fe20000400000 */
[----:B------:R-:W-:-:S03]  /*1b740*/  FSETP.NEU.AND P0, PT, R6, RZ, PT ;  /* 0x000000ff0600720b */ /* 0x000fc60003f0d000 */
[----:B------:R3:W-:Y:S01]  /*1b750*/  STL [R1+0x9f4], R213 ;  /* 0x0009f4d501007387 */ /* 0x0007e20000100800 */
[----:B------:R-:W-:Y:S02]  /*1b760*/  FSEL R0, R0, R5, !P4 ;  /* 0x0000000500007208 */ /* 0x000fe40006000000 */
[C---:B------:R-:W-:Y:S01]  /*1b770*/  FSETP.GEU.AND P4, PT, |R5|.reuse, 1.175494350822287508e-38, PT ;  /* 0x008000000500780b */ /* 0x040fe20003f8e200 */
[----:B------:R-:W-:Y:S01]  /*1b780*/  @P3 FMUL R5, R5, 0.25 ;  /* 0x3e80000005053820 */ /* 0x000fe20000400000 */
[----:B------:R-:W-:-:S04]  /*1b790*/  IADD3 R6, R0, -0x3f3504f3, RZ ;  /* 0xc0cafb0d00067810 */ /* 0x000fc80007ffe0ff */
[----:B------:R-:W-:-:S05]  /*1b7a0*/  LOP3.LUT R6, R6, 0xff800000, RZ, 0xc0, !PT ;  /* 0xff80000006067812 */ /* 0x000fca00078ec0ff */
[----:B------:R-:W-:Y:S01]  /*1b7b0*/  IMAD.IADD R12, R0, 0x1, -R6 ;  /* 0x00000001000c7824 */ /* 0x000fe200078e0a06 */
[----:B------:R-:W-:Y:S01]  /*1b7c0*/  I2FP.F32.S32 R6, R6 ;  /* 0x0000000600067245 */ /* 0x000fe20000201400 */
[----:B------:R-:W-:Y:S01]  /*1b7d0*/  @!P4 FMUL R5, R5, 16777216 ;  /* 0x4b8000000505c820 */ /* 0x000fe20000400000 */
[----:B------:R-:W-:Y:S01]  /*1b7e0*/  FSETP.GT.AND P5, PT, |R3|, 8.50705917302346158658e+37, PT ;  /* 0x7e8000000300780b */ /* 0x000fe20003fa4200 */
[----:B------:R-:W-:Y:S02]  /*1b7f0*/  @!P4 FMUL R26, R26, 16777216 ;  /* 0x4b8000001a1ac820 */ /* 0x000fe40000400000 */
[----:B------:R-:W-:Y:S01]  /*1b800*/  FFMA.FTZ R13, R6, 1.1920928955078125e-07, R7 ;  /* 0x34000000060d7823 */ /* 0x000fe20000010007 */
[----:B------:R-:W-:Y:S01]  /*1b810*/  FADD R6, R12, -1 ;  /* 0xbf8000000c067421 */ /* 0x000fe20000000000 */
[----:B------:R-:W1:Y:S03]  /*1b820*/  MUFU.RCP R5, R5 ;  /* 0x0000000500057308 */ /* 0x000e660000001000 */
        /* <DEDUP_REMOVED lines=11> */
[----:B------:R-:W-:-:S04]  /*1b8e0*/  FFMA.FTZ R6, R6, 1.4426950216293334961, R7 ;  /* 0x3fb8aa3b06067823 */ /* 0x000fc80000010007 */
[----:B------:R-:W-:Y:S01]  /*1b8f0*/  FADD R208, R13, R6 ;  /* 0x000000060dd07221 */ /* 0x000fe20000000000 */
[----:B------:R-:W-:-:S05]  /*1b900*/  FMUL R6, R151, 0.25 ;  /* 0x3e80000097067820 */ /* 0x000fca0000400000 */
[----:B------:R-:W-:Y:S01]  /*1b910*/  FSEL R151, R6, R151, P3 ;  /* 0x0000009706977208 */ /* 0x000fe20001800000 */
[----:B------:R-:W-:-:S04]  /*1b920*/  FMUL R6, R150, 0.25 ;  /* 0x3e80000096067820 */ /* 0x000fc80000400000 */
[----:B------:R-:W-:Y:S01]  /*1b930*/  @!P4 FMUL R151, R151, 16777216 ;  /* 0x4b8000009797c820 */ /* 0x000fe20000400000 */
[----:B------:R-:W-:Y:S01]  /*1b940*/  FSEL R150, R6, R150, P3 ;  /* 0x0000009606967208 */ /* 0x000fe20001800000 */
[----:B------:R-:W-:Y:S02]  /*1b950*/  FMUL R6, R147, 0.25 ;  /* 0x3e80000093067820 */ /* 0x000fe40000400000 */
[----:B-1----:R-:W-:Y:S01]  /*1b960*/  FMUL R8, R5, R151 ;  /* 0x0000009705087220 */ /* 0x002fe20000400000 */
[----:B------:R-:W-:Y:S01]  /*1b970*/  FMUL R7, R28, 0.25 ;  /* 0x3e8000001c077820 */ /* 0x000fe20000400000 */
[----:B------:R-:W-:Y:S01]  /*1b980*/  FMUL R12, R25, 0.25 ;  /* 0x3e800000190c7820 */ /* 0x000fe20000400000 */
[----:B------:R-:W-:Y:S01]  /*1b990*/  FSEL R147, R6, R147, P3 ;  /* 0x0000009306937208 */ /* 0x000fe20001800000 */
[----:B------:R-:W-:Y:S01]  /*1b9a0*/  FMUL R6, R146, 0.25 ;  /* 0x3e80000092067820 */ /* 0x000fe20000400000 */
[----:B------:R1:W-:Y:S01]  /*1b9b0*/  STL [R1+0x9f8], R8 ;  /* 0x0009f80801007387 */ /* 0x0003e20000100800 */
[----:B------:R-:W-:Y:S01]  /*1b9c0*/  FSETP.GEU.AND P6, PT, |R2|, 1.175494350822287508e-38, PT ;  /* 0x008000000200780b */ /* 0x000fe20003fce200 */
[----:B------:R-:W-:Y:S01]  /*1b9d0*/  @!P4 FMUL R150, R150, 16777216 ;  /* 0x4b8000009696c820 */ /* 0x000fe20000400000 */
[----:B------:R-:W-:Y:S01]  /*1b9e0*/  @!P4 FMUL R147, R147, 16777216 ;  /* 0x4b8000009393c820 */ /* 0x000fe20000400000 */
[----:B------:R-:W-:Y:S01]  /*1b9f0*/  FSEL R146, R6, R146, P3 ;  /* 0x0000009206927208 */ /* 0x000fe20001800000 */
[----:B------:R-:W-:Y:S01]  /*1ba00*/  FMUL R6, R143, 0.25 ;  /* 0x3e8000008f067820 */ /* 0x000fe20000400000 */
[----:B------:R-:W4:Y:S01]  /*1ba10*/  LDL.LU R20, [R1+0x8] ;  /* 0x0000080001147983 */ /* 0x000f220000300800 */
[C---:B------:R-:W-:Y:S01]  /*1ba20*/  FMUL R10, R5.reuse, R147 ;  /* 0x00000093050a7220 */ /* 0x040fe20000400000 */
[C---:B0-----:R-:W-:Y:S01]  /*1ba30*/  FMUL R9, R5.reuse, R150 ;  /* 0x0000009605097220 */ /* 0x041fe20000400000 */
[----:B------:R-:W-:Y:S01]  /*1ba40*/  @!P4 FMUL R146, R146, 16777216 ;  /* 0x4b8000009292c820 */ /* 0x000fe20000400000 */
[----:B------:R-:W-:Y:S01]  /*1ba50*/  FSEL R143, R6, R143, P3 ;  /* 0x0000008f068f7208 */ /* 0x000fe20001800000 */
[----:B------:R-:W-:Y:S01]  /*1ba60*/  FMUL R6, R142, 0.25 ;  /* 0x3e8000008e067820 */ /* 0x000fe20000400000 */
[----:B------:R-:W4:Y:S01]  /*1ba70*/  LDL.LU R21, [R1+0x1fc] ;  /* 0x0001fc0001157983 */ /* 0x000f220000300800 */
[----:B------:R-:W-:-:S02]  /*1ba80*/  FMUL R11, R5, R146 ;  /* 0x00000092050b7220 */ /* 0x000fc40000400000 */
[----:B------:R-:W-:Y:S01]  /*1ba90*/  @!P4 FMUL R143, R143, 16777216 ;  /* 0x4b8000008f8fc820 */ /* 0x000fe20000400000 */
[----:B------:R-:W-:Y:S01]  /*1baa0*/  FSEL R142, R6, R142, P3 ;  /* 0x0000008e068e7208 */ /* 0x000fe20001800000 */
[----:B------:R-:W-:-:S04]  /*1bab0*/  FMUL R6, R139, 0.25 ;  /* 0x3e8000008b067820 */ /* 0x000fc80000400000 */
[----:B------:R-:W-:Y:S01]  /*1bac0*/  @!P4 FMUL R142, R142, 16777216 ;  /* 0x4b8000008e8ec820 */ /* 0x000fe20000400000 */
[----:B------:R-:W-:Y:S01]  /*1bad0*/  FSEL R139, R6, R139, P3 ;  /* 0x0000008b068b7208 */ /* 0x000fe20001800000 */
[----:B------:R-:W-:Y:S02]  /*1bae0*/  FMUL R6, R138, 0.25 ;  /* 0x3e8000008a067820 */ /* 0x000fe40000400000 */
[----:B--2---:R-:W-:Y:S02]  /*1baf0*/  FMUL R220, R5, R142 ;  /* 0x0000008e05dc7220 */ /* 0x004fe40000400000 */
[----:B------:R-:W-:Y:S01]  /*1bb00*/  @!P4 FMUL R139, R139, 16777216 ;  /* 0x4b8000008b8bc820 */ /* 0x000fe20000400000 */
[----:B------:R-:W-:Y:S01]  /*1bb10*/  FSEL R138, R6, R138, P3 ;  /* 0x0000008a068a7208 */ /* 0x000fe20001800000 */
[----:B------:R-:W-:Y:S02]  /*1bb20*/  FMUL R6, R135, 0.25 ;  /* 0x3e80000087067820 */ /* 0x000fe40000400000 */
[----:B---3--:R-:W-:-:S02]  /*1bb30*/  FMUL R213, R5, R139 ;  /* 0x0000008b05d57220 */ /* 0x008fc40000400000 */
[----:B------:R-:W-:Y:S01]  /*1bb40*/  @!P4 FMUL R138, R138, 16777216 ;  /* 0x4b8000008a8ac820 */ /* 0x000fe20000400000 */
[----:B------:R-:W-:Y:S01]  /*1bb50*/  FSEL R135, R6, R135, P3 ;  /* 0x0000008706877208 */ /* 0x000fe20001800000 */
[----:B------:R-:W-:-:S04]  /*1bb60*/  FMUL R6, R134, 0.25 ;  /* 0x3e80000086067820 */ /* 0x000fc80000400000 */
[----:B------:R-:W-:Y:S01]  /*1bb70*/  @!P4 FMUL R135, R135, 16777216 ;  /* 0x4b8000008787c820 */ /* 0x000fe20000400000 */
[----:B------:R-:W-:Y:S01]  /*1bb80*/  FSEL R134, R6, R134, P3 ;  /* 0x0000008606867208 */ /* 0x000fe20001800000 */
[----:B------:R-:W-:Y:S01]  /*1bb90*/  FMUL R6, R131, 0.25 ;  /* 0x3e80000083067820 */ /* 0x000fe20000400000 */
[----:B------:R-:W-:-:S03]  /*1bba0*/  FMUL R215, R5, R138 ;  /* 0x0000008a05d77220 */ /* 0x000fc60000400000 */
[----:B------:R-:W-:Y:S01]  /*1bbb0*/  @!P4 FMUL R134, R134, 16777216 ;  /* 0x4b8000008686c820 */ /* 0x000fe20000400000 */
[----:B------:R-:W-:Y:S01]  /*1bbc0*/  FSEL R131, R6, R131, P3 ;  /* 0x0000008306837208 */ /* 0x000fe20001800000 */
[----:B------:R-:W-:Y:S01]  /*1bbd0*/  FMUL R6, R130, 0.25 ;  /* 0x3e80000082067820 */ /* 0x000fe20000400000 */
[C---:B-1----:R-:W-:Y:S01]  /*1bbe0*/  FMUL R8, R5.reuse, R135 ;  /* 0x0000008705087220 */ /* 0x042fe20000400000 */
[----:B------:R-:W-:Y:S02]  /*1bbf0*/  FMUL R252, R5, R134 ;  /* 0x0000008605fc7220 */ /* 0x000fe40000400000 */
[----:B------:R-:W-:Y:S01]  /*1bc00*/  @!P4 FMUL R131, R131, 16777216 ;  /* 0x4b8000008383c820 */ /* 0x000fe20000400000 */
[----:B------:R-:W-:Y:S01]  /*1bc10*/  FSEL R130, R6, R130, P3 ;  /* 0x0000008206827208 */ /* 0x000fe20001800000 */
[----:B------:R-:W-:-:S04]  /*1bc20*/  FMUL R6, R127, 0.25 ;  /* 0x3e8000007f067820 */ /* 0x000fc80000400000 */
        /* <DEDUP_REMOVED lines=137> */
[----:B------:R-:W-:Y:S02]  /*1c4c0*/  FMUL R6, R35, 0.25 ;  /* 0x3e80000023067820 */ /* 0x000fe40000400000 */
[C---:B------:R-:W-:Y:S02]  /*1c4d0*/  FMUL R151, R5.reuse, R39 ;  /* 0x0000002705977220 */ /* 0x040fe40000400000 */
[----:B------:R-:W-:Y:S01]  /*1c4e0*/  @!P4 FMUL R38, R38, 16777216 ;  /* 0x4b8000002626c820 */ /* 0x000fe20000400000 */
[----:B------:R-:W-:Y:S01]  /*1c4f0*/  FSEL R35, R6, R35, P3 ;  /* 0x0000002306237208 */ /* 0x000fe20001800000 */
[----:B------:R-:W-:Y:S02]  /*1c500*/  FMUL R6, R34, 0.25 ;  /* 0x3e80000022067820 */ /* 0x000fe40000400000 */
[----:B------:R-:W-:-:S02]  /*1c510*/  FMUL R150, R5, R38 ;  /* 0x0000002605967220 */ /* 0x000fc40000400000 */
        /* <DEDUP_REMOVED lines=11> */
[----:B------:R-:W-:Y:S01]  /*1c5d0*/  FMUL R6, R5, R143 ;  /* 0x0000008f05067220 */ /* 0x000fe20000400000 */
[----:B------:R-:W-:-:S03]  /*1c5e0*/  FSETP.GT.AND P3, PT, |R2|, 8.50705917302346158658e+37, PT ;  /* 0x7e8000000200780b */ /* 0x000fc60003f64200 */
[----:B------:R-:W-:Y:S01]  /*1c5f0*/  @!P4 FMUL R27, R27, 16777216 ;  /* 0x4b8000001b1bc820 */ /* 0x000fe20000400000 */
[----:B------:R0:W-:Y:S04]  /*1c600*/  STL [R1+0x208], R6 ;  /* 0x0002080601007387 */ /* 0x0001e80000100800 */
[----:B------:R-:W2:Y:S04]  /*1c610*/  LDL.LU R22, [R1+0x1f8] ;  /* 0x0001f80001167983 */ /* 0x000ea80000300800 */
[----:B------:R-:W3:Y:S01]  /*1c620*/  LDL.LU R23, [R1+0x1ec] ;  /* 0x0001ec0001177983 */ /* 0x000ee20000300800 */
[----:B0-----:R-:W-:-:S03]  /*1c630*/  FMUL R6, R24, 0.25 ;  /* 0x3e80000018067820 */ /* 0x001fc60000400000 */
[----:B------:R-:W3:Y:S02]  /*1c640*/  LDL.LU R143, [R1+0x1bc] ;  /* 0x0001bc00018f7983 */ /* 0x000ee40000300800 */
[----:B------:R-:W-:Y:S02]  /*1c650*/  FSEL R24, R6, R24, P3 ;  /* 0x0000001806187208 */ /* 0x000fe40001800000 */
[----:B------:R-:W3:Y:S01]  /*1c660*/  LDL.LU R146, [R1+0x1b8] ;  /* 0x0001b80001927983 */ /* 0x000ee20000300800 */
[----:B------:R-:W-:-:S03]  /*1c670*/  FMUL R6, R149, 0.25 ;  /* 0x3e80000095067820 */ /* 0x000fc60000400000 */
[----:B------:R-:W3:Y:S04]  /*1c680*/  LDL.LU R147, [R1+0x1ac] ;  /* 0x0001ac0001937983 */ /* 0x000ee80000300800 */
[----:B------:R-:W3:Y:S01]  /*1c690*/  LDL.LU R13, [R1+0x1a8] ;  /* 0x0001a800010d7983 */ /* 0x000ee20000300800 */
[----:B------:R-:W-:-:S03]  /*1c6a0*/  FSEL R149, R6, R149, P3 ;  /* 0x0000009506957208 */ /* 0x000fc60001800000 */
[----:B------:R-:W3:Y:S01]  /*1c6b0*/  LDL.LU R14, [R1+0x19c] ;  /* 0x00019c00010e7983 */ /* 0x000ee20000300800 */
[----:B------:R-:W-:-:S03]  /*1c6c0*/  FMUL R6, R148, 0.25 ;  /* 0x3e80000094067820 */ /* 0x000fc60000400000 */
[----:B------:R-:W3:Y:S04]  /*1c6d0*/  LDL.LU R243, [R1+0x198] ;  /* 0x0001980001f37983 */ /* 0x000ee80000300800 */
[----:B------:R-:W3:Y:S04]  /*1c6e0*/  LDL.LU R228, [R1+0x18c] ;  /* 0x00018c0001e47983 */ /* 0x000ee80000300800 */
        /* <DEDUP_REMOVED lines=64> */
[----:B------:R-:W4:Y:S04]  /*1caf0*/  LDL.LU R18, [R1] ;  /* 0x0000000001127983 */ /* 0x000f280000300800 */
[----:B------:R-:W2:Y:S01]  /*1cb00*/  LDL.LU R19, [R1+0x24] ;  /* 0x0000240001137983 */ /* 0x000ea20000300800 */
[----:B------:R-:W-:-:S03]  /*1cb10*/  FSEL R132, R6, R132, P3 ;  /* 0x0000008406847208 */ /* 0x000fc60001800000 */
[----:B------:R-:W3:Y:S01]  /*1cb20*/  LDL.LU R15, [R1+0x20] ;  /* 0x00002000010f7983 */ /* 0x000ee20000300800 */
[----:B------:R-:W-:-:S03]  /*1cb30*/  FMUL R6, R129, 0.25 ;  /* 0x3e80000081067820 */ /* 0x000fc60000400000 */
[----:B------:R-:W3:Y:S04]  /*1cb40*/  LDL.LU R153, [R1+0x14] ;  /* 0x0000140001997983 */ /* 0x000ee80000300800 */
[----:B------:R-:W3:Y:S04]  /*1cb50*/  LDL.LU R155, [R1+0x4] ;  /* 0x00000400019b7983 */ /* 0x000ee80000300800 */
[----:B------:R-:W4:Y:S01]  /*1cb60*/  LDL.LU R142, [R1+0x1c8] ;  /* 0x0001c800018e7983 */ /* 0x000f220000300800 */
[----:B------:R-:W-:Y:S01]  /*1cb70*/  FSEL R129, R6, R129, P3 ;  /* 0x0000008106817208 */ /* 0x000fe20001800000 */
[----:B------:R-:W-:-:S02]  /*1cb80*/  FMUL R6, R128, 0.25 ;  /* 0x3e80000080067820 */ /* 0x000fc40000400000 */
[----:B------:R-:W3:Y:S03]  /*1cb90*/  LDL.LU R139, [R1+0x1cc] ;  /* 0x0001cc00018b7983 */ /* 0x000ee60000300800 */
[----:B------:R-:W-:Y:S01]  /*1cba0*/  FSEL R128, R6, R128, P3 ;  /* 0x0000008006807208 */ /* 0x000fe20001800000 */
[----:B------:R-:W-:Y:S01]  /*1cbb0*/  FMUL R6, R125, 0.25 ;  /* 0x3e8000007d067820 */ /* 0x000fe20000400000 */
[----:B------:R-:W3:Y:S04]  /*1cbc0*/  LDL.LU R138, [R1+0x1d8] ;  /* 0x0001d800018a7983 */ /* 0x000ee80000300800 */
[----:B------:R-:W-:Y:S01]  /*1cbd0*/  FSEL R125, R6, R125, P3 ;  /* 0x0000007d067d7208 */ /* 0x000fe20001800000 */
[----:B------:R-:W-:Y:S01]  /*1cbe0*/  FMUL R6, R124, 0.25 ;  /* 0x3e8000007c067820 */ /* 0x000fe20000400000 */
[----:B------:R-:W3:Y:S04]  /*1cbf0*/  LDL.LU R135, [R1+0x1dc] ;  /* 0x0001dc0001877983 */ /* 0x000ee80000300800 */
[----:B------:R-:W-:Y:S01]  /*1cc00*/  FSEL R124, R6, R124, P3 ;  /* 0x0000007c067c7208 */ /* 0x000fe20001800000 */
[----:B------:R-:W-:Y:S01]  /*1cc10*/  FMUL R6, R121, 0.25 ;  /* 0x3e80000079067820 */ /* 0x000fe20000400000 */
[----:B------:R-:W3:Y:S04]  /*1cc20*/  LDL.LU R134, [R1+0x1e8] ;  /* 0x0001e80001867983 */ /* 0x000ee80000300800 */
[----:B------:R-:W-:Y:S01]  /*1cc30*/  FSEL R121, R6, R121, P3 ;  /* 0x0000007906797208 */ /* 0x000fe20001800000 */
[----:B------:R-:W-:-:S05]  /*1cc40*/  FMUL R6, R120, 0.25 ;  /* 0x3e80000078067820 */ /* 0x000fca0000400000 */
        /* <DEDUP_REMOVED lines=89> */
[----:B------:R-:W-:Y:S01]  /*1d1e0*/  FMUL R6, R29, 0.25 ;  /* 0x3e8000001d067820 */ /* 0x000fe20000400000 */
[----:B----4-:R-:W-:-:S04]  /*1d1f0*/  FMUL R39, R142, 0.25 ;  /* 0x3e8000008e277820 */ /* 0x010fc80000400000 */
[----:B------:R-:W-:Y:S01]  /*1d200*/  FSEL R6, R6, R29, P3 ;  /* 0x0000001d06067208 */ /* 0x000fe20001800000 */
[----:B------:R-:W-:Y:S01]  /*1d210*/  @P3 FMUL R2, R2, 0.25 ;  /* 0x3e80000002023820 */ /* 0x000fe20000400000 */
[----:B------:R-:W-:Y:S02]  /*1d220*/  FSEL R7, R7, R28, P3 ;  /* 0x0000001c07077208 */ /* 0x000fe40001800000 */
[----:B------:R-:W-:Y:S01]  /*1d230*/  FSEL R39, R39, R142, P5 ;  /* 0x0000008e27277208 */ /* 0x000fe20002800000 */
[----:B------:R-:W-:Y:S01]  /*1d240*/  FMUL R142, R18, 0.25 ;  /* 0x3e800000128e7820 */ /* 0x000fe20000400000 */
[----:B------:R-:W-:Y:S02]  /*1d250*/  FSEL R25, R12, R25, P3 ;  /* 0x000000190c197208 */ /* 0x000fe40001800000 */
[----:B------:R-:W-:-:S04]  /*1d260*/  FSETP.GT.AND P3, PT, |R4|, 8.50705917302346158658e+37, PT ;  /* 0x7e8000000400780b */ /* 0x000fc80003f64200 */
[----:B------:R-:W-:Y:S01]  /*1d270*/  FSEL R142, R142, R18, P3 ;  /* 0x000000128e8e7208 */ /* 0x000fe20001800000 */
[----:B--2---:R-:W-:-:S05]  /*1d280*/  FMUL R18, R19, 0.25 ;  /* 0x3e80000013127820 */ /* 0x004fca0000400000 */
[----:B------:R-:W-:Y:S01]  /*1d290*/  FSEL R18, R18, R19, P3 ;  /* 0x0000001312127208 */ /* 0x000fe20001800000 */
[----:B---3--:R-:W-:-:S05]  /*1d2a0*/  FMUL R19, R15, 0.25 ;  /* 0x3e8000000f137820 */ /* 0x008fca0000400000 */
[----:B------:R-:W-:Y:S01]  /*1d2b0*/  FSEL R19, R19, R15, P3 ;  /* 0x0000000f13137208 */ /* 0x000fe20001800000 */
[----:B------:R-:W-:-:S05]  /*1d2c0*/  FMUL R15, R153, 0.25 ;  /* 0x3e800000990f7820 */ /* 0x000fca0000400000 */
[----:B------:R-:W-:Y:S02]  /*1d2d0*/  FSEL R15, R15, R153, P3 ;  /* 0x000000990f0f7208 */ /* 0x000fe40001800000 */
[----:B------:R-:W2:Y:S01]  /*1d2e0*/  LDL.LU R153, [R1+0x10] ;  /* 0x0000100001997983 */ /* 0x000ea20000300800 */
[----:B------:R-:W-:-:S05]  /*1d2f0*/  FMUL R12, R20, 0.25 ;  /* 0x3e800000140c7820 */ /* 0x000fca0000400000 */
[----:B------:R-:W-:Y:S01]  /*1d300*/  FSEL R12, R12, R20, P5 ;  /* 0x000000140c0c7208 */ /* 0x000fe20002800000 */
[----:B------:R-:W-:Y:S01]  /*1d310*/  FMUL R20, R21, 0.25 ;  /* 0x3e80000015147820 */ /* 0x000fe20000400000 */
[----:B------:R-:W-:-:S04]  /*1d320*/  FMUL R38, R139, 0.25 ;  /* 0x3e8000008b267820 */ /* 0x000fc80000400000 */
[----:B------:R-:W-:Y:S01]  /*1d330*/  FSEL R20, R20, R21, P5 ;  /* 0x0000001514147208 */ /* 0x000fe20002800000 */
[----:B------:R-:W-:Y:S01]  /*1d340*/  FMUL R21, R22, 0.25 ;  /* 0x3e80000016157820 */ /* 0x000fe20000400000 */
[----:B------:R-:W-:Y:S01]  /*1d350*/  FSEL R38, R38, R139, P5 ;  /* 0x0000008b26267208 */ /* 0x000fe20002800000 */
[----:B------:R-:W-:-:S03]  /*1d360*/  FMUL R139, R16, 0.25 ;  /* 0x3e800000108b7820 */ /* 0x000fc60000400000 */
[----:B------:R-:W-:Y:S01]  /*1d370*/  FSEL R21, R21, R22, P5 ;  /* 0x0000001615157208 */ /* 0x000fe20002800000 */
[----:B------:R-:W-:Y:S01]  /*1d380*/  FMUL R22, R23, 0.25 ;  /* 0x3e80000017167820 */ /* 0x000fe20000400000 */
[C---:B------:R-:W-:Y:S01]  /*1d390*/  FMUL R251, R5.reuse, R131 ;  /* 0x0000008305fb7220 */ /* 0x040fe20000400000 */
        /* <DEDUP_REMOVED lines=50> */
[----:B------:R-:W-:Y:S01]  /*1d6c0*/  FMUL R5, R5, R26 ;  /* 0x0000001a05057220 */ /* 0x000fe20000400000 */
[----:B------:R-:W-:Y:S01]  /*1d6d0*/  FSEL R22, R22, R23, P5 ;  /* 0x0000001716167208 */ /* 0x000fe20002800000 */
[----:B------:R-:W-:Y:S01]  /*1d6e0*/  FMUL R23, R134, 0.25 ;  /* 0x3e80000086177820 */ /* 0x000fe20000400000 */
[----:B------:R-:W-:Y:S01]  /*1d6f0*/  FSEL R139, R139, R16, P5 ;  /* 0x000000108b8b7208 */ /* 0x000fe20002800000 */
[----:B------:R-:W-:Y:S01]  /*1d700*/  FMUL R28, R135, 0.25 ;  /* 0x3e800000871c7820 */ /* 0x000fe20000400000 */
[----:B------:R-:W-:Y:S01]  /*1d710*/  FMUL R29, R138, 0.25 ;  /* 0x3e8000008a1d7820 */ /* 0x000fe20000400000 */
[----:B------:R-:W-:Y:S01]  /*1d720*/  FMUL R47, R13, 0.25 ;  /* 0x3e8000000d2f7820 */ /* 0x000fe20000400000 */
[----:B------:R-:W-:Y:S01]  /*1d730*/  FMUL R50, R14, 0.25 ;  /* 0x3e8000000e327820 */ /* 0x000fe20000400000 */
[----:B------:R-:W-:Y:S01]  /*1d740*/  FMUL R16, R17, 0.25 ;  /* 0x3e80000011107820 */ /* 0x000fe20000400000 */
[----:B------:R-:W-:Y:S01]  /*1d750*/  FMUL R26, R154, 0.25 ;  /* 0x3e8000009a1a7820 */ /* 0x000fe20000400000 */
[----:B------:R-:W-:Y:S01]  /*1d760*/  FSEL R23, R23, R134, P5 ;  /* 0x0000008617177208 */ /* 0x000fe20002800000 */
        /* <DEDUP_REMOVED lines=56> */
[----:B------:R-:W0:Y:S01]  /*1daf0*/  S2R R154, SR_TID.X ;  /* 0x00000000009a7919 */ /* 0x000e220000002100 */
[C---:B------:R-:W-:Y:S01]  /*1db00*/  FSETP.GEU.AND P4, PT, |R3|.reuse, 1.175494350822287508e-38, PT ;  /* 0x008000000300780b */ /* 0x040fe20003f8e200 */
[----:B------:R-:W-:Y:S01]  /*1db10*/  @P5 FMUL R3, R3, 0.25 ;  /* 0x3e80000003035820 */ /* 0x000fe20000400000 */
[----:B------:R-:W-:-:S02]  /*1db20*/  FSEL R42, R42, R143, P5 ;  /* 0x0000008f2a2a7208 */ /* 0x000fc40002800000 */
[----:B------:R-:W-:Y:S02]  /*1db30*/  FSEL R43, R43, R146, P5 ;  /* 0x000000922b2b7208 */ /* 0x000fe40002800000 */
[----:B------:R-:W-:Y:S02]  /*1db40*/  FSEL R46, R46, R147, P5 ;  /* 0x000000932e2e7208 */ /* 0x000fe40002800000 */
[----:B------:R-:W-:Y:S02]  /*1db50*/  FSEL R51, R51, R243, P5 ;  /* 0x000000f333337208 */ /* 0x000fe40002800000 */
[----:B------:R-:W-:Y:S02]  /*1db60*/  FSEL R54, R54, R228, P5 ;  /* 0x000000e436367208 */ /* 0x000fe40002800000 */
[----:B------:R-:W-:Y:S02]  /*1db70*/  FSEL R55, R55, R225, P5 ;  /* 0x000000e137377208 */ /* 0x000fe40002800000 */
        /* <DEDUP_REMOVED lines=44> */
[C---:B------:R-:W-:Y:S01]  /*1de40*/  FSETP.GEU.AND P5, PT, |R4|.reuse, 1.175494350822287508e-38, PT ;  /* 0x008000000400780b */ /* 0x040fe20003fae200 */
[----:B------:R-:W-:Y:S01]  /*1de50*/  @P3 FMUL R4, R4, 0.25 ;  /* 0x3e80000004043820 */ /* 0x000fe20000400000 */
[----:B------:R-:W-:Y:S01]  /*1de60*/  @!P6 FMUL R2, R2, 16777216 ;  /* 0x4b8000000202e820 */ /* 0x000fe20000400000 */
[----:B------:R-:W-:-:S03]  /*1de70*/  @!P4 FMUL R3, R3, 16777216 ;  /* 0x4b8000000303c820 */ /* 0x000fc60000400000 */
[----:B------:R-:W-:Y:S07]  /*1de80*/  MUFU.RCP R143, R2 ;  /* 0x00000002008f7308 */ /* 0x000fee0000001000 */
[----:B------:R-:W-:Y:S01]  /*1de90*/  @!P5 FMUL R4, R4, 16777216 ;  /* 0x4b8000000404d820 */ /* 0x000fe20000400000 */
[----:B------:R-:W-:Y:S08]  /*1dea0*/  MUFU.RCP R3, R3 ;  /* 0x0000000300037308 */ /* 0x000ff00000001000 */
[----:B------:R1:W3:Y:S01]  /*1deb0*/  MUFU.RCP R2, R4 ;  /* 0x0000000400027308 */ /* 0x0002e20000001000 */
[----:B0-----:R-:W-:Y:S01]  /*1dec0*/  SHF.L.U32 R147, R154, 0x4, RZ ;  /* 0x000000049a937819 */ /* 0x001fe200000006ff */
[----:B------:R-:W-:Y:S01]  /*1ded0*/  @!P5 FMUL R142, R142, 16777216 ;  /* 0x4b8000008e8ed820 */ /* 0x000fe20000400000 */
[----:B------:R-:W-:Y:S01]  /*1dee0*/  @!P6 FMUL R25, R25, 16777216 ;  /* 0x4b8000001919e820 */ /* 0x000fe20000400000 */
[----:B-1----:R-:W-:Y:S01]  /*1def0*/  IMAD.SHL.U32 R4, R154, 0x80, RZ ;  /* 0x000000809a047824 */ /* 0x002fe200078e00ff */
[----:B------:R-:W-:Y:S01]  /*1df00*/  LOP3.LUT R147, R147, 0xf0, RZ, 0xc0, !PT ;  /* 0x000000f093937812 */ /* 0x000fe200078ec0ff */
[----:B------:R-:W-:-:S03]  /*1df10*/  @!P4 FMUL R26, R26, 16777216 ;  /* 0x4b8000001a1ac820 */ /* 0x000fc60000400000 */
[----:B------:R-:W-:Y:S01]  /*1df20*/  LOP3.LUT R4, R4, 0x800, RZ, 0xc0, !PT ;  /* 0x0000080004047812 */ /* 0x000fe200078ec0ff */
[----:B------:R-:W-:Y:S01]  /*1df30*/  @!P6 FMUL R24, R24, 16777216 ;  /* 0x4b8000001818e820 */ /* 0x000fe20000400000 */
[----:B------:R-:W-:Y:S01]  /*1df40*/  @!P4 FMUL R12, R12, 16777216 ;  /* 0x4b8000000c0cc820 */ /* 0x000fe20000400000 */
[----:B---3--:R-:W-:Y:S01]  /*1df50*/  FMUL R142, R2, R142 ;  /* 0x0000008e028e7220 */ /* 0x008fe20000400000 */
[----:B--2---:R-:W-:-:S05]  /*1df60*/  FMUL R146, R153, 0.25 ;  /* 0x3e80000099927820 */ /* 0x004fca0000400000 */
[----:B------:R-:W-:Y:S01]  /*1df70*/  FSEL R146, R146, R153, P3 ;  /* 0x0000009992927208 */ /* 0x000fe20001800000 */
[----:B------:R-:W-:-:S05]  /*1df80*/  FMUL R153, R155, 0.25 ;  /* 0x3e8000009b997820 */ /* 0x000fca0000400000 */
[----:B------:R-:W-:-:S05]  /*1df90*/  FSEL R153, R153, R155, P3 ;  /* 0x0000009b99997208 */ /* 0x000fca0001800000 */
[----:B------:R-:W-:Y:S01]  /*1dfa0*/  @!P5 FMUL R153, R153, 16777216 ;  /* 0x4b8000009999d820 */ /* 0x000fe20000400000 */
[----:B------:R-:W-:Y:S01]  /*1dfb0*/  IADD3 R4, R4, UR4, R147 ;  /* 0x0000000404047c10 */ /* 0x000fe2000fffe093 */
[----:B------:R-:W-:Y:S02]  /*1dfc0*/  FMUL R147, R143, R25 ;  /* 0x000000198f937220 */ /* 0x000fe40000400000 */
[----:B------:R-:W-:Y:S01]  /*1dfd0*/  FMUL R153, R2, R153 ;  /* 0x0000009902997220 */ /* 0x000fe20000400000 */
[----:B------:R-:W-:Y:S01]  /*1dfe0*/  FMUL R25, R3, R26 ;  /* 0x0000001a03197220 */ /* 0x000fe20000400000 */
[----:B------:R-:W-:Y:S01]  /*1dff0*/  FMUL R26, R143, R24 ;  /* 0x000000188f1a7220 */ /* 0x000fe20000400000 */
[----:B------:R-:W-:Y:S02]  /*1e000*/  FMUL R12, R3, R12 ;  /* 0x0000000c030c7220 */ /* 0x000fe40000400000 */
[----:B------:R-:W-:Y:S02]  /*1e010*/  F2FP.BF16.F32.PACK_AB R24, R153, R142 ;  /* 0x0000008e9918723e */ /* 0x000fe400000010ff */
[----:B------:R-:W-:-:S02]  /*1e020*/  LOP3.LUT R142, R154, 0xe0, RZ, 0xc0, !PT ;  /* 0x000000e09a8e7812 */ /* 0x000fc400078ec0ff */
[----:B------:R-:W-:Y:S02]  /*1e030*/  F2FP.BF16.F32.PACK_AB R25, R25, R12 ;  /* 0x0000000c1919723e */ /* 0x000fe400000010ff */
[----:B------:R-:W-:Y:S02]  /*1e040*/  F2FP.BF16.F32.PACK_AB R26, R147, R26 ;  /* 0x0000001a931a723e */ /* 0x000fe400000010ff */
[----:B------:R-:W-:Y:S02]  /*1e050*/  F2FP.BF16.F32.PACK_AB R27, R27, R5 ;  /* 0x000000051b1b723e */ /* 0x000fe400000010ff */
[----:B------:R-:W-:-:S05]  /*1e060*/  LEA R142, R142, R4, 0x3 ;  /* 0x000000048e8e7211 */ /* 0x000fca00078e18ff */
[----:B------:R0:W-:Y:S01]  /*1e070*/  STSM.16.M88.4 [R142], R24 ;  /* 0x000000188e007844 */ /* 0x0001e20000000200 */
[----:B------:R-:W-:Y:S01]  /*1e080*/  @!P4 FMUL R13, R13, 16777216 ;  /* 0x4b8000000d0dc820 */ /* 0x000fe20000400000 */
[----:B------:R-:W-:Y:S01]  /*1e090*/  @!P4 FMUL R14, R14, 16777216 ;  /* 0x4b8000000e0ec820 */ /* 0x000fe20000400000 */
[----:B------:R-:W-:Y:S02]  /*1e0a0*/  @!P5 FMUL R15, R15, 16777216 ;  /* 0x4b8000000f0fd820 */ /* 0x000fe40000400000 */
[C---:B------:R-:W-:Y:S01]  /*1e0b0*/  FMUL R5, R3.reuse, R13 ;  /* 0x0000000d03057220 */ /* 0x040fe20000400000 */
[----:B------:R-:W-:Y:S01]  /*1e0c0*/  FMUL R14, R3, R14 ;  /* 0x0000000e030e7220 */ /* 0x000fe20000400000 */
[----:B------:R-:W-:Y:S01]  /*1e0d0*/  FMUL R4, R2, R15 ;  /* 0x0000000f02047220 */ /* 0x000fe20000400000 */
[----:B0-----:R-:W-:Y:S01]  /*1e0e0*/  LOP3.LUT R24, R154, 0xff, RZ, 0xc0, !PT ;  /* 0x000000ff9a187812 */ /* 0x001fe200078ec0ff */
[----:B------:R-:W-:Y:S01]  /*1e0f0*/  @!P6 FMUL R6, R6, 16777216 ;  /* 0x4b8000000606e820 */ /* 0x000fe20000400000 */
[----:B------:R-:W-:Y:S01]  /*1e100*/  @!P6 FMUL R7, R7, 16777216 ;  /* 0x4b8000000707e820 */ /* 0x000fe20000400000 */
[----:B------:R-:W-:Y:S01]  /*1e110*/  @!P5 FMUL R146, R146, 16777216 ;  /* 0x4b8000009292d820 */ /* 0x000fe20000400000 */
[----:B------:R-:W-:Y:S01]  /*1e120*/  LEA R24, R24, UR4, 0x4 ;  /* 0x0000000418187c11 */ /* 0x000fe2000f8e20ff */
[----:B------:R-:W-:Y:S01]  /*1e130*/  @!P4 FMUL R16, R16, 16777216 ;  /* 0x4b8000001010c820 */ /* 0x000fe20000400000 */
[----:B------:R-:W-:Y:S01]  /*1e140*/  F2FP.BF16.F32.PACK_AB R5, R5, R14 ;  /* 0x0000000e0505723e */ /* 0x000fe200000010ff */
[----:B------:R-:W-:Y:S01]  /*1e150*/  BAR.SYNC.DEFER_BLOCKING 0x0 ;  /* 0x0000000000007b1d */ /* 0x000fe20000010000 */
[C---:B------:R-:W-:Y:S01]  /*1e160*/  FMUL R6, R143.reuse, R6 ;  /* 0x000000068f067220 */ /* 0x040fe20000400000 */
[----:B------:R-:W-:Y:S01]  /*1e170*/  FMUL R7, R143, R7 ;  /* 0x000000078f077220 */ /* 0x000fe20000400000 */
[----:B------:R-:W-:Y:S01]  /*1e180*/  FMUL R146, R2, R146 ;  /* 0x0000009202927220 */ /* 0x000fe20000400000 */
[----:B------:R-:W-:Y:S01]  /*1e190*/  @!P4 FMUL R17, R17, 16777216 ;  /* 0x4b8000001111c820 */ /* 0x000fe20000400000 */
[----:B------:R-:W-:Y:S01]  /*1e1a0*/  @!P5 FMUL R18, R18, 16777216 ;  /* 0x4b8000001212d820 */ /* 0x000fe20000400000 */
[----:B------:R-:W-:Y:S01]  /*1e1b0*/  @!P5 FMUL R19, R19, 16777216 ;  /* 0x4b8000001313d820 */ /* 0x000fe20000400000 */
[----:B------:R-:W-:Y:S01]  /*1e1c0*/  @!P6 FMUL R33, R33, 16777216 ;  /* 0x4b8000002121e820 */ /* 0x000fe20000400000 */
[----:B------:R-:W-:Y:S01]  /*1e1d0*/  @!P6 FMUL R32, R32, 16777216 ;  /* 0x4b8000002020e820 */ /* 0x000fe20000400000 */
[----:B------:R-:W2:Y:S04]  /*1e1e0*/  LDL.LU R25, [R1+0x1e0] ;  /* 0x0001e00001197983 */ /* 0x000ea80000300800 */
[----:B------:R-:W0:Y:S01]  /*1e1f0*/  LDS.128 R12, [R24] ;  /* 0x00000000180c7984 */ /* 0x000e220000000c00 */
[----:B------:R-:W-:-:S02]  /*1e200*/  F2FP.BF16.F32.PACK_AB R6, R6, R7 ;  /* 0x000000070606723e */ /* 0x000fc400000010ff */
[----:B------:R-:W-:Y:S01]  /*1e210*/  F2FP.BF16.F32.PACK_AB R4, R4, R146 ;  /* 0x000000920404723e */ /* 0x000fe200000010ff */
[----:B------:R-:W-:Y:S01]  /*1e220*/  FMUL R19, R2, R19 ;  /* 0x0000001302137220 */ /* 0x000fe20000400000 */
[----:B------:R-:W-:Y:S01]  /*1e230*/  F2FP.BF16.F32.PACK_AB R7, R31, R30 ;  /* 0x0000001e1f07723e */ /* 0x000fe200000010ff */
[----:B------:R-:W-:Y:S01]  /*1e240*/  BAR.SYNC.DEFER_BLOCKING 0x0 ;  /* 0x0000000000007b1d */ /* 0x000fe20000010000 */
[----:B------:R-:W-:Y:S01]  /*1e250*/  FMUL R17, R3, R17 ;  /* 0x0000001103117220 */ /* 0x000fe20000400000 */
[----:B------:R-:W-:-:S04]  /*1e260*/  FMUL R32, R143, R32 ;  /* 0x000000208f207220 */ /* 0x000fc80000400000 */
[----:B------:R-:W3:Y:S04]  /*1e270*/  LDL.LU R26, [R1+0x1d4] ;  /* 0x0001d400011a7983 */ /* 0x000ee80000300800 */
[----:B------:R-:W4:Y:S04]  /*1e280*/  LDL.LU R27, [R1+0x1d0] ;  /* 0x0001d000011b7983 */ /* 0x000f280000300800 */
[----:B------:R-:W3:Y:S01]  /*1e290*/  LDL.LU R30, [R1+0x1c4] ;  /* 0x0001c400011e7983 */ /* 0x000ee20000300800 */
[----:B------:R-:W-:-:S03]  /*1e2a0*/  SHF.L.U32 R194, R154, 0x2, RZ ;  /* 0x000000029ac27819 */ /* 0x000fc600000006ff */
[----:B------:R-:W3:Y:S04]  /*1e2b0*/  LDL.LU R31, [R1+0x1c0] ;  /* 0x0001c000011f7983 */ /* 0x000ee80000300800 */
[----:B------:R1:W-:Y:S04]  /*1e2c0*/  STSM.16.M88.4 [R142], R4 ;  /* 0x000000048e007844 */ /* 0x0003e80000000200 */
[----:B------:R-:W3:Y:S04]  /*1e2d0*/  LDL.LU R161, [R1+0x170] ;  /* 0x0001700001a17983 */ /* 0x000ee80000300800 */
[----:B------:R-:W3:Y:S04]  /*1e2e0*/  LDL.LU R163, [R1+0x164] ;  /* 0x0001640001a37983 */ /* 0x000ee80000300800 */
[----:B------:R-:W3:Y:S01]  /*1e2f0*/  LDL.LU R162, [R1+0x160] ;  /* 0x0001600001a27983 */ /* 0x000ee20000300800 */
[----:B-1----:R-:W-:Y:S01]  /*1e300*/  FMUL R5, R3, R16 ;  /* 0x0000001003057220 */ /* 0x002fe20000400000 */
[----:B------:R-:W-:Y:S01]  /*1e310*/  FMUL R4, R2, R18 ;  /* 0x0000001202047220 */ /* 0x000fe20000400000 */
[----:B------:R-:W-:Y:S01]  /*1e320*/  FMUL R6, R143, R33 ;  /* 0x000000218f067220 */ /* 0x000fe20000400000 */
[----:B------:R-:W-:Y:S01]  /*1e330*/  F2FP.BF16.F32.PACK_AB R7, R35, R34 ;  /* 0x000000222307723e */ /* 0x000fe200000010ff */
[----:B------:R-:W3:Y:S01]  /*1e340*/  LDL.LU R173, [R1+0x154] ;  /* 0x0001540001ad7983 */ /* 0x000ee20000300800 */
[----:B------:R-:W-:-:S02]  /*1e350*/  F2FP.BF16.F32.PACK_AB R5, R5, R17 ;  /* 0x000000110505723e */ /* 0x000fc400000010ff */
[----:B------:R-:W-:Y:S01]  /*1e360*/  F2FP.BF16.F32.PACK_AB R4, R4, R19 ;  /* 0x000000130404723e */ /* 0x000fe200000010ff */
[----:B------:R-:W-:Y:S01]  /*1e370*/  BAR.SYNC.DEFER_BLOCKING 0x0 ;  /* 0x0000000000007b1d */ /* 0x000fe20000010000 */
[----:B------:R-:W-:Y:S02]  /*1e380*/  F2FP.BF16.F32.PACK_AB R6, R6, R32 ;  /* 0x000000200606723e */ /* 0x000fe400000010ff */
[----:B------:R-:W-:-:S03]  /*1e390*/  LOP3.LUT R194, R194, 0x3c0, RZ, 0xc0, !PT ;  /* 0x000003c0c2c27812 */ /* 0x000fc600078ec0ff */
[----:B------:R-:W3:Y:S04]  /*1e3a0*/  LDL.LU R172, [R1+0x150] ;  /* 0x0001500001ac7983 */ /* 0x000ee80000300800 */
[----:B------:R-:W3:Y:S04]  /*1e3b0*/  LDL.LU R175, [R1+0x144] ;  /* 0x0001440001af7983 */ /* 0x000ee80000300800 */
[----:B------:R-:W3:Y:S04]  /*1e3c0*/  LDL.LU R174, [R1+0x140] ;  /* 0x0001400001ae7983 */ /* 0x000ee80000300800 */
[----:B------:R-:W3:Y:S04]  /*1e3d0*/  LDL.LU R181, [R1+0x134] ;  /* 0x0001340001b57983 */ /* 0x000ee80000300800 */
[----:B------:R-:W1:Y:S01]  /*1e3e0*/  LDS.128 R16, [R24] ;  /* 0x0000000018107984 */ /* 0x000e620000000c00 */
[----:B------:R-:W-:Y:S01]  /*1e3f0*/  BAR.SYNC.DEFER_BLOCKING 0x0 ;  /* 0x0000000000007b1d */ /* 0x000fe20000010000 */
[----:B------:R-:W-:-:S05]  /*1e400*/  @!P6 FMUL R149, R149, 16777216 ;  /* 0x4b8000009595e820 */ /* 0x000fca0000400000 */
[----:B------:R-:W3:Y:S04]  /*1e410*/  LDL.LU R180, [R1+0x130] ;  /* 0x0001300001b47983 */ /* 0x000ee80000300800 */
[----:B------:R-:W3:Y:S04]  /*1e420*/  LDL.LU R183, [R1+0x124] ;  /* 0x0001240001b77983 */ /* 0x000ee80000300800 */
[----:B------:R-:W3:Y:S04]  /*1e430*/  LDL.LU R182, [R1+0x120] ;  /* 0x0001200001b67983 */ /* 0x000ee80000300800 */
[----:B------:R-:W3:Y:S04]  /*1e440*/  LDL.LU R153, [R1+0x114] ;  /* 0x0001140001997983 */ /* 0x000ee80000300800 */
[----:B------:R0:W-:Y:S01]  /*1e450*/  STSM.16.M88.4 [R142], R4 ;  /* 0x000000048e007844 */ /* 0x0001e20000000200 */
[----:B------:R-:W-:Y:S01]  /*1e460*/  @!P6 FMUL R148, R148, 16777216 ;  /* 0x4b8000009494e820 */ /* 0x000fe20000400000 */
[----:B------:R-:W-:Y:S01]  /*1e470*/  @!P6 FMUL R145, R145, 16777216 ;  /* 0x4b8000009191e820 */ /* 0x000fe20000400000 */
[----:B0-----:R-:W-:-:S05]  /*1e480*/  IMAD.SHL.U32 R4, R154, 0x8, RZ ;  /* 0x000000089a047824 */ /* 0x001fca00078e00ff */
[----:B------:R-:W-:-:S04]  /*1e490*/  LOP3.LUT R4, R4, 0x38, RZ, 0xc0, !PT ;  /* 0x0000003804047812 */ /* 0x000fc800078ec0ff */
[----:B------:R-:W-:Y:S02]  /*1e4a0*/  IADD3 R194, R194, UR4, R4 ;  /* 0x00000004c2c27c10 */ /* 0x000fe4000fffe004 */
[----:B------:R-:W-:Y:S02]  /*1e4b0*/  SHF.R.U32.HI R4, RZ, 0x1, R154 ;  /* 0x00000001ff047819 */ /* 0x000fe4000001169a */
[----:B------:R-:W3:Y:S01]  /*1e4c0*/  LDL.LU R154, [R1+0x110] ;  /* 0x00011000019a7983 */ /* 0x000ee20000300800 */
[----:B------:R-:W-:Y:S01]  /*1e4d0*/  @!P6 FMUL R144, R144, 16777216 ;  /* 0x4b8000009090e820 */ /* 0x000fe20000400000 */
[----:B------:R-:W-:Y:S02]  /*1e4e0*/  @!P6 FMUL R141, R141, 16777216 ;  /* 0x4b8000008d8de820 */ /* 0x000fe40000400000 */
[----:B------:R-:W3:Y:S01]  /*1e4f0*/  LDL.LU R155, [R1+0x100] ;  /* 0x00010000019b7983 */ /* 0x000ee20000300800 */
[----:B------:R-:W-:Y:S01]  /*1e500*/  @!P6 FMUL R140, R140, 16777216 ;  /* 0x4b8000008c8ce820 */ /* 0x000fe20000400000 */
[----:B------:R-:W-:Y:S01]  /*1e510*/  @!P6 FMUL R137, R137, 16777216 ;  /* 0x4b8000008989e820 */ /* 0x000fe20000400000 */
[----:B------:R-:W-:Y:S01]  /*1e520*/  @!P6 FMUL R136, R136, 16777216 ;  /* 0x4b8000008888e820 */ /* 0x000fe20000400000 */
[----:B------:R-:W2:Y:S01]  /*1e530*/  LDL.LU R198, [R1+0xe4] ;  /* 0x0000e40001c67983 */ /* 0x000ea20000300800 */
[----:B------:R-:W-:Y:S01]  /*1e540*/  @!P6 FMUL R133, R133, 16777216 ;  /* 0x4b8000008585e820 */ /* 0x000fe20000400000 */
        /* <DEDUP_REMOVED lines=49> */
[----:B------:R-:W3:Y:S01]  /*1e860*/  LDL.LU R197, [R1+0xe0] ;  /* 0x0000e00001c57983 */ /* 0x000ee20000300800 */
[----:B------:R-:W-:-:S03]  /*1e870*/  ISETP.GE.U32.AND P6, PT, R0, 0x7f800000, PT ;  /* 0x7f8000000000780c */ /* 0x000fc60003fc6070 */
[----:B------:R-:W4:Y:S04]  /*1e880*/  LDL.LU R210, [R1+0xc4] ;  /* 0x0000c40001d27983 */ /* 0x000f280000300800 */
[----:B------:R-:W3:Y:S04]  /*1e890*/  LDL.LU R209, [R1+0xc0] ;  /* 0x0000c00001d17983 */ /* 0x000ee80000300800 */
[----:B------:R-:W4:Y:S04]  /*1e8a0*/  LDL.LU R34, [R1+0xb4] ;  /* 0x0000b40001227983 */ /* 0x000f280000300800 */
[----:B------:R-:W4:Y:S01]  /*1e8b0*/  LDL.LU R35, [R1+0xb0] ;  /* 0x0000b00001237983 */ /* 0x000f220000300800 */
[----:B------:R-:W-:-:S03]  /*1e8c0*/  LOP3.LUT R4, R4, 0x4, RZ, 0xc0, !PT ;  /* 0x0000000404047812 */ /* 0x000fc600078ec0ff */
[----:B------:R-:W4:Y:S01]  /*1e8d0*/  LDL.LU R243, [R1+0x50] ;  /* 0x0000500001f37983 */ /* 0x000f220000300800 */
[----:B------:R-:W-:-:S03]  /*1e8e0*/  FMUL R193, R143, R149 ;  /* 0x000000958fc17220 */ /* 0x000fc60000400000 */
[----:B------:R-:W4:Y:S01]  /*1e8f0*/  LDL.LU R228, [R1+0x44] ;  /* 0x0000440001e47983 */ /* 0x000f220000300800 */
[----:B------:R-:W-:-:S03]  /*1e900*/  FMUL R177, R143, R128 ;  /* 0x000000808fb17220 */ /* 0x000fc60000400000 */
[----:B------:R-:W4:Y:S01]  /*1e910*/  LDL.LU R225, [R1+0x40] ;  /* 0x0000400001e17983 */ /* 0x000f220000300800 */
[----:B------:R-:W-:-:S03]  /*1e920*/  FMUL R171, R143, R124 ;  /* 0x0000007c8fab7220 */ /* 0x000fc60000400000 */
[----:B------:R-:W4:Y:S01]  /*1e930*/  LDL.LU R212, [R1+0x34] ;  /* 0x0000340001d47983 */ /* 0x000f220000300800 */
[----:B------:R-:W-:-:S03]  /*1e940*/  FMUL R165, R143, R112 ;  /* 0x000000708fa57220 */ /* 0x000fc60000400000 */
[----:B------:R-:W4:Y:S01]  /*1e950*/  LDL.LU R211, [R1+0x30] ;  /* 0x0000300001d37983 */ /* 0x000f220000300800 */
[----:B------:R-:W-:-:S03]  /*1e960*/  IMAD.IADD R194, R4, 0x1, R194 ;  /* 0x0000000104c27824 */ /* 0x000fc600078e02c2 */
[----:B------:R-:W4:Y:S01]  /*1e970*/  LDL.LU R149, [R1+0x104] ;  /* 0x0001040001957983 */ /* 0x000f220000300800 */
[----:B------:R-:W-:-:S03]  /*1e980*/  FMUL R160, R143, R108 ;  /* 0x0000006c8fa07220 */ /* 0x000fc60000400000 */
[----:B------:R-:W4:Y:S01]  /*1e990*/  LDL.LU R128, [R1+0x54] ;  /* 0x0000540001807983 */ /* 0x000f220000300800 */
[----:B------:R-:W-:Y:S01]  /*1e9a0*/  @P6 MOV R4, 0x7f800000 ;  /* 0x7f80000000046802 */ /* 0x000fe20000000f00 */
[C---:B------:R-:W-:Y:S02]  /*1e9b0*/  FMUL R158, R143.reuse, R104 ;  /* 0x000000688f9e7220 */ /* 0x040fe40000400000 */
[----:B------:R-:W4:Y:S01]  /*1e9c0*/  LDL.LU R124, [R1+0x60] ;  /* 0x00006000017c7983 */ /* 0x000f220000300800 */
[C---:B------:R-:W-:Y:S01]  /*1e9d0*/  FMUL R167, R143.reuse, R116 ;  /* 0x000000748fa77220 */ /* 0x040fe20000400000 */
[C---:B------:R-:W-:Y:S02]  /*1e9e0*/  FMUL R156, R143.reuse, R100 ;  /* 0x000000648f9c7220 */ /* 0x040fe40000400000 */
[----:B------:R-:W4:Y:S01]  /*1e9f0*/  LDL.LU R112, [R1+0x64] ;  /* 0x0000640001707983 */ /* 0x000f220000300800 */
[C---:B------:R-:W-:Y:S01]  /*1ea00*/  FMUL R168, R143.reuse, R117 ;  /* 0x000000758fa87220 */ /* 0x040fe20000400000 */
[----:B------:R-:W-:-:S02]  /*1ea10*/  FMUL R116, R143, R49 ;  /* 0x000000318f747220 */ /* 0x000fc40000400000 */
[----:B------:R-:W4:Y:S01]  /*1ea20*/  LDL.LU R108, [R1+0x70] ;  /* 0x00007000016c7983 */ /* 0x000f220000300800 */
[C---:B------:R-:W-:Y:S01]  /*1ea30*/  FMUL R169, R143.reuse, R120 ;  /* 0x000000788fa97220 */ /* 0x040fe20000400000 */
[C---:B------:R-:W-:Y:S02]  /*1ea40*/  FMUL R117, R143.reuse, R48 ;  /* 0x000000308f757220 */ /* 0x040fe40000400000 */
[----:B------:R-:W4:Y:S01]  /*1ea50*/  LDL.LU R104, [R1+0x90] ;  /* 0x0000900001687983 */ /* 0x000f220000300800 */
[C---:B------:R-:W-:Y:S01]  /*1ea60*/  FMUL R170, R143.reuse, R121 ;  /* 0x000000798faa7220 */ /* 0x040fe20000400000 */
[----:B------:R-:W-:Y:S02]  /*1ea70*/  FMUL R120, R143, R45 ;  /* 0x0000002d8f787220 */ /* 0x000fe40000400000 */
[----:B------:R-:W4:Y:S01]  /*1ea80*/  LDL.LU R100, [R1+0xa0] ;  /* 0x0000a00001647983 */ /* 0x000f220000300800 */
[----:B------:R-:W-:Y:S01]  /*1ea90*/  @P6 FFMA.FTZ R208, R0, R4, +INF ;  /* 0x7f80000000d06423 */ /* 0x000fe20000010004 */
[----:B------:R-:W-:-:S02]  /*1eaa0*/  @!P4 FMUL R20, R20, 16777216 ;  /* 0x4b8000001414c820 */ /* 0x000fc40000400000 */
[----:B------:R-:W4:Y:S01]  /*1eab0*/  LDL.LU R49, [R1+0x180] ;  /* 0x0001800001317983 */ /* 0x000f220000300800 */
[----:B------:R-:W-:Y:S01]  /*1eac0*/  FMUL R121, R143, R44 ;  /* 0x0000002c8f797220 */ /* 0x000fe20000400000 */
[----:B------:R-:W-:Y:S02]  /*1ead0*/  @!P4 FMUL R21, R21, 16777216 ;  /* 0x4b8000001515c820 */ /* 0x000fe40000400000 */
[----:B------:R-:W4:Y:S01]  /*1eae0*/  LDL.LU R48, [R1+0x184] ;  /* 0x0001840001307983 */ /* 0x000f220000300800 */
[C---:B------:R-:W-:Y:S01]  /*1eaf0*/  FMUL R4, R143.reuse, R41 ;  /* 0x000000298f047220 */ /* 0x040fe20000400000 */
[C---:B------:R-:W-:Y:S02]  /*1eb00*/  FMUL R5, R143.reuse, R40 ;  /* 0x000000288f057220 */ /* 0x040fe40000400000 */
[----:B------:R-:W4:Y:S01]  /*1eb10*/  LDL.LU R45, [R1+0x190] ;  /* 0x00019000012d7983 */ /* 0x000f220000300800 */
[----:B------:R-:W-:-:S03]  /*1eb20*/  FMUL R6, R143, R37 ;  /* 0x000000258f067220 */ /* 0x000fc60000400000 */
[----:B------:R-:W4:Y:S01]  /*1eb30*/  LDL.LU R44, [R1+0x194] ;  /* 0x00019400012c7983 */ /* 0x000f220000300800 */
[C---:B------:R-:W-:Y:S01]  /*1eb40*/  FMUL R192, R143.reuse, R148 ;  /* 0x000000948fc07220 */ /* 0x040fe20000400000 */
[C---:B------:R-:W-:Y:S02]  /*1eb50*/  FMUL R191, R143.reuse, R145 ;  /* 0x000000918fbf7220 */ /* 0x040fe40000400000 */
[----:B------:R-:W4:Y:S01]  /*1eb60*/  LDL.LU R41, [R1+0x1a0] ;  /* 0x0001a00001297983 */ /* 0x000f220000300800 */
[C---:B------:R-:W-:Y:S01]  /*1eb70*/  FMUL R190, R143.reuse, R144 ;  /* 0x000000908fbe7220 */ /* 0x040fe20000400000 */
[C---:B------:R-:W-:Y:S01]  /*1eb80*/  FMUL R188, R143.reuse, R141 ;  /* 0x0000008d8fbc7220 */ /* 0x040fe20000400000 */
[C---:B------:R-:W-:Y:S01]  /*1eb90*/  FMUL R187, R143.reuse, R140 ;  /* 0x0000008c8fbb7220 */ /* 0x040fe20000400000 */
[----:B------:R-:W4:Y:S01]  /*1eba0*/  LDL.LU R40, [R1+0x1a4] ;  /* 0x0001a40001287983 */ /* 0x000f220000300800 */
        /* <DEDUP_REMOVED lines=34> */
[----:B------:R-:W4:Y:S01]  /*1edd0*/  LDL.LU R37, [R1+0x1b0] ;  /* 0x0001b00001257983 */ /* 0x000f220000300800 */
[----:B------:R-:W-:Y:S01]  /*1ede0*/  FMUL R7, R143, R36 ;  /* 0x000000248f077220 */ /* 0x000fe20000400000 */
[C---:B------:R-:W-:Y:S01]  /*1edf0*/  FMUL R143, R3.reuse, R20 ;  /* 0x00000014038f7220 */ /* 0x040fe20000400000 */
[----:B------:R-:W-:Y:S01]  /*1ee00*/  FMUL R141, R3, R21 ;  /* 0x00000015038d7220 */ /* 0x000fe20000400000 */
[----:B------:R-:W4:Y:S01]  /*1ee10*/  LDL.LU R36, [R1+0x1b4] ;  /* 0x0001b40001247983 */ /* 0x000f220000300800 */
[----:B------:R-:W-:-:S03]  /*1ee20*/  @!P4 FMUL R22, R22, 16777216 ;  /* 0x4b8000001616c820 */ /* 0x000fc60000400000 */
[----:B------:R-:W4:Y:S04]  /*1ee30*/  LDL.LU R20, [R1+0x1f0] ;  /* 0x0001f00001147983 */ /* 0x000f280000300800 */
[----:B------:R-:W4:Y:S01]  /*1ee40*/  LDL.LU R21, [R1+0x1f4] ;  /* 0x0001f40001157983 */ /* 0x000f220000300800 */
[C---:B------:R-:W-:Y:S01]  /*1ee50*/  FMUL R140, R3.reuse, R22 ;  /* 0x00000016038c7220 */ /* 0x040fe20000400000 */
[----:B------:R-:W-:Y:S01]  /*1ee60*/  @!P4 FMUL R98, R98, 16777216 ;  /* 0x4b8000006262c820 */ /* 0x000fe20000400000 */
[----:B------:R-:W-:Y:S01]  /*1ee70*/  @!P4 FMUL R102, R102, 16777216 ;  /* 0x4b8000006666c820 */ /* 0x000fe20000400000 */
[----:B------:R-:W4:Y:S02]  /*1ee80*/  LDL.LU R22, [R1+0x1e4] ;  /* 0x0001e40001167983 */ /* 0x000f240000300800 */
[C---:B------:R-:W-:Y:S01]  /*1ee90*/  FMUL R137, R3.reuse, R98 ;  /* 0x0000006203897220 */ /* 0x040fe20000400000 */
[----:B------:R-:W-:Y:S01]  /*1eea0*/  FMUL R133, R3, R102 ;  /* 0x0000006603857220 */ /* 0x000fe20000400000 */
[----:B------:R-:W4:Y:S04]  /*1eeb0*/  LDL.LU R98, [R1+0x174] ;  /* 0x0001740001627983 */ /* 0x000f280000300800 */
[----:B------:R-:W4:Y:S01]  /*1eec0*/  LDL.LU R102, [R1+0xa4] ;  /* 0x0000a40001667983 */ /* 0x000f220000300800 */
[----:B------:R-:W-:Y:S01]  /*1eed0*/  @!P4 FMUL R94, R94, 16777216 ;  /* 0x4b8000005e5ec820 */ /* 0x000fe20000400000 */
[----:B------:R-:W-:Y:S01]  /*1eee0*/  @!P4 FMUL R103, R103, 16777216 ;  /* 0x4b8000006767c820 */ /* 0x000fe20000400000 */
[----:B------:R-:W-:-:S02]  /*1eef0*/  @!P4 FMUL R106, R106, 16777216 ;  /* 0x4b8000006a6ac820 */ /* 0x000fc40000400000 */
[C---:B------:R-:W-:Y:S01]  /*1ef00*/  FMUL R145, R3.reuse, R94 ;  /* 0x0000005e03917220 */ /* 0x040fe20000400000 */
[----:B------:R-:W-:Y:S01]  /*1ef10*/  FMUL R94, R3, R103 ;  /* 0x00000067035e7220 */ /* 0x000fe20000400000 */
[----:B------:R-:W-:Y:S01]  /*1ef20*/  @!P4 FMUL R107, R107, 16777216 ;  /* 0x4b8000006b6bc820 */ /* 0x000fe20000400000 */
[----:B------:R-:W4:Y:S01]  /*1ef30*/  LDL.LU R103, [R1+0x94] ;  /* 0x0000940001677983 */ /* 0x000f220000300800 */
[C---:B------:R-:W-:Y:S01]  /*1ef40*/  FMUL R132, R3.reuse, R106 ;  /* 0x0000006a03847220 */ /* 0x040fe20000400000 */
[----:B------:R-:W-:Y:S02]  /*1ef50*/  @!P4 FMUL R110, R110, 16777216 ;  /* 0x4b8000006e6ec820 */ /* 0x000fe40000400000 */
[----:B------:R-:W4:Y:S01]  /*1ef60*/  LDL.LU R106, [R1+0x80] ;  /* 0x00008000016a7983 */ /* 0x000f220000300800 */
[C---:B------:R-:W-:Y:S01]  /*1ef70*/  FMUL R136, R3.reuse, R107 ;  /* 0x0000006b03887220 */ /* 0x040fe20000400000 */
[----:B------:R-:W-:Y:S01]  /*1ef80*/  FMUL R144, R3, R110 ;  /* 0x0000006e03907220 */ /* 0x000fe20000400000 */
[----:B------:R-:W-:Y:S01]  /*1ef90*/  @!P4 FMUL R111, R111, 16777216 ;  /* 0x4b8000006f6fc820 */ /* 0x000fe20000400000 */
[----:B------:R-:W4:Y:S04]  /*1efa0*/  LDL.LU R107, [R1+0x84] ;  /* 0x00008400016b7983 */ /* 0x000f280000300800 */
[----:B------:R-:W4:Y:S01]  /*1efb0*/  LDL.LU R110, [R1+0x74] ;  /* 0x00007400016e7983 */ /* 0x000f220000300800 */
[----:B------:R-:W-:-:S03]  /*1efc0*/  FMUL R146, R3, R111 ;  /* 0x0000006f03927220 */ /* 0x000fc60000400000 */
[----:B------:R-:W4:Y:S01]  /*1efd0*/  LDL.LU R111, [R1+0xd0] ;  /* 0x0000d000016f7983 */ /* 0x000f220000300800 */
[----:B------:R-:W-:Y:S01]  /*1efe0*/  @!P4 FMUL R114, R114, 16777216 ;  /* 0x4b8000007272c820 */ /* 0x000fe20000400000 */
[----:B------:R-:W-:Y:S01]  /*1eff0*/  @!P4 FMUL R115, R115, 16777216 ;  /* 0x4b8000007373c820 */ /* 0x000fe20000400000 */
[----:B------:R-:W-:Y:S02]  /*1f000*/  @!P4 FMUL R118, R118, 16777216 ;  /* 0x4b8000007676c820 */ /* 0x000fe40000400000 */
[C---:B------:R-:W-:Y:S01]  /*1f010*/  FMUL R147, R3.reuse, R114 ;  /* 0x0000007203937220 */ /* 0x040fe20000400000 */
[C---:B------:R-:W-:Y:S01]  /*1f020*/  FMUL R148, R3.reuse, R115 ;  /* 0x0000007303947220 */ /* 0x040fe20000400000 */
[----:B------:R-:W4:Y:S01]  /*1f030*/  LDL.LU R114, [R1+0xd4] ;  /* 0x0000d40001727983 */ /* 0x000f220000300800 */
[----:B------:R-:W-:-:S03]  /*1f040*/  FMUL R125, R3, R118 ;  /* 0x00000076037d7220 */ /* 0x000fc60000400000 */
[----:B------:R-:W4:Y:S04]  /*1f050*/  LDL.LU R115, [R1+0xf0] ;  /* 0x0000f00001737983 */ /* 0x000f280000300800 */
[----:B------:R-:W4:Y:S01]  /*1f060*/  LDL.LU R118, [R1+0xf4] ;  /* 0x0000f40001767983 */ /* 0x000f220000300800 */
        /* <DEDUP_REMOVED lines=44> */
[----:B------:R-:W-:Y:S01]  /*1f330*/  FSETP.NEU.AND P4, PT, R0, RZ, PT ;  /* 0x000000ff0000720b */ /* 0x000fe20003f8d000 */
        /* <DEDUP_REMOVED lines=44> */
[----:B--2---:R-:W-:Y:S01]  /*1f600*/  FMUL R138, R198, 0.25 ;  /* 0x3e800000c68a7820 */ /* 0x004fe20000400000 */
[----:B---3--:R-:W-:-:S05]  /*1f610*/  FMUL R135, R209, 0.25 ;  /* 0x3e800000d1877820 */ /* 0x008fca0000400000 */
[----:B------:R-:W-:Y:S01]  /*1f620*/  FSEL R135, R135, R209, P3 ;  /* 0x000000d187877208 */ /* 0x000fe20001800000 */
[----:B----4-:R-:W-:-:S05]  /*1f630*/  FMUL R209, R34, 0.25 ;  /* 0x3e80000022d17820 */ /* 0x010fca0000400000 */
[----:B------:R-:W-:Y:S01]  /*1f640*/  FSEL R209, R209, R34, P3 ;  /* 0x00000022d1d17208 */ /* 0x000fe20001800000 */
[----:B------:R-:W-:Y:S01]  /*1f650*/  FMUL R134, R210, 0.25 ;  /* 0x3e800000d2867820 */ /* 0x000fe20000400000 */
[----:B------:R-:W-:-:S04]  /*1f660*/  FSEL R138, R138, R198, P3 ;  /* 0x000000c68a8a7208 */ /* 0x000fc80001800000 */
[----:B------:R-:W-:Y:S01]  /*1f670*/  FSEL R134, R134, R210, P3 ;  /* 0x000000d286867208 */ /* 0x000fe20001800000 */
[----:B------:R-:W-:-:S05]  /*1f680*/  FMUL R210, R35, 0.25 ;  /* 0x3e80000023d27820 */ /* 0x000fca0000400000 */
[----:B------:R-:W-:Y:S01]  /*1f690*/  FSEL R210, R210, R35, P3 ;  /* 0x00000023d2d27208 */ /* 0x000fe20001800000 */
[----:B------:R-:W-:-:S05]  /*1f6a0*/  FMUL R126, R211, 0.25 ;  /* 0x3e800000d37e7820 */ /* 0x000fca0000400000 */
[----:B------:R-:W-:-:S05]  /*1f6b0*/  FSEL R126, R126, R211, P3 ;  /* 0x000000d37e7e7208 */ /* 0x000fca0001800000 */
[----:B------:R-:W-:Y:S01]  /*1f6c0*/  @!P5 FMUL R126, R126, 16777216 ;  /* 0x4b8000007e7ed820 */ /* 0x000fe20000400000 */
[----:B------:R-:W-:-:S05]  /*1f6d0*/  FMUL R35, R100, 0.25 ;  /* 0x3e80000064237820 */ /* 0x000fca0000400000 */
[----:B------:R-:W-:Y:S01]  /*1f6e0*/  FSEL R35, R35, R100, P3 ;  /* 0x0000006423237208 */ /* 0x000fe20001800000 */
[----:B------:R-:W-:Y:S01]  /*1f6f0*/  FMUL R3, R20, 0.25 ;  /* 0x3e80000014037820 */ /* 0x000fe20000400000 */
[----:B------:R-:W-:-:S04]  /*1f700*/  FMUL R0, R21, 0.25 ;  /* 0x3e80000015007820 */ /* 0x000fc80000400000 */
[----:B------:R-:W-:Y:S02]  /*1f710*/  FSEL R3, R3, R20, P3 ;  /* 0x0000001403037208 */ /* 0x000fe40001800000 */
[----:B------:R-:W-:Y:S01]  /*1f720*/  FSEL R0, R0, R21, P3 ;  /* 0x0000001500007208 */ /* 0x000fe20001800000 */
[----:B------:R-:W-:Y:S01]  /*1f730*/  FMUL R21, R25, 0.25 ;  /* 0x3e80000019157820 */ /* 0x000fe20000400000 */
[----:B------:R-:W-:-:S04]  /*1f740*/  FMUL R20, R22, 0.25 ;  /* 0x3e80000016147820 */ /* 0x000fc80000400000 */
[----:B------:R-:W-:Y:S01]  /*1f750*/  FSEL R21, R21, R25, P3 ;  /* 0x0000001915157208 */ /* 0x000fe20001800000 */
[----:B------:R-:W-:Y:S01]  /*1f760*/  FMUL R25, R27, 0.25 ;  /* 0x3e8000001b197820 */ /* 0x000fe20000400000 */
[----:B------:R-:W-:Y:S01]  /*1f770*/  FSEL R20, R20, R22, P3 ;  /* 0x0000001614147208 */ /* 0x000fe20001800000 */
[----:B------:R-:W-:Y:S01]  /*1f780*/  FMUL R22, R26, 0.25 ;  /* 0x3e8000001a167820 */ /* 0x000fe20000400000 */
[----:B------:R-:W-:Y:S02]  /*1f790*/  FMUL R34, R102, 0.25 ;  /* 0x3e80000066227820 */ /* 0x000fe40000400000 */
        /* <DEDUP_REMOVED lines=34> */
[----:B------:R-:W-:Y:S01]  /*1f9c0*/  @!P5 FMUL R102, R102, 16777216 ;  /* 0x4b8000006666d820 */ /* 0x000fe20000400000 */
[----:B------:R-:W-:Y:S01]  /*1f9d0*/  @!P5 FMUL R106, R106, 16777216 ;  /* 0x4b8000006a6ad820 */ /* 0x000fe20000400000 */
[----:B------:R-:W-:Y:S01]  /*1f9e0*/  FMUL R49, R161, 0.25 ;  /* 0x3e800000a1317820 */ /* 0x000fe20000400000 */
[----:B------:R-:W-:Y:S01]  /*1f9f0*/  FSEL R44, R44, R48, P3 ;  /* 0x000000302c2c7208 */ /* 0x000fe20001800000 */
[----:B------:R-:W-:Y:S01]  /*1fa00*/  FMUL R48, R98, 0.25 ;  /* 0x3e80000062307820 */ /* 0x000fe20000400000 */
[----:B------:R-:W-:Y:S01]  /*1fa10*/  FSEL R111, R111, R128, P3 ;  /* 0x000000806f6f7208 */ /* 0x000fe20001800000 */
[----:B------:R-:W-:Y:S01]  /*1fa20*/  FMUL R128, R2, R106 ;  /* 0x0000006a02807220 */ /* 0x000fe20000400000 */
[----:B------:R-:W-:Y:S01]  /*1fa30*/  FSEL R124, R124, R212, P3 ;  /* 0x000000d47c7c7208 */ /* 0x000fe20001800000 */
[----:B------:R-:W-:Y:S01]  /*1fa40*/  FMUL R212, R2, R102 ;  /* 0x0000006602d47220 */ /* 0x000fe20000400000 */
[----:B------:R-:W-:Y:S01]  /*1fa50*/  FMUL R100, R103, 0.25 ;  /* 0x3e80000067647820 */ /* 0x000fe20000400000 */
[----:B------:R-:W-:-:S02]  /*1fa60*/  F2FP.BF16.F32.PACK_AB R102, R6, R7 ;  /* 0x000000070666723e */ /* 0x000fc400000010ff */
[----:B------:R-:W-:Y:S01]  /*1fa70*/  F2FP.BF16.F32.PACK_AB R106, R4, R5 ;  /* 0x00000005046a723e */ /* 0x000fe200000010ff */
[----:B------:R-:W-:Y:S01]  /*1fa80*/  BAR.SYNC.DEFER_BLOCKING 0x0 ;  /* 0x0000000000007b1d */ /* 0x000fe20000010000 */
        /* <DEDUP_REMOVED lines=13> */
[----:B------:R-:W0:Y:S01]  /*1fb60*/  LDS.128 R4, [R24] ;  /* 0x0000000018047984 */ /* 0x000e220000000c00 */
[----:B------:R-:W-:Y:S01]  /*1fb70*/  FSEL R162, R162, R173, P3 ;  /* 0x000000ada2a27208 */ /* 0x000fe20001800000 */
[----:B------:R-:W-:Y:S01]  /*1fb80*/  FMUL R173, R174, 0.25 ;  /* 0x3e800000aead7820 */ /* 0x000fe20000400000 */
[----:B------:R-:W-:Y:S01]  /*1fb90*/  FSEL R163, R163, R172, P3 ;  /* 0x000000aca3a37208 */ /* 0x000fe20001800000 */
[C---:B------:R-:W-:Y:S01]  /*1fba0*/  FMUL R211, R2.reuse, R100 ;  /* 0x0000006402d37220 */ /* 0x040fe20000400000 */
[----:B------:R-:W-:Y:S01]  /*1fbb0*/  FMUL R172, R175, 0.25 ;  /* 0x3e800000afac7820 */ /* 0x000fe20000400000 */
[----:B------:R-:W-:Y:S01]  /*1fbc0*/  @!P5 FMUL R103, R103, 16777216 ;  /* 0x4b8000006767d820 */ /* 0x000fe20000400000 */
[C---:B------:R-:W-:Y:S01]  /*1fbd0*/  FMUL R100, R2.reuse, R124 ;  /* 0x0000007c02647220 */ /* 0x040fe20000400000 */
[C---:B------:R-:W-:Y:S01]  /*1fbe0*/  FMUL R126, R2.reuse, R126 ;  /* 0x0000007e027e7220 */ /* 0x040fe20000400000 */
[----:B------:R-:W-:Y:S01]  /*1fbf0*/  FSEL R173, R173, R174, P3 ;  /* 0x000000aeadad7208 */ /* 0x000fe20001800000 */
[----:B------:R-:W-:Y:S01]  /*1fc00*/  FMUL R174, R181, 0.25 ;  /* 0x3e800000b5ae7820 */ /* 0x000fe20000400000 */
[----:B------:R-:W-:Y:S01]  /*1fc10*/  FMUL R130, R2, R103 ;  /* 0x0000006702827220 */ /* 0x000fe20000400000 */
[----:B------:R-:W-:Y:S01]  /*1fc20*/  FSEL R172, R172, R175, P3 ;  /* 0x000000afacac7208 */ /* 0x000fe20001800000 */
[----:B------:R-:W-:Y:S01]  /*1fc30*/  FMUL R175, R180, 0.25 ;  /* 0x3e800000b4af7820 */ /* 0x000fe20000400000 */
[----:B------:R-:W-:-:S02]  /*1fc40*/  F2FP.BF16.F32.PACK_AB R100, R100, R126 ;  /* 0x0000007e6464723e */ /* 0x000fc400000010ff */
[----:B------:R-:W-:Y:S02]  /*1fc50*/  F2FP.BF16.F32.PACK_AB R101, R101, R33 ;  /* 0x000000216565723e */ /* 0x000fe400000010ff */
[----:B------:R-:W-:Y:S01]  /*1fc60*/  F2FP.BF16.F32.PACK_AB R103, R151, R150 ;  /* 0x000000969767723e */ /* 0x000fe200000010ff */
[----:B------:R-:W-:Y:S01]  /*1fc70*/  BAR.SYNC.DEFER_BLOCKING 0x0 ;  /* 0x0000000000007b1d */ /* 0x000fe20000010000 */
[----:B------:R-:W-:Y:S01]  /*1fc80*/  FSEL R174, R174, R181, P3 ;  /* 0x000000b5aeae7208 */ /* 0x000fe20001800000 */
[----:B------:R-:W-:Y:S01]  /*1fc90*/  FMUL R181, R182, 0.25 ;  /* 0x3e800000b6b57820 */ /* 0x000fe20000400000 */
[----:B------:R-:W-:Y:S01]  /*1fca0*/  FSEL R175, R175, R180, P3 ;  /* 0x000000b4afaf7208 */ /* 0x000fe20001800000 */
[----:B------:R-:W-:-:S03]  /*1fcb0*/  FMUL R180, R183, 0.25 ;  /* 0x3e800000b7b47820 */ /* 0x000fc60000400000 */
[----:B------:R-:W-:Y:S01]  /*1fcc0*/  FSEL R181, R181, R182, P3 ;  /* 0x000000b6b5b57208 */ /* 0x000fe20001800000 */
[----:B------:R-:W-:Y:S01]  /*1fcd0*/  FMUL R182, R153, 0.25 ;  /* 0x3e80000099b67820 */ /* 0x000fe20000400000 */
[----:B------:R-:W-:Y:S01]  /*1fce0*/  FSEL R180, R180, R183, P3 ;  /* 0x000000b7b4b47208 */ /* 0x000fe20001800000 */
[----:B------:R-:W-:-:S03]  /*1fcf0*/  FMUL R183, R154, 0.25 ;  /* 0x3e8000009ab77820 */ /* 0x000fc60000400000 */
[----:B------:R-:W-:Y:S01]  /*1fd00*/  FSEL R182, R182, R153, P3 ;  /* 0x00000099b6b67208 */ /* 0x000fe20001800000 */
[----:B------:R-:W-:Y:S01]  /*1fd10*/  STSM.16.M88.4 [R142], R100 ;  /* 0x000000648e007844 */ /* 0x000fe20000000200 */
[----:B------:R-:W-:Y:S01]  /*1fd20*/  BAR.SYNC.DEFER_BLOCKING 0x0 ;  /* 0x0000000000007b1d */ /* 0x000fe20000010000 */
[----:B------:R-:W-:Y:S01]  /*1fd30*/  FMUL R153, R149, 0.25 ;  /* 0x3e80000095997820 */ /* 0x000fe20000400000 */
[----:B------:R-:W-:Y:S01]  /*1fd40*/  FSEL R183, R183, R154, P3 ;  /* 0x0000009ab7b77208 */ /* 0x000fe20001800000 */
[----:B------:R-:W-:Y:S01]  /*1fd50*/  FMUL R154, R155, 0.25 ;  /* 0x3e8000009b9a7820 */ /* 0x000fe20000400000 */
[----:B------:R-:W-:Y:S02]  /*1fd60*/  FMUL R139, R197, 0.25 ;  /* 0x3e800000c58b7820 */ /* 0x000fe40000400000 */
[----:B------:R-:W-:Y:S01]  /*1fd70*/  FSEL R153, R153, R149, P3 ;  /* 0x0000009599997208 */ /* 0x000fe20001800000 */
[----:B------:R-:W-:Y:S01]  /*1fd80*/  FMUL R149, R118, 0.25 ;  /* 0x3e80000076957820 */ /* 0x000fe20000400000 */
[----:B------:R-:W-:Y:S01]  /*1fd90*/  FSEL R154, R154, R155, P3 ;  /* 0x0000009b9a9a7208 */ /* 0x000fe20001800000 */
[----:B------:R-:W-:Y:S01]  /*1fda0*/  @!P5 FMUL R34, R34, 16777216 ;  /* 0x4b8000002222d820 */ /* 0x000fe20000400000 */
[----:B------:R-:W-:Y:S01]  /*1fdb0*/  FSEL R139, R139, R197, P3 ;  /* 0x000000c58b8b7208 */ /* 0x000fe20001800000 */
[----:B------:R-:W-:Y:S01]  /*1fdc0*/  @!P5 FMUL R35, R35, 16777216 ;  /* 0x4b8000002323d820 */ /* 0x000fe20000400000 */
[----:B------:R-:W-:Y:S01]  /*1fdd0*/  FMUL R155, R115, 0.25 ;  /* 0x3e800000739b7820 */ /* 0x000fe20000400000 */
[----:B------:R-:W-:Y:S01]  /*1fde0*/  FMUL R197, R114, 0.25 ;  /* 0x3e80000072c57820 */ /* 0x000fe20000400000 */
[----:B------:R-:W-:Y:S01]  /*1fdf0*/  FSEL R149, R149, R118, P3 ;  /* 0x0000007695957208 */ /* 0x000fe20001800000 */
[C---:B------:R-:W-:Y:S01]  /*1fe00*/  FMUL R118, R2.reuse, R34 ;  /* 0x0000002202767220 */ /* 0x040fe20000400000 */
[----:B------:R-:W-:Y:S01]  /*1fe10*/  FMUL R122, R2, R35 ;  /* 0x00000023027a7220 */ /* 0x000fe20000400000 */
[----:B------:R-:W-:-:S02]  /*1fe20*/  F2FP.BF16.F32.PACK_AB R105, R105, R32 ;  /* 0x000000206969723e */ /* 0x000fc400000010ff */
[----:B------:R-:W-:Y:S01]  /*1fe30*/  FSEL R155, R155, R115, P3 ;  /* 0x000000739b9b7208 */ /* 0x000fe20001800000 */
[----:B------:R-:W-:Y:S01]  /*1fe40*/  FMUL R115, R225, 0.25 ;  /* 0x3e800000e1737820 */ /* 0x000fe20000400000 */
[----:B------:R-:W-:Y:S01]  /*1fe50*/  FSEL R197, R197, R114, P3 ;  /* 0x00000072c5c57208 */ /* 0x000fe20001800000 */
[----:B------:R-:W-:Y:S01]  /*1fe60*/  FMUL R114, R228, 0.25 ;  /* 0x3e800000e4727820 */ /* 0x000fe20000400000 */
[----:B------:R-:W2:Y:S01]  /*1fe70*/  LDS.128 R32, [R24] ;  /* 0x0000000018207984 */ /* 0x000ea20000000c00 */
[----:B------:R-:W-:Y:S01]  /*1fe80*/  FMUL R107, R108, 0.25 ;  /* 0x3e8000006c6b7820 */ /* 0x000fe20000400000 */
[----:B------:R-:W-:Y:S02]  /*1fe90*/  FSEL R115, R115, R225, P3 ;  /* 0x000000e173737208 */ /* 0x000fe40001800000 */
[----:B------:R-:W-:Y:S01]  /*1fea0*/  FSEL R114, R114, R228, P3 ;  /* 0x000000e472727208 */ /* 0x000fe20001800000 */
[----:B------:R-:W-:Y:S01]  /*1feb0*/  @!P5 FMUL R104, R104, 16777216 ;  /* 0x4b8000006868d820 */ /* 0x000fe20000400000 */
[----:B------:R-:W-:Y:S01]  /*1fec0*/  FSEL R107, R107, R108, P3 ;  /* 0x0000006c6b6b7208 */ /* 0x000fe20001800000 */
[----:B------:R-:W-:-:S02]  /*1fed0*/  @!P5 FMUL R115, R115, 16777216 ;  /* 0x4b8000007373d820 */ /* 0x000fc40000400000 */
[----:B------:R-:W-:Y:S01]  /*1fee0*/  @!P5 FMUL R114, R114, 16777216 ;  /* 0x4b8000007272d820 */ /* 0x000fe20000400000 */
[C---:B------:R-:W-:Y:S01]  /*1fef0*/  FMUL R225, R2.reuse, R104 ;  /* 0x0000006802e17220 */ /* 0x040fe20000400000 */
[----:B------:R-:W-:Y:S01]  /*1ff00*/  @!P5 FMUL R107, R107, 16777216 ;  /* 0x4b8000006b6bd820 */ /* 0x000fe20000400000 */
[C---:B------:R-:W-:Y:S01]  /*1ff10*/  FMUL R115, R2.reuse, R115 ;  /* 0x0000007302737220 */ /* 0x040fe20000400000 */
[C---:B------:R-:W-:Y:S02]  /*1ff20*/  FMUL R104, R2.reuse, R114 ;  /* 0x0000007202687220 */ /* 0x040fe40000400000 */
[----:B------:R-:W-:Y:S01]  /*1ff30*/  FMUL R228, R2, R107 ;  /* 0x0000006b02e47220 */ /* 0x000fe20000400000 */
[----:B------:R-:W-:Y:S02]  /*1ff40*/  F2FP.BF16.F32.PACK_AB R107, R189, R152 ;  /* 0x00000098bd6b723e */ /* 0x000fe400000010ff */
[----:B------:R-:W-:Y:S01]  /*1ff50*/  F2FP.BF16.F32.PACK_AB R104, R104, R115 ;  /* 0x000000736868723e */ /* 0x000fe200000010ff */
[----:B------:R-:W-:Y:S01]  /*1ff60*/  BAR.SYNC.DEFER_BLOCKING 0x0 ;  /* 0x0000000000007b1d */ /* 0x000fe20000010000 */
[----:B------:R-:W-:Y:S01]  /*1ff70*/  FMUL R108, R112, 0.25 ;  /* 0x3e800000706c7820 */ /* 0x000fe20000400000 */
        /* <DEDUP_REMOVED lines=22> */
[----:B------:R-:W-:Y:S01]  /*200e0*/  STSM.16.M88.4 [R142], R104 ;  /* 0x000000688e007844 */ /* 0x000fe20000000200 */
[----:B------:R-:W-:Y:S01]  /*200f0*/  BAR.SYNC.DEFER_BLOCKING 0x0 ;  /* 0x0000000000007b1d */ /* 0x000fe20000010000 */
[----:B------:R-:W-:Y:S01]  /*20100*/  FSEL R108, R108, R112, P3 ;  /* 0x000000706c6c7208 */ /* 0x000fe20001800000 */
[----:B------:R-:W-:Y:S01]  /*20110*/  FMUL R112, R243, 0.25 ;  /* 0x3e800000f3707820 */ /* 0x000fe20000400000 */
[----:B------:R-:W-:-:S04]  /*20120*/  @!P5 FMUL R172, R172, 16777216 ;  /* 0x4b800000acacd820 */ /* 0x000fc80000400000 */
[----:B------:R-:W-:Y:S01]  /*20130*/  FSEL R112, R112, R243, P3 ;  /* 0x000000f370707208 */ /* 0x000fe20001800000 */
        /* <DEDUP_REMOVED lines=16> */
[----:B------:R-:W3:Y:S01]  /*20240*/  LDS.128 R100, [R24] ;  /* 0x0000000018647984 */ /* 0x000ee20000000c00 */
[----:B------:R-:W-:Y:S01]  /*20250*/  @!P5 FMUL R134, R134, 16777216 ;  /* 0x4b8000008686d820 */ /* 0x000fe20000400000 */
[----:B------:R-:W-:Y:S01]  /*20260*/  @!P5 FMUL R135, R135, 16777216 ;  /* 0x4b8000008787d820 */ /* 0x000fe20000400000 */
[----:B------:R-:W-:Y:S01]  /*20270*/  @!P5 FMUL R209, R209, 16777216 ;  /* 0x4b800000d1d1d820 */ /* 0x000fe20000400000 */
[----:B------:R-:W-:Y:S01]  /*20280*/  @!P5 FMUL R210, R210, 16777216 ;  /* 0x4b800000d2d2d820 */ /* 0x000fe20000400000 */
[----:B------:R-:W-:Y:S01]  /*20290*/  @!P5 FMUL R110, R110, 16777216 ;  /* 0x4b8000006e6ed820 */ /* 0x000fe20000400000 */
[----:B------:R-:W-:Y:S01]  /*202a0*/  @!P5 FMUL R111, R111, 16777216 ;  /* 0x4b8000006f6fd820 */ /* 0x000fe20000400000 */
[----:B------:R-:W-:Y:S01]  /*202b0*/  @!P5 FMUL R112, R112, 16777216 ;  /* 0x4b8000007070d820 */ /* 0x000fe20000400000 */
        /* <DEDUP_REMOVED lines=46> */
[----:B------:R-:W-:Y:S01]  /*205a0*/  F2FP.BF16.F32.PACK_AB R109, R109, R131 ;  /* 0x000000836d6d723e */ /* 0x000fe200000010ff */
[----:B------:R-:W4:Y:S01]  /*205b0*/  LDL.LU R189, [R1+0x208] ;  /* 0x0002080001bd7983 */ /* 0x000f220000300800 */
[----:B------:R-:W-:-:S02]  /*205c0*/  F2FP.BF16.F32.PACK_AB R112, R243, R110 ;  /* 0x0000006ef370723e */ /* 0x000fc400000010ff */
[----:B------:R-:W-:Y:S02]  /*205d0*/  F2FP.BF16.F32.PACK_AB R108, R108, R2 ;  /* 0x000000026c6c723e */ /* 0x000fe400000010ff */
[----:B------:R-:W-:Y:S02]  /*205e0*/  F2FP.BF16.F32.PACK_AB R110, R120, R121 ;  /* 0x00000079786e723e */ /* 0x000fe400000010ff */
[----:B------:R-:W-:Y:S01]  /*205f0*/  F2FP.BF16.F32.PACK_AB R111, R196, R195 ;  /* 0x000000c3c46f723e */ /* 0x000fe200000010ff */
[----:B------:R-:W-:Y:S01]  /*20600*/  BAR.SYNC.DEFER_BLOCKING 0x0 ;  /* 0x0000000000007b1d */ /* 0x000fe20000010000 */
[----:B------:R-:W-:Y:S02]  /*20610*/  F2FP.BF16.F32.PACK_AB R113, R113, R127 ;  /* 0x0000007f7171723e */ /* 0x000fe400000010ff */
[----:B------:R-:W-:Y:S02]  /*20620*/  F2FP.BF16.F32.PACK_AB R114, R116, R117 ;  /* 0x000000757472723e */ /* 0x000fe400000010ff */
[----:B------:R-:W-:-:S03]  /*20630*/  F2FP.BF16.F32.PACK_AB R115, R200, R199 ;  /* 0x000000c7c873723e */ /* 0x000fc600000010ff */
[----:B------:R-:W1:Y:S01]  /*20640*/  S2UR UR10, SR_CTAID.Y ;  /* 0x00000000000a79c3 */ /* 0x000e620000002600 */
[----:B------:R-:W-:Y:S02]  /*20650*/  F2FP.BF16.F32.PACK_AB R124, R130, R225 ;  /* 0x000000e1827c723e */ /* 0x000fe400000010ff */
[----:B------:R-:W-:Y:S02]  /*20660*/  F2FP.BF16.F32.PACK_AB R128, R128, R228 ;  /* 0x000000e48080723e */ /* 0x000fe400000010ff */
[----:B------:R-:W-:Y:S02]  /*20670*/  F2FP.BF16.F32.PACK_AB R129, R129, R123 ;  /* 0x0000007b8181723e */ /* 0x000fe400000010ff */
[----:B------:R-:W-:Y:S02]  /*20680*/  F2FP.BF16.F32.PACK_AB R131, R202, R201 ;  /* 0x000000c9ca83723e */ /* 0x000fe400000010ff */
[----:B------:R-:W-:Y:S02]  /*20690*/  F2FP.BF16.F32.PACK_AB R125, R125, R119 ;  /* 0x000000777d7d723e */ /* 0x000fe400000010ff */
[----:B------:R-:W-:-:S02]  /*206a0*/  F2FP.BF16.F32.PACK_AB R126, R57, R56 ;  /* 0x00000038397e723e */ /* 0x000fc400000010ff */
[----:B------:R-:W-:Y:S02]  /*206b0*/  F2FP.BF16.F32.PACK_AB R133, R133, R94 ;  /* 0x0000005e8585723e */ /* 0x000fe400000010ff */
[----:B------:R-:W-:Y:S02]  /*206c0*/  F2FP.BF16.F32.PACK_AB R137, R137, R99 ;  /* 0x000000638989723e */ /* 0x000fe400000010ff */
[----:B------:R-:W-:Y:S01]  /*206d0*/  F2FP.BF16.F32.PACK_AB R145, R145, R95 ;  /* 0x0000005f9191723e */ /* 0x000fe200000010ff */
[----:B------:R-:W-:Y:S01]  /*206e0*/  STSM.16.M88.4 [R142], R108 ;  /* 0x0000006c8e007844 */ /* 0x000fe20000000200 */
[----:B------:R-:W-:Y:S01]  /*206f0*/  F2FP.BF16.F32.PACK_AB R120, R118, R122 ;  /* 0x0000007a7678723e */ /* 0x000fe200000010ff */
[----:B------:R-:W0:Y:S08]  /*20700*/  LDC R195, c[0x0][0x278] ;  /* 0x00009e00ffc37b82 */ /* 0x000e300000000800 */
[----:B------:R-:W-:Y:S06]  /*20710*/  BAR.SYNC.DEFER_BLOCKING 0x0 ;  /* 0x0000000000007b1d */ /* 0x000fec0000010000 */
[----:B------:R-:W3:Y:S02]  /*20720*/  LDS.128 R104, [R24] ;  /* 0x0000000018687984 */ /* 0x000ee40000000c00 */
[----:B------:R-:W-:Y:S06]  /*20730*/  BAR.SYNC.DEFER_BLOCKING 0x0 ;  /* 0x0000000000007b1d */ /* 0x000fec0000010000 */
[----:B------:R-:W-:Y:S02]  /*20740*/  STSM.16.M88.4 [R142], R112 ;  /* 0x000000708e007844 */ /* 0x000fe40000000200 */
[----:B------:R-:W-:Y:S01]  /*20750*/  BAR.SYNC.DEFER_BLOCKING 0x0 ;  /* 0x0000000000007b1d */ /* 0x000fe20000010000 */
[----:B------:R-:W-:-:S05]  /*20760*/  F2FP.BF16.F32.PACK_AB R130, R53, R52 ;  /* 0x000000343582723e */ /* 0x000fca00000010ff */
[----:B------:R-:W3:Y:S02]  /*20770*/  LDS.128 R108, [R24] ;  /* 0x00000000186c7984 */ /* 0x000ee40000000c00 */
[----:B------:R-:W-:Y:S06]  /*20780*/  BAR.SYNC.DEFER_BLOCKING 0x0 ;  /* 0x0000000000007b1d */ /* 0x000fec0000010000 */
[----:B------:R2:W-:Y:S02]  /*20790*/  STSM.16.M88.4 [R142], R128 ;  /* 0x000000808e007844 */ /* 0x0005e40000000200 */
[----:B------:R-:W-:Y:S01]  /*207a0*/  BAR.SYNC.DEFER_BLOCKING 0x0 ;  /* 0x0000000000007b1d */ /* 0x000fe20000010000 */
[----:B------:R-:W-:-:S02]  /*207b0*/  F2FP.BF16.F32.PACK_AB R127, R204, R203 ;  /* 0x000000cbcc7f723e */ /* 0x000fc400000010ff */
        /* <DEDUP_REMOVED lines=8> */
[----:B------:R-:W-:Y:S02]  /*20840*/  F2FP.BF16.F32.PACK_AB R150, R85, R84 ;  /* 0x000000545596723e */ /* 0x000fe400000010ff */
[----:B------:R-:W-:Y:S02]  /*20850*/  F2FP.BF16.F32.PACK_AB R151, R227, R226 ;  /* 0x000000e2e397723e */ /* 0x000fe400000010ff */
[----:B------:R-:W-:Y:S01]  /*20860*/  F2FP.BF16.F32.PACK_AB R57, R54, R55 ;  /* 0x000000373639723e */ /* 0x000fe200000010ff */
[----:B------:R-:W3:Y:S01]  /*20870*/  LDS.128 R112, [R24] ;  /* 0x0000000018707984 */ /* 0x000ee20000000c00 */
[----:B--2---:R-:W-:-:S02]  /*20880*/  F2FP.BF16.F32.PACK_AB R128, R209, R210 ;  /* 0x000000d2d180723e */ /* 0x004fc400000010ff */
[----:B------:R-:W-:Y:S01]  /*20890*/  F2FP.BF16.F32.PACK_AB R56, R44, R45 ;  /* 0x0000002d2c38723e */ /* 0x000fe200000010ff */
[----:B------:R-:W-:Y:S01]  /*208a0*/  BAR.SYNC.DEFER_BLOCKING 0x0 ;  /* 0x0000000000007b1d */ /* 0x000fe20000010000 */
[----:B------:R-:W-:Y:S02]  /*208b0*/  F2FP.BF16.F32.PACK_AB R129, R132, R136 ;  /* 0x000000888481723e */ /* 0x000fe400000010ff */
[----:B------:R-:W-:Y:S02]  /*208c0*/  F2FP.BF16.F32.PACK_AB R130, R69, R68 ;  /* 0x000000444582723e */ /* 0x000fe400000010ff */
[----:B------:R-:W-:Y:S01]  /*208d0*/  F2FP.BF16.F32.PACK_AB R131, R217, R216 ;  /* 0x000000d8d983723e */ /* 0x000fe200000010ff */
[----:B------:R-:W2:Y:S01]  /*208e0*/  S2R R228, SR_TID.X ;  /* 0x0000000000e47919 */ /* 0x000ea20000002100 */
[----:B------:R-:W-:Y:S01]  /*208f0*/  F2FP.BF16.F32.PACK_AB R144, R138, R139 ;  /* 0x0000008b8a90723e */ /* 0x000fe200000010ff */
[----:B------:R-:W2:Y:S01]  /*20900*/  S2R R243, SR_CTAID.X ;  /* 0x0000000000f37919 */ /* 0x000ea20000002500 */
[----:B------:R-:W-:-:S02]  /*20910*/  F2FP.BF16.F32.PACK_AB R146, R81, R80 ;  /* 0x000000505192723e */ /* 0x000fc400000010ff */
[----:B------:R-:W-:Y:S01]  /*20920*/  F2FP.BF16.F32.PACK_AB R190, R191, R190 ;  /* 0x000000bebfbe723e */ /* 0x000fe200000010ff */
[----:B-1----:R-:W-:Y:S01]  /*20930*/  UIMAD UR8, UR10, UR8, URZ ;  /* 0x000000080a0872a4 */ /* 0x002fe2000f8e023f */
[----:B------:R-:W-:Y:S02]  /*20940*/  F2FP.BF16.F32.PACK_AB R147, R224, R223 ;  /* 0x000000dfe093723e */ /* 0x000fe400000010ff */
[----:B----4-:R-:W-:Y:S01]  /*20950*/  F2FP.BF16.F32.PACK_AB R99, R189, R220 ;  /* 0x000000dcbd63723e */ /* 0x010fe200000010ff */
[----:B------:R-:W-:Y:S01]  /*20960*/  STSM.16.M88.4 [R142], R124 ;  /* 0x0000007c8e007844 */ /* 0x000fe20000000200 */
[----:B------:R-:W-:Y:S01]  /*20970*/  F2FP.BF16.F32.PACK_AB R148, R149, R155 ;  /* 0x0000009b9594723e */ /* 0x000fe200000010ff */
[----:B0-----:R-:W-:Y:S01]  /*20980*/  IMAD R195, R195, 0x67, RZ ;  /* 0x00000067c3c37824 */ /* 0x001fe200078e02ff */
[----:B------:R-:W-:Y:S01]  /*20990*/  F2FP.BF16.F32.PACK_AB R65, R62, R63 ;  /* 0x0000003f3e41723e */ /* 0x000fe200000010ff */
[----:B------:R-:W-:Y:S01]  /*209a0*/  BAR.SYNC.DEFER_BLOCKING 0x0 ;  /* 0x0000000000007b1d */ /* 0x000fe20000010000 */
[----:B------:R-:W-:-:S02]  /*209b0*/  F2FP.BF16.F32.PACK_AB R60, R162, R163 ;  /* 0x000000a3a23c723e */ /* 0x000fc400000010ff */
[----:B------:R-:W-:Y:S02]  /*209c0*/  F2FP.BF16.F32.PACK_AB R132, R134, R135 ;  /* 0x000000878684723e */ /* 0x000fe400000010ff */
[----:B------:R-:W-:-:S03]  /*209d0*/  F2FP.BF16.F32.PACK_AB R61, R66, R67 ;  /* 0x00000043423d723e */ /* 0x000fc600000010ff */
[----:B------:R-:W0:Y:S01]  /*209e0*/  LDC R163, c[0x0][0x278] ;  /* 0x00009e00ffa37b82 */ /* 0x000e220000000800 */
[----:B------:R-:W-:Y:S02]  /*209f0*/  F2FP.BF16.F32.PACK_AB R64, R98, R161 ;  /* 0x000000a16240723e */ /* 0x000fe400000010ff */
[----:B------:R-:W-:Y:S02]  /*20a00*/  F2FP.BF16.F32.PACK_AB R52, R48, R49 ;  /* 0x000000313034723e */ /* 0x000fe400000010ff */
[----:B------:R-:W-:-:S03]  /*20a10*/  F2FP.BF16.F32.PACK_AB R53, R58, R59 ;  /* 0x0000003b3a35723e */ /* 0x000fc600000010ff */
[----:B------:R-:W1:Y:S08]  /*20a20*/  LDC R203, c[0x0][0x278] ;  /* 0x00009e00ffcb7b82 */ /* 0x000e700000000800 */
[----:B------:R-:W4:Y:S01]  /*20a30*/  LDC R205, c[0x0][0x278] ;  /* 0x00009e00ffcd7b82 */ /* 0x000f220000000800 */
[----:B------:R-:W3:Y:S07]  /*20a40*/  LDS.128 R124, [R24] ;  /* 0x00000000187c7984 */ /* 0x000eee0000000c00 */
[----:B------:R-:W-:Y:S01]  /*20a50*/  BAR.SYNC.DEFER_BLOCKING 0x0 ;  /* 0x0000000000007b1d */ /* 0x000fe20000010000 */
[----:B------:R-:W-:-:S02]  /*20a60*/  F2FP.BF16.F32.PACK_AB R134, R73, R72 ;  /* 0x000000484986723e */ /* 0x000fc400000010ff */
[----:B------:R-:W-:Y:S02]  /*20a70*/  F2FP.BF16.F32.PACK_AB R135, R219, R218 ;  /* 0x000000dadb87723e */ /* 0x000fe400000010ff */
[----:B------:R-:W-:-:S03]  /*20a80*/  F2FP.BF16.F32.PACK_AB R136, R197, R198 ;  /* 0x000000c6c588723e */ /* 0x000fc600000010ff */
[----:B------:R-:W3:Y:S08]  /*20a90*/  LDC R161, c[0x0][0x278] ;  /* 0x00009e00ffa17b82 */ /* 0x000ef00000000800 */
[----:B------:R-:W3:Y:S01]  /*20aa0*/  LDC R207, c[0x0][0x278] ;  /* 0x00009e00ffcf7b82 */ /* 0x000ee20000000800 */
[----:B------:R-:W-:Y:S07]  /*20ab0*/  STSM.16.M88.4 [R142], R116 ;  /* 0x000000748e007844 */ /* 0x000fee0000000200 */
[----:B------:R-:W-:Y:S06]  /*20ac0*/  BAR.SYNC.DEFER_BLOCKING 0x0 ;  /* 0x0000000000007b1d */ /* 0x000fec0000010000 */
[----:B------:R-:W3:Y:S02]  /*20ad0*/  LDS.128 R116, [R24] ;  /* 0x0000000018747984 */ /* 0x000ee40000000c00 */
[----:B------:R-:W-:Y:S06]  /*20ae0*/  BAR.SYNC.DEFER_BLOCKING 0x0 ;  /* 0x0000000000007b1d */ /* 0x000fec0000010000 */
[----:B------:R-:W-:Y:S02]  /*20af0*/  STSM.16.M88.4 [R142], R120 ;  /* 0x000000788e007844 */ /* 0x000fe40000000200 */
        /* <DEDUP_REMOVED lines=8> */
[----:B------:R-:W-:Y:S01]  /*20b80*/  BAR.SYNC.DEFER_BLOCKING 0x0 ;  /* 0x0000000000007b1d */ /* 0x000fe20000010000 */
[----:B------:R-:W-:-:S02]  /*20b90*/  F2FP.BF16.F32.PACK_AB R138, R77, R76 ;  /* 0x0000004c4d8a723e */ /* 0x000fc400000010ff */
[----:B------:R-:W-:-:S03]  /*20ba0*/  F2FP.BF16.F32.PACK_AB R139, R222, R221 ;  /* 0x000000ddde8b723e */ /* 0x000fc600000010ff */
[----:B------:R-:W3:Y:S02]  /*20bb0*/  LDS.128 R132, [R24] ;  /* 0x0000000018847984 */ /* 0x000ee40000000c00 */
[----:B------:R-:W-:Y:S06]  /*20bc0*/  BAR.SYNC.DEFER_BLOCKING 0x0 ;  /* 0x0000000000007b1d */ /* 0x000fec0000010000 */
[----:B------:R-:W-:Y:S02]  /*20bd0*/  STSM.16.M88.4 [R142], R136 ;  /* 0x000000888e007844 */ /* 0x000fe40000000200 */
[----:B------:R-:W-:Y:S06]  /*20be0*/  BAR.SYNC.DEFER_BLOCKING 0x0 ;  /* 0x0000000000007b1d */ /* 0x000fec0000010000 */
[----:B------:R-:W3:Y:S02]  /*20bf0*/  LDS.128 R136, [R24] ;  /* 0x0000000018887984 */ /* 0x000ee40000000c00 */
[----:B------:R-:W-:Y:S06]  /*20c00*/  BAR.SYNC.DEFER_BLOCKING 0x0 ;  /* 0x0000000000007b1d */ /* 0x000fec0000010000 */
[----:B------:R2:W-:Y:S01]  /*20c10*/  STSM.16.M88.4 [R142], R144 ;  /* 0x000000908e007844 */ /* 0x0005e20000000200 */
[----:B------:R-:W-:Y:S01]  /*20c20*/  F2FP.BF16.F32.PACK_AB R153, R86, R87 ;  /* 0x000000575699723e */ /* 0x000fe200000010ff */
[----:B------:R-:W-:Y:S01]  /*20c30*/  BAR.SYNC.DEFER_BLOCKING 0x0 ;  /* 0x0000000000007b1d */ /* 0x000fe20000010000 */
[----:B------:R-:W-:-:S02]  /*20c40*/  F2FP.BF16.F32.PACK_AB R149, R90, R91 ;  /* 0x0000005b5a95723e */ /* 0x000fc400000010ff */
[----:B------:R-:W-:Y:S02]  /*20c50*/  F2FP.BF16.F32.PACK_AB R154, R89, R88 ;  /* 0x00000058599a723e */ /* 0x000fe400000010ff */
[----:B------:R-:W-:Y:S02]  /*20c60*/  F2FP.BF16.F32.PACK_AB R155, R230, R229 ;  /* 0x000000e5e69b723e */ /* 0x000fe400000010ff */
[----:B------:R-:W-:Y:S02]  /*20c70*/  F2FP.BF16.F32.PACK_AB R81, R78, R79 ;  /* 0x0000004f4e51723e */ /* 0x000fe400000010ff */
[----:B------:R-:W-:Y:S02]  /*20c80*/  F2FP.BF16.F32.PACK_AB R76, R182, R183 ;  /* 0x000000b7b64c723e */ /* 0x000fe400000010ff */
[----:B------:R-:W-:Y:S01]  /*20c90*/  F2FP.BF16.F32.PACK_AB R77, R82, R83 ;  /* 0x00000053524d723e */ /* 0x000fe200000010ff */
[----:B--2---:R-:W2:Y:S01]  /*20ca0*/  LDC.64 R144, c[0x0][0x228] ;  /* 0x00008a00ff907b82 */ /* 0x004ea20000000a00 */
[----:B------:R-:W3:Y:S07]  /*20cb0*/  LDS.128 R84, [R24] ;  /* 0x0000000018547984 */ /* 0x000eee0000000c00 */
        /* <DEDUP_REMOVED lines=8> */
[----:B------:R-:W-:Y:S01]  /*20d40*/  F2FP.BF16.F32.PACK_AB R73, R70, R71 ;  /* 0x000000474649723e */ /* 0x000fe200000010ff */
[----:B0-----:R-:W0:Y:S01]  /*20d50*/  LDC R148, c[0x0][0x278] ;  /* 0x00009e00ff947b82 */ /* 0x001e220000000800 */
[----:B------:R-:W-:-:S02]  /*20d60*/  F2FP.BF16.F32.PACK_AB R68, R174, R175 ;  /* 0x000000afae44723e */ /* 0x000fc400000010ff */
[----:B------:R-:W-:Y:S02]  /*20d70*/  F2FP.BF16.F32.PACK_AB R69, R74, R75 ;  /* 0x0000004b4a45723e */ /* 0x000fe400000010ff */
[----:B------:R-:W-:Y:S02]  /*20d80*/  F2FP.BF16.F32.PACK_AB R72, R172, R173 ;  /* 0x000000adac48723e */ /* 0x000fe400000010ff */
[----:B------:R-:W-:Y:S01]  /*20d90*/  F2FP.BF16.F32.PACK_AB R62, R164, R160 ;  /* 0x000000a0a43e723e */ /* 0x000fe200000010ff */
[----:B------:R-:W3:Y:S01]  /*20da0*/  LDC R149, c[0x0][0x278] ;  /* 0x00009e00ff957b82 */ /* 0x000ee20000000800 */
[----:B------:R-:W3:Y:S07]  /*20db0*/  LDS.128 R88, [R24] ;  /* 0x0000000018587984 */ /* 0x000eee0000000c00 */
[----:B------:R-:W-:Y:S01]  /*20dc0*/  BAR.SYNC.DEFER_BLOCKING 0x0 ;  /* 0x0000000000007b1d */ /* 0x000fe20000010000 */
[----:B------:R-:W-:-:S02]  /*20dd0*/  F2FP.BF16.F32.PACK_AB R70, R157, R156 ;  /* 0x0000009c9d46723e */ /* 0x000fc400000010ff */
[----:B------:R-:W-:Y:S02]  /*20de0*/  F2FP.BF16.F32.PACK_AB R71, R236, R235 ;  /* 0x000000ebec47723e */ /* 0x000fe400000010ff */
[----:B------:R-:W-:-:S03]  /*20df0*/  F2FP.BF16.F32.PACK_AB R74, R159, R158 ;  /* 0x0000009e9f4a723e */ /* 0x000fc600000010ff */
[----:B------:R-:W3:Y:S01]  /*20e00*/  LDC R151, c[0x0][0x278] ;  /* 0x00009e00ff977b82 */ /* 0x000ee20000000800 */
[----:B------:R-:W-:Y:S02]  /*20e10*/  F2FP.BF16.F32.PACK_AB R75, R238, R237 ;  /* 0x000000edee4b723e */ /* 0x000fe400000010ff */
[----:B------:R-:W-:Y:S02]  /*20e20*/  F2FP.BF16.F32.PACK_AB R63, R240, R239 ;  /* 0x000000eff03f723e */ /* 0x000fe400000010ff */
[----:B------:R-:W-:Y:S02]  /*20e30*/  F2FP.BF16.F32.PACK_AB R66, R166, R165 ;  /* 0x000000a5a642723e */ /* 0x000fe400000010ff */
[----:B------:R-:W-:Y:S01]  /*20e40*/  F2FP.BF16.F32.PACK_AB R67, R242, R241 ;  /* 0x000000f1f243723e */ /* 0x000fe200000010ff */
[----:B------:R-:W1:Y:S01]  /*20e50*/  LDC R157, c[0x0][0x278] ;  /* 0x00009e00ff9d7b82 */ /* 0x000e620000000800 */
[----:B------:R-:W-:Y:S02]  /*20e60*/  F2FP.BF16.F32.PACK_AB R54, R168, R167 ;  /* 0x000000a7a836723e */ /* 0x000fe400000010ff */
[----:B------:R-:W-:-:S02]  /*20e70*/  F2FP.BF16.F32.PACK_AB R55, R245, R244 ;  /* 0x000000f4f537723e */ /* 0x000fc400000010ff */
[----:B------:R-:W-:Y:S02]  /*20e80*/  F2FP.BF16.F32.PACK_AB R58, R170, R169 ;  /* 0x000000a9aa3a723e */ /* 0x000fe400000010ff */
[----:B------:R-:W-:Y:S01]  /*20e90*/  F2FP.BF16.F32.PACK_AB R59, R247, R246 ;  /* 0x000000f6f73b723e */ /* 0x000fe200000010ff */
[----:B------:R-:W4:Y:S01]  /*20ea0*/  LDC R159, c[0x0][0x278] ;  /* 0x00009e00ff9f7b82 */ /* 0x000f220000000800 */
[----:B------:R2:W-:Y:S07]  /*20eb0*/  STSM.16.M88.4 [R142], R152 ;  /* 0x000000988e007844 */ /* 0x0005ee0000000200 */
[----:B------:R-:W-:Y:S01]  /*20ec0*/  BAR.SYNC.DEFER_BLOCKING 0x0 ;  /* 0x0000000000007b1d */ /* 0x000fe20000010000 */
[----:B------:R-:W-:-:S02]  /*20ed0*/  F2FP.BF16.F32.PACK_AB R44, R40, R41 ;  /* 0x00000029282c723e */ /* 0x000fc400000010ff */
[----:B------:R-:W-:Y:S02]  /*20ee0*/  F2FP.BF16.F32.PACK_AB R49, R46, R47 ;  /* 0x0000002f2e31723e */ /* 0x000fe400000010ff */
[----:B------:R-:W-:Y:S02]  /*20ef0*/  F2FP.BF16.F32.PACK_AB R45, R50, R51 ;  /* 0x00000033322d723e */ /* 0x000fe400000010ff */
[----:B------:R-:W-:Y:S02]  /*20f00*/  F2FP.BF16.F32.PACK_AB R189, R140, R23 ;  /* 0x000000178cbd723e */ /* 0x000fe400000010ff */
[----:B------:R-:W-:Y:S02]  /*20f10*/  F2FP.BF16.F32.PACK_AB R191, R10, R11 ;  /* 0x0000000b0abf723e */ /* 0x000fe400000010ff */
[----:B------:R-:W-:Y:S01]  /*20f20*/  F2FP.BF16.F32.PACK_AB R48, R36, R37 ;  /* 0x000000252430723e */ /* 0x000fe200000010ff */
[----:B--2---:R-:W2:Y:S01]  /*20f30*/  LDC R155, c[0x0][0x278] ;  /* 0x00009e00ff9b7b82 */ /* 0x004ea20000000800 */
[----:B------:R-:W-:-:S02]  /*20f40*/  F2FP.BF16.F32.PACK_AB R97, R28, R29 ;  /* 0x0000001d1c61723e */ /* 0x000fc400000010ff */
[----:B------:R-:W-:Y:S02]  /*20f50*/  F2FP.BF16.F32.PACK_AB R96, R22, R25 ;  /* 0x000000191660723e */ /* 0x000fe400000010ff */
[----:B------:R-:W-:Y:S02]  /*20f60*/  F2FP.BF16.F32.PACK_AB R98, R188, R187 ;  /* 0x000000bbbc62723e */ /* 0x000fe400000010ff */
[----:B------:R-:W-:Y:S01]  /*20f70*/  PRMT R243, R228, 0x6540, R243 ;  /* 0x00006540e4f37816 */ /* 0x000fe200000000f3 */
[----:B------:R-:W3:Y:S01]  /*20f80*/  LDC R153, c[0x0][0x278] ;  /* 0x00009e00ff997b82 */ /* 0x000ee20000000800 */
[----:B------:R-:W2:Y:S07]  /*20f90*/  LDS.128 R92, [R24] ;  /* 0x00000000185c7984 */ /* 0x000eae0000000c00 */
[----:B------:R-:W-:Y:S01]  /*20fa0*/  BAR.SYNC.DEFER_BLOCKING 0x0 ;  /* 0x0000000000007b1d */ /* 0x000fe20000010000 */
[----:B------:R-:W-:-:S02]  /*20fb0*/  F2FP.BF16.F32.PACK_AB R146, R193, R192 ;  /* 0x000000c0c192723e */ /* 0x000fc400000010ff */
[----:B------:R-:W-:Y:S01]  /*20fc0*/  F2FP.BF16.F32.PACK_AB R41, R42, R43 ;  /* 0x0000002b2a29723e */ /* 0x000fe200000010ff */
[----:B-1----:R-:W-:Y:S02]  /*20fd0*/  IMAD R157, R157, 0x1a, RZ ;  /* 0x0000001a9d9d7824 */ /* 0x002fe400078e02ff */
[----:B------:R-:W-:Y:S02]  /*20fe0*/  IMAD R163, R163, 0x1e, RZ ;  /* 0x0000001ea3a37824 */ /* 0x000fe400078e02ff */
[----:B------:R-:W1:Y:S08]  /*20ff0*/  LDC R165, c[0x0][0x278] ;  /* 0x00009e00ffa57b82 */ /* 0x000e700000000800 */
[----:B------:R-:W2:Y:S08]  /*21000*/  LDC R167, c[0x0][0x278] ;  /* 0x00009e00ffa77b82 */ /* 0x000eb00000000800 */
[----:B------:R-:W2:Y:S01]  /*21010*/  LDC R173, c[0x0][0x278] ;  /* 0x00009e00ffad7b82 */ /* 0x000ea20000000800 */
[----:B------:R-:W-:Y:S07]  /*21020*/  STSM.16.M88.4 [R142], R76 ;  /* 0x0000004c8e007844 */ /* 0x000fee0000000200 */
[----:B------:R-:W-:Y:S01]  /*21030*/  BAR.SYNC.DEFER_BLOCKING 0x0 ;  /* 0x0000000000007b1d */ /* 0x000fe20000010000 */
[----:B------:R-:W-:-:S02]  /*21040*/  F2FP.BF16.F32.PACK_AB R46, R176, R171 ;  /* 0x000000abb02e723e */ /* 0x000fc400000010ff */
[----:B------:R-:W-:Y:S02]  /*21050*/  F2FP.BF16.F32.PACK_AB R47, R249, R248 ;  /* 0x000000f8f92f723e */ /* 0x000fe400000010ff */
[----:B------:R-:W-:-:S03]  /*21060*/  F2FP.BF16.F32.PACK_AB R50, R178, R177 ;  /* 0x000000b1b232723e */ /* 0x000fc600000010ff */
[----:B------:R-:W2:Y:S01]  /*21070*/  LDC R175, c[0x0][0x278] ;  /* 0x00009e00ffaf7b82 */ /* 0x000ea20000000800 */
[----:B------:R-:W-:Y:S02]  /*21080*/  F2FP.BF16.F32.PACK_AB R43, R8, R252 ;  /* 0x000000fc082b723e */ /* 0x000fe400000010ff */
[----:B------:R-:W2:Y:S01]  /*21090*/  LDL.LU R8, [R1+0x9f8] ;  /* 0x0009f80001087983 */ /* 0x000ea20000300800 */
[----:B------:R-:W-:Y:S02]  /*210a0*/  F2FP.BF16.F32.PACK_AB R51, R251, R250 ;  /* 0x000000fafb33723e */ /* 0x000fe400000010ff */
[----:B------:R-:W-:Y:S02]  /*210b0*/  F2FP.BF16.F32.PACK_AB R40, R30, R31 ;  /* 0x0000001f1e28723e */ /* 0x000fe400000010ff */
[----:B------:R-:W-:Y:S02]  /*210c0*/  F2FP.BF16.F32.PACK_AB R42, R184, R179 ;  /* 0x000000b3b82a723e */ /* 0x000fe400000010ff */
[----:B------:R-:W-:-:S02]  /*210d0*/  F2FP.BF16.F32.PACK_AB R37, R38, R39 ;  /* 0x000000272625723e */ /* 0x000fc400000010ff */
[----:B------:R-:W-:Y:S02]  /*210e0*/  F2FP.BF16.F32.PACK_AB R36, R26, R27 ;  /* 0x0000001b1a24723e */ /* 0x000fe400000010ff */
[----:B------:R-:W-:Y:S01]  /*210f0*/  F2FP.BF16.F32.PACK_AB R188, R20, R21 ;  /* 0x0000001514bc723e */ /* 0x000fe200000010ff */
[----:B------:R-:W-:Y:S01]  /*21100*/  IMAD R2, R243, UR9, RZ ;  /* 0x00000009f3027c24 */ /* 0x000fe2000f8e02ff */
[----:B0-----:R-:W-:Y:S01]  /*21110*/  SHF.L.U32 R25, R148, 0x1, RZ ;  /* 0x0000000194197819 */ /* 0x001fe200000006ff */
[----:B---3--:R-:W-:Y:S01]  /*21120*/  IMAD R153, R153, 0x16, RZ ;  /* 0x0000001699997824 */ /* 0x008fe200078e02ff */
[----:B------:R-:W0:Y:S01]  /*21130*/  LDS.128 R76, [R24] ;  /* 0x00000000184c7984 */ /* 0x000e220000000c00 */
[----:B----4-:R-:W-:Y:S01]  /*21140*/  IMAD R159, R159, 0x1c, RZ ;  /* 0x0000001c9f9f7824 */ /* 0x010fe200078e02ff */
[----:B------:R-:W3:Y:S08]  /*21150*/  LDC R177, c[0x0][0x278] ;  /* 0x00009e00ffb17b82 */ /* 0x000ef00000000800 */
[----:B------:R-:W-:Y:S01]  /*21160*/  BAR.SYNC.DEFER_BLOCKING 0x0 ;  /* 0x0000000000007b1d */ /* 0x000fe20000010000 */
[----:B-1----:R-:W-:-:S02]  /*21170*/  IMAD R165, R165, 0x42, RZ ;  /* 0x00000042a5a57824 */ /* 0x002fc400078e02ff */
[----:B--2---:R-:W-:Y:S02]  /*21180*/  IMAD R167, R167, 0x44, RZ ;  /* 0x00000044a7a77824 */ /* 0x004fe400078e02ff */
[----:B------:R-:W-:-:S03]  /*21190*/  IMAD R173, R173, 0x4a, RZ ;  /* 0x0000004aadad7824 */ /* 0x000fc600078e02ff */
[----:B------:R-:W1:Y:S08]  /*211a0*/  LDC R179, c[0x0][0x278] ;  /* 0x00009e00ffb37b82 */ /* 0x000e700000000800 */
[----:B------:R-:W2:Y:S01]  /*211b0*/  LDC R193, c[0x0][0x278] ;  /* 0x00009e00ffc17b82 */ /* 0x000ea20000000800 */
[----:B------:R-:W-:Y:S07]  /*211c0*/  STSM.16.M88.4 [R142], R80 ;  /* 0x000000508e007844 */ /* 0x000fee0000000200 */
[----:B------:R-:W-:Y:S06]  /*211d0*/  BAR.SYNC.DEFER_BLOCKING 0x0 ;  /* 0x0000000000007b1d */ /* 0x000fec0000010000 */
[----:B------:R-:W4:Y:S02]  /*211e0*/  LDS.128 R80, [R24] ;  /* 0x0000000018507984 */ /* 0x000f240000000c00 */
[----:B------:R-:W-:Y:S06]  /*211f0*/  BAR.SYNC.DEFER_BLOCKING 0x0 ;  /* 0x0000000000007b1d */ /* 0x000fec0000010000 */
[----:B------:R-:W-:Y:S02]  /*21200*/  STSM.16.M88.4 [R142], R68 ;  /* 0x000000448e007844 */ /* 0x000fe40000000200 */
        /* <DEDUP_REMOVED lines=32> */
[----:B------:R-:W-:Y:S01]  /*21410*/  BAR.SYNC.DEFER_BLOCKING 0x0 ;  /* 0x0000000000007b1d */ /* 0x000fe20000010000 */
[----:B------:R-:W-:-:S02]  /*21420*/  F2FP.BF16.F32.PACK_AB R38, R186, R185 ;  /* 0x000000b9ba26723e */ /* 0x000fc400000010ff */
[----:B------:R-:W-:Y:S01]  /*21430*/  F2FP.BF16.F32.PACK_AB R39, R213, R215 ;  /* 0x000000d7d527723e */ /* 0x000fe200000010ff */
[----:B------:R-:W-:Y:S01]  /*21440*/  USHF.L.U32 UR9, UR8, 0x1, URZ ;  /* 0x0000000108097899 */ /* 0x000fe2000800063f */
[----:B------:R-:W-:Y:S01]  /*21450*/  IMAD.SHL.U32 R27, R2, 0x2, RZ ;  /* 0x00000002021b7824 */ /* 0x000fe200078e00ff */
[----:B------:R-:W-:Y:S01]  /*21460*/  F2FP.BF16.F32.PACK_AB R147, R8, R9 ;  /* 0x000000090893723e */ /* 0x000fe200000010ff */
[----:B------:R-:W4:Y:S01]  /*21470*/  LDS.128 R40, [R24] ;  /* 0x0000000018287984 */ /* 0x000f220000000c00 */
[----:B------:R-:W-:Y:S01]  /*21480*/  IMAD R175, R175, 0x3f, RZ ;  /* 0x0000003fafaf7824 */ /* 0x000fe200078e02ff */
[----:B------:R-:W0:Y:S08]  /*21490*/  LDC R185, c[0x0][0x278] ;  /* 0x00009e00ffb97b82 */ /* 0x000e300000000800 */
[----:B------:R-:W-:Y:S01]  /*214a0*/  BAR.SYNC.DEFER_BLOCKING 0x0 ;  /* 0x0000000000007b1d */ /* 0x000fe20000010000 */
[----:B---3--:R-:W-:-:S02]  /*214b0*/  IMAD.SHL.U32 R177, R177, 0x40, RZ ;  /* 0x00000040b1b17824 */ /* 0x008fc400078e00ff */
[----:B--2---:R-:W-:Y:S02]  /*214c0*/  IMAD R193, R193, 0x63, RZ ;  /* 0x00000063c1c17824 */ /* 0x004fe400078e02ff */
[----:B------:R-:W-:Y:S02]  /*214d0*/  IMAD R203, R203, 0x77, RZ ;  /* 0x00000077cbcb7824 */ /* 0x000fe400078e02ff */
[----:B------:R-:W-:Y:S01]  /*214e0*/  IMAD R205, R205, 0x79, RZ ;  /* 0x00000079cdcd7824 */ /* 0x000fe200078e02ff */
[----:B------:R-:W2:Y:S01]  /*214f0*/  LDL.LU R213, [R1+0x9f4] ;  /* 0x0009f40001d57983 */ /* 0x000ea20000300800 */
[----:B------:R-:W-:-:S03]  /*21500*/  IADD3 R26, P3, P5, R27, UR9, R144 ;  /* 0x000000091b1a7c10 */ /* 0x000fc6000fd7e090 */
[----:B------:R-:W-:Y:S01]  /*21510*/  STSM.16.M88.4 [R142], R36 ;  /* 0x000000248e007844 */ /* 0x000fe20000000200 */
[----:B------:R-:W-:Y:S01]  /*21520*/  BAR.SYNC.DEFER_BLOCKING 0x0 ;  /* 0x0000000000007b1d */ /* 0x000fe20000010000 */
[----:B------:R-:W-:-:S04]  /*21530*/  IMAD.HI R2, R2, 0x2, RZ ;  /* 0x0000000202027827 */ /* 0x000fc800078e02ff */
[----:B0-----:R-:W-:Y:S01]  /*21540*/  IMAD R185, R185, 0x51, RZ ;  /* 0x00000051b9b97824 */ /* 0x001fe200078e02ff */
[----:B------:R-:W3:Y:S01]  /*21550*/  LDL.LU R215, [R1+0x9f0] ;  /* 0x0009f00001d77983 */ /* 0x000ee20000300800 */
[----:B------:R-:W-:Y:S01]  /*21560*/  UIMAD.WIDE UR8, UR8, 0x2, URZ ;  /* 0x00000002080878a5 */ /* 0x000fe2000f8e023f */
[----:B------:R-:W-:Y:S02]  /*21570*/  F2FP.BF16.F32.PACK_AB R144, R0, R3 ;  /* 0x000000030090723e */ /* 0x000fe400000010ff */
[----:B------:R-:W2:Y:S04]  /*21580*/  LDL.LU R220, [R1+0x9ec] ;  /* 0x0009ec0001dc7983 */ /* 0x000ea80000300800 */
[----:B------:R-:W0:Y:S01]  /*21590*/  LDS.128 R28, [R24] ;  /* 0x00000000181c7984 */ /* 0x000e220000000c00 */
[----:B------:R-:W-:Y:S01]  /*215a0*/  FSEL R208, R208, -INF , P4 ;  /* 0xff800000d0d07808 */ /* 0x000fe20002000000 */
[----:B------:R-:W-:Y:S01]  /*215b0*/  ULDC UR8, c[0x0][0x27c] ;  /* 0x00009f0000087ab9 */ /* 0x000fe20000000800 */
[----:B------:R-:W-:Y:S01]  /*215c0*/  BAR.SYNC.DEFER_BLOCKING 0x0 ;  /* 0x0000000000007b1d */ /* 0x000fe20000010000 */
[----:B------:R-:W-:-:S02]  /*215d0*/  IADD3.X R27, R2, UR9, R145, P3, P5 ;  /* 0x00000009021b7c10 */ /* 0x000fc40009fea491 */
[----:B------:R-:W-:-:S03]  /*215e0*/  PRMT R0, R12, 0x7632, R0 ;  /* 0x000076320c007816 */ /* 0x000fc60000000000 */
[----:B------:R-:W3:Y:S04]  /*215f0*/  LDL.LU R10, [R1+0x9e8] ;  /* 0x0009e800010a7983 */ /* 0x000ee80000300800 */
[----:B------:R1:W-:Y:S01]  /*21600*/  STSM.16.M88.4 [R142], R96 ;  /* 0x000000608e007844 */ /* 0x0003e20000000200 */
[----:B------:R-:W-:Y:S01]  /*21610*/  BAR.SYNC.DEFER_BLOCKING 0x0 ;  /* 0x0000000000007b1d */ /* 0x000fe20000010000 */
[----:B------:R-:W-:Y:S02]  /*21620*/  F2FP.BF16.F32.PACK_AB R145, R143, R141 ;  /* 0x0000008d8f91723e */ /* 0x000fe400000010ff */
[----:B------:R-:W-:-:S03]  /*21630*/  IADD3 R2, P3, R25, R26, RZ ;  /* 0x0000001a19027210 */ /* 0x000fc60007f7e0ff */
[----:B------:R-:W3:Y:S02]  /*21640*/  LDL.LU R11, [R1+0x9e4] ;  /* 0x0009e400010b7983 */ /* 0x000ee40000300800 */
[----:B-1----:R-:W1:Y:S02]  /*21650*/  LDC R97, c[0x0][0x278] ;  /* 0x00009e00ff617b82 */ /* 0x002e640000000800 */
[----:B------:R-:W0:Y:S06]  /*21660*/  LDS.128 R20, [R24] ;  /* 0x0000000018147984 */ /* 0x000e2c0000000c00 */
[----:B------:R-:W-:Y:S01]  /*21670*/  BAR.SYNC.DEFER_BLOCKING 0x0 ;  /* 0x0000000000007b1d */ /* 0x000fe20000010000 */
[----:B------:R-:W-:Y:S01]  /*21680*/  LEA.HI.X.SX32 R3, R149, R27, 0x1, P3 ;  /* 0x0000001b95037211 */ /* 0x000fe200018f0eff */
[----:B------:R-:W-:-:S02]  /*21690*/  IMAD R143, R148, 0x6, RZ ;  /* 0x00000006948f7824 */ /* 0x000fc400078e02ff */
[C---:B------:R-:W-:Y:S02]  /*216a0*/  IMAD R99, R148.reuse, 0x3, RZ ;  /* 0x0000000394637824 */ /* 0x040fe400078e02ff */
[----:B------:R-:W-:Y:S01]  /*216b0*/  IMAD.SHL.U32 R141, R148, 0x4, RZ ;  /* 0x00000004948d7824 */ /* 0x000fe200078e00ff */
[----:B------:R-:W3:Y:S04]  /*216c0*/  LDL.LU R8, [R1+0x9e0] ;  /* 0x0009e00001087983 */ /* 0x000ee80000300800 */
[----:B------:R-:W-:Y:S01]  /*216d0*/  STSM.16.M88.4 [R142], R188 ;  /* 0x000000bc8e007844 */ /* 0x000fe20000000200 */
[----:B------:R-:W-:Y:S01]  /*216e0*/  BAR.SYNC.DEFER_BLOCKING 0x0 ;  /* 0x0000000000007b1d */ /* 0x000fe20000010000 */
[-C--:B------:R-:W-:Y:S02]  /*216f0*/  LEA R96, P3, R151, R26.reuse, 0x2 ;  /* 0x0000001a97607211 */ /* 0x080fe400078610ff */
[----:B------:R-:W-:-:S02]  /*21700*/  IADD3 R98, P5, R143, R26, RZ ;  /* 0x0000001a8f627210 */ /* 0x000fc40007fbe0ff */
[----:B-1----:R-:W-:-:S03]  /*21710*/  LEA R140, P6, R97, R26, 0x3 ;  /* 0x0000001a618c7211 */ /* 0x002fc600078c18ff */
[----:B------:R-:W1:Y:S01]  /*21720*/  LDC R151, c[0x0][0x278] ;  /* 0x00009e00ff977b82 */ /* 0x000e620000000800 */
[----:B------:R-:W-:Y:S01]  /*21730*/  IMAD R149, R148, 0xe, RZ ;  /* 0x0000000e94957824 */ /* 0x000fe200078e02ff */
[----:B------:R-:W3:Y:S04]  /*21740*/  LDL.LU R9, [R1+0x9dc] ;  /* 0x0009dc0001097983 */ /* 0x000ee80000300800 */
[----:B------:R-:W2:Y:S02]  /*21750*/  LDS.128 R36, [R24] ;  /* 0x0000000018247984 */ /* 0x000ea40000000c00 */
[----:B------:R-:W-:Y:S06]  /*21760*/  BAR.SYNC.DEFER_BLOCKING 0x0 ;  /* 0x0000000000007b1d */ /* 0x000fec0000010000 */
[----:B------:R4:W-:Y:S02]  /*21770*/  STSM.16.M88.4 [R142], R144 ;  /* 0x000000908e007844 */ /* 0x0009e40000000200 */
[----:B------:R-:W-:Y:S01]  /*21780*/  BAR.SYNC.DEFER_BLOCKING 0x0 ;  /* 0x0000000000007b1d */ /* 0x000fe20000010000 */
[----:B------:R-:W-:-:S02]  /*21790*/  LEA.HI.X.SX32 R97, R25, R27, 0x1, P3 ;  /* 0x0000001b19617211 */ /* 0x000fc400018f0eff */
[-C--:B------:R-:W-:Y:S02]  /*217a0*/  LEA.HI.X.SX32 R99, R99, R27.reuse, 0x1, P5 ;  /* 0x0000001b63637211 */ /* 0x080fe400028f0eff */
[----:B------:R-:W-:Y:S01]  /*217b0*/  LEA.HI.X.SX32 R141, R141, R27, 0x1, P6 ;  /* 0x0000001b8d8d7211 */ /* 0x000fe200030f0eff */
[----:B-1----:R-:W-:Y:S02]  /*217c0*/  IMAD R151, R151, 0x14, RZ ;  /* 0x0000001497977824 */ /* 0x002fe400078e02ff */
[----:B----4-:R-:W1:Y:S01]  /*217d0*/  LDC R144, c[0x0][0x278] ;  /* 0x00009e00ff907b82 */ /* 0x010e620000000800 */
[----:B------:R4:W-:Y:S04]  /*217e0*/  STG.E.U16 desc[UR6][R26.64], R12 ;  /* 0x0000000c1a007986 */ /* 0x0009e8000c101506 */
[----:B------:R0:W-:Y:S04]  /*217f0*/  STG.E.U16 desc[UR6][R2.64], R0 ;  /* 0x0000000002007986 */ /* 0x0001e8000c101506 */
[----:B------:R-:W-:Y:S01]  /*21800*/  STG.E.U16 desc[UR6][R96.64], R13 ;  /* 0x0000000d60007986 */ /* 0x000fe2000c101506 */
[----:B----4-:R-:W-:Y:S01]  /*21810*/  PRMT R12, R13, 0x7632, R12 ;  /* 0x000076320d0c7816 */ /* 0x010fe2000000000c */
[----:B0-----:R-:W0:Y:S04]  /*21820*/  LDC R0, c[0x0][0x278] ;  /* 0x00009e00ff007b82 */ /* 0x001e280000000800 */
[----:B------:R4:W-:Y:S01]  /*21830*/  STG.E.U16 desc[UR6][R98.64], R12 ;  /* 0x0000000c62007986 */ /* 0x0009e2000c101506 */
[----:B------:R-:W-:-:S02]  /*21840*/  IMAD R145, R148, 0xa, RZ ;  /* 0x0000000a94917824 */ /* 0x000fc400078e02ff */
[C---:B------:R-:W-:Y:S02]  /*21850*/  IMAD R147, R148.reuse, 0xc, RZ ;  /* 0x0000000c94937824 */ /* 0x040fe400078e02ff */
[C---:B------:R-:W-:Y:S01]  /*21860*/  IMAD R3, R148.reuse, 0x5, RZ ;  /* 0x0000000594037824 */ /* 0x040fe200078e02ff */
[-C--:B----4-:R-:W-:Y:S02]  /*21870*/  LEA R98, P6, R155, R26.reuse, 0x4 ;  /* 0x0000001a9b627211 */ /* 0x090fe400078c20ff */
[----:B------:R-:W4:Y:S01]  /*21880*/  LDC R155, c[0x0][0x278] ;  /* 0x00009e00ff9b7b82 */ /* 0x000f220000000800 */
[-C--:B------:R-:W-:Y:S02]  /*21890*/  IADD3 R2, P5, R145, R26.reuse, RZ ;  /* 0x0000001a91027210 */ /* 0x080fe40007fbe0ff */
[----:B------:R-:W-:Y:S01]  /*218a0*/  IADD3 R12, P3, R147, R26, RZ ;  /* 0x0000001a930c7210 */ /* 0x000fe20007f7e0ff */
[----:B------:R-:W-:Y:S01]  /*218b0*/  IMAD R25, R148, 0x7, RZ ;  /* 0x0000000794197824 */ /* 0x000fe200078e02ff */
[----:B------:R-:W-:-:S02]  /*218c0*/  PRMT R97, R14, 0x7632, R97 ;  /* 0x000076320e617816 */ /* 0x000fc40000000061 */
[-C--:B------:R-:W-:Y:S02]  /*218d0*/  LEA.HI.X.SX32 R3, R3, R27.reuse, 0x1, P5 ;  /* 0x0000001b03037211 */ /* 0x080fe400028f0eff */
[----:B------:R-:W-:Y:S02]  /*218e0*/  IADD3 R96, P5, R149, R26, RZ ;  /* 0x0000001a95607210 */ /* 0x000fe40007fbe0ff */
[-C--:B------:R-:W-:Y:S01]  /*218f0*/  LEA.HI.X.SX32 R13, R143, R27.reuse, 0x1, P3 ;  /* 0x0000001b8f0d7211 */ /* 0x080fe200018f0eff */
[----:B0-----:R-:W-:Y:S01]  /*21900*/  IMAD R143, R0, 0x12, RZ ;  /* 0x00000012008f7824 */ /* 0x001fe200078e02ff */
[----:B------:R0:W-:Y:S01]  /*21910*/  STG.E.U16 desc[UR6][R140.64], R14 ;  /* 0x0000000e8c007986 */ /* 0x0001e2000c101506 */
[----:B------:R-:W-:Y:S01]  /*21920*/  SHF.L.U32 R99, R148, 0x3, RZ ;  /* 0x0000000394637819 */ /* 0x000fe200000006ff */
[----:B------:R-:W1:Y:S02]  /*21930*/  LDC R0, c[0x0][0x278] ;  /* 0x00009e00ff007b82 */ /* 0x000e640000000800 */
[----:B------:R4:W-:Y:S01]  /*21940*/  STG.E.U16 desc[UR6][R2.64], R97 ;  /* 0x0000006102007986 */ /* 0x0009e2000c101506 */
[----:B------:R-:W-:-:S03]  /*21950*/  LEA.HI.X.SX32 R99, R99, R27, 0x1, P6 ;  /* 0x0000001b63637211 */ /* 0x000fc600030f0eff */
[----:B------:R4:W-:Y:S01]  /*21960*/  STG.E.U16 desc[UR6][R12.64], R15 ;  /* 0x0000000f0c007986 */ /* 0x0009e2000c101506 */
[----:B0-----:R-:W-:Y:S01]  /*21970*/  PRMT R14, R15, 0x7632, R14 ;  /* 0x000076320f0e7816 */ /* 0x001fe2000000000e */
[----:B----4-:R-:W-:Y:S01]  /*21980*/  IMAD R155, R155, 0x18, RZ ;  /* 0x000000189b9b7824 */ /* 0x010fe200078e02ff */
[----:B------:R-:W0:Y:S01]  /*21990*/  LDC R140, c[0x0][0x278] ;  /* 0x00009e00ff8c7b82 */ /* 0x000e220000000800 */
[----:B------:R-:W-:Y:S01]  /*219a0*/  LEA.HI.X.SX32 R97, R25, R27, 0x1, P5 ;  /* 0x0000001b19617211 */ /* 0x000fe200028f0eff */
[----:B------:R-:W-:Y:S01]  /*219b0*/  IMAD R3, R148, 0x9, RZ ;  /* 0x0000000994037824 */ /* 0x000fe200078e02ff */
[----:B------:R-:W-:-:S03]  /*219c0*/  IADD3 R2, P3, R143, R26, RZ ;  /* 0x0000001a8f027210 */ /* 0x000fc60007f7e0ff */
[----:B------:R4:W-:Y:S01]  /*219d0*/  STG.E.U16 desc[UR6][R96.64], R14 ;  /* 0x0000000e60007986 */ /* 0x0009e2000c101506 */
[-C--:B------:R-:W-:Y:S01]  /*219e0*/  LEA.HI.X.SX32 R3, R3, R27.reuse, 0x1, P3 ;  /* 0x0000001b03037211 */ /* 0x080fe200018f0eff */
[----:B------:R-:W-:Y:S01]  /*219f0*/  IMAD R15, R148, 0xb, RZ ;  /* 0x0000000b940f7824 */ /* 0x000fe200078e02ff */
[----:B------:R-:W-:Y:S01]  /*21a00*/  IADD3 R12, P5, R151, R26, RZ ;  /* 0x0000001a970c7210 */ /* 0x000fe20007fbe0ff */
[----:B------:R1:W-:Y:S01]  /*21a10*/  STG.E.U16 desc[UR6][R98.64], R16 ;  /* 0x0000001062007986 */ /* 0x0003e2000c101506 */
[----:B------:R-:W0:Y:S02]  /*21a20*/  LDC R25, c[0x0][0x278] ;  /* 0x00009e00ff197b82 */ /* 0x000e240000000800 */
[----:B------:R-:W-:Y:S02]  /*21a30*/  LEA.HI.X.SX32 R13, R145, R27, 0x1, P5 ;  /* 0x0000001b910d7211 */ /* 0x000fe400028f0eff */
[----:B----4-:R-:W-:-:S04]  /*21a40*/  PRMT R96, R16, 0x7632, R96 ;  /* 0x0000763210607816 */ /* 0x010fc80000000060 */
[----:B------:R-:W4:Y:S01]  /*21a50*/  LDC R141, c[0x0][0x278] ;  /* 0x00009e00ff8d7b82 */ /* 0x000f220000000800 */
[-C--:B------:R-:W-:Y:S01]  /*21a60*/  IADD3 R14, P6, R153, R26.reuse, RZ ;  /* 0x0000001a990e7210 */ /* 0x080fe20007fde0ff */
[----:B------:R1:W-:Y:S03]  /*21a70*/  STG.E.U16 desc[UR6][R2.64], R96 ;  /* 0x0000006002007986 */ /* 0x0003e6000c101506 */
[----:B------:R-:W-:Y:S02]  /*21a80*/  LEA.HI.X.SX32 R15, R15, R27, 0x1, P6 ;  /* 0x0000001b0f0f7211 */ /* 0x000fe400030f0eff */
[----:B------:R-:W-:Y:S01]  /*21a90*/  PRMT R97, R17, 0x7632, R97 ;  /* 0x0000763211617816 */ /* 0x000fe20000000061 */
[----:B-1----:R-:W1:Y:S01]  /*21aa0*/  LDC R98, c[0x0][0x278] ;  /* 0x00009e00ff627b82 */ /* 0x002e620000000800 */
[----:B------:R0:W-:Y:S01]  /*21ab0*/  STG.E.U16 desc[UR6][R12.64], R17 ;  /* 0x000000110c007986 */ /* 0x0001e2000c101506 */
[----:B------:R-:W-:-:S06]  /*21ac0*/  IADD3 R2, P5, R155, R26, RZ ;  /* 0x0000001a9b027210 */ /* 0x000fcc0007fbe0ff */
[----:B------:R-:W2:Y:S01]  /*21ad0*/  LDC R99, c[0x0][0x278] ;  /* 0x00009e00ff637b82 */ /* 0x000ea20000000800 */
[----:B------:R-:W-:Y:S01]  /*21ae0*/  LEA.HI.X.SX32 R3, R147, R27, 0x1, P5 ;  /* 0x0000001b93037211 */ /* 0x000fe200028f0eff */
[----:B------:R-:W-:Y:S01]  /*21af0*/  STG.E.U16 desc[UR6][R14.64], R97 ;  /* 0x000000610e007986 */ /* 0x000fe2000c101506 */
[----:B------:R-:W-:-:S03]  /*21b00*/  PRMT R142, R18, 0x7632, R142 ;  /* 0x00007632128e7816 */ /* 0x000fc6000000008e */
[----:B------:R4:W-:Y:S02]  /*21b10*/  STG.E.U16 desc[UR6][R2.64], R18 ;  /* 0x0000001202007986 */ /* 0x0009e4000c101506 */
[----:B------:R-:W2:Y:S01]  /*21b20*/  LDC R16, c[0x0][0x278] ;  /* 0x00009e00ff107b82 */ /* 0x000ea20000000800 */
[----:B0-----:R-:W-:Y:S01]  /*21b30*/  IMAD R13, R148, 0xd, RZ ;  /* 0x0000000d940d7824 */ /* 0x001fe200078e02ff */
[----:B------:R-:W-:Y:S01]  /*21b40*/  IADD3 R12, P3, R157, R26, RZ ;  /* 0x0000001a9d0c7210 */ /* 0x000fe20007f7e0ff */
[----:B------:R-:W-:-:S05]  /*21b50*/  IMAD R17, R0, 0xf, RZ ;  /* 0x0000000f00117824 */ /* 0x000fca00078e02ff */
[----:B------:R-:W0:Y:S08]  /*21b60*/  LDC R145, c[0x0][0x278] ;  /* 0x00009e00ff917b82 */ /* 0x000e300000000800 */
[----:B----4-:R-:W4:Y:S01]  /*21b70*/  LDC R18, c[0x0][0x278] ;  /* 0x00009e00ff127b82 */ /* 0x010f220000000800 */
[-C--:B------:R-:W-:Y:S02]  /*21b80*/  IADD3 R14, P5, R159, R26.reuse, RZ ;  /* 0x0000001a9f0e7210 */ /* 0x080fe40007fbe0ff */
[----:B------:R-:W-:-:S02]  /*21b90*/  IADD3 R96, P6, R163, R26, RZ ;  /* 0x0000001aa3607210 */ /* 0x000fc40007fde0ff */
[----:B------:R-:W-:-:S03]  /*21ba0*/  LEA.HI.X.SX32 R13, R13, R27, 0x1, P3 ;  /* 0x0000001b0d0d7211 */ /* 0x000fc600018f0eff */
[----:B------:R-:W0:Y:S01]  /*21bb0*/  LDC R0, c[0x0][0x278] ;  /* 0x00009e00ff007b82 */ /* 0x000e220000000800 */
[-C--:B------:R-:W-:Y:S02]  /*21bc0*/  LEA.HI.X.SX32 R15, R149, R27.reuse, 0x1, P5 ;  /* 0x0000001b950f7211 */ /* 0x080fe400028f0eff */
[----:B------:R-:W-:Y:S02]  /*21bd0*/  LEA.HI.X.SX32 R97, R17, R27, 0x1, P6 ;  /* 0x0000001b11617211 */ /* 0x000fe400030f0eff */
[----:B------:R-:W-:Y:S01]  /*21be0*/  PRMT R146, R19, 0x7632, R146 ;  /* 0x0000763213927816 */ /* 0x000fe20000000092 */
[----:B------:R2:W-:Y:S01]  /*21bf0*/  STG.E.U16 desc[UR6][R12.64], R142 ;  /* 0x0000008e0c007986 */ /* 0x0005e2000c101506 */
[----:B------:R-:W-:Y:S01]  /*21c00*/  IMAD.SHL.U32 R25, R25, 0x10, RZ ;  /* 0x0000001019197824 */ /* 0x000fe200078e00ff */
[----:B------:R-:W3:Y:S01]  /*21c10*/  LDC R2, c[0x0][0x278] ;  /* 0x00009e00ff027b82 */ /* 0x000ee20000000800 */
[----:B-1----:R-:W-:Y:S01]  /*21c20*/  IMAD R3, R98, 0x22, RZ ;  /* 0x0000002262037824 */ /* 0x002fe200078e02ff */
[----:B------:R-:W-:Y:S01]  /*21c30*/  LEA R98, P5, R161, R26, 0x5 ;  /* 0x0000001aa1627211 */ /* 0x000fe200078a28ff */
[----:B------:R1:W-:Y:S01]  /*21c40*/  STG.E.U16 desc[UR6][R14.64], R19 ;  /* 0x000000130e007986 */ /* 0x0003e2000c101506 */
[----:B------:R-:W-:-:S02]  /*21c50*/  IMAD R17, R140, 0x26, RZ ;  /* 0x000000268c117824 */ /* 0x000fc400078e02ff */
[----:B------:R-:W-:Y:S01]  /*21c60*/  IMAD R141, R141, 0x11, RZ ;  /* 0x000000118d8d7824 */ /* 0x000fe200078e02ff */
[----:B------:R4:W-:Y:S01]  /*21c70*/  STG.E.U16 desc[UR6][R96.64], R146 ;  /* 0x0000009260007986 */ /* 0x0009e2000c101506 */
[----:B------:R-:W3:Y:S01]  /*21c80*/  LDC R147, c[0x0][0x278] ;  /* 0x00009e00ff937b82 */ /* 0x000ee20000000800 */
[----:B--2---:R-:W-:Y:S01]  /*21c90*/  IMAD R13, R99, 0x24, RZ ;  /* 0x00000024630d7824 */ /* 0x004fe200078e02ff */
[-C--:B------:R-:W-:Y:S02]  /*21ca0*/  LEA.HI.X.SX32 R99, R25, R27.reuse, 0x1, P5 ;  /* 0x0000001b19637211 */ /* 0x080fe400028f0eff */
[-C--:B------:R-:W-:Y:S02]  /*21cb0*/  IADD3 R142, P6, R17, R26.reuse, RZ ;  /* 0x0000001a118e7210 */ /* 0x080fe40007fde0ff */
[-C--:B-1----:R-:W-:Y:S01]  /*21cc0*/  IADD3 R14, P3, R3, R26.reuse, RZ ;  /* 0x0000001a030e7210 */ /* 0x082fe20007f7e0ff */
[----:B------:R-:W-:Y:S01]  /*21cd0*/  IMAD R19, R16, 0x13, RZ ;  /* 0x0000001310137824 */ /* 0x000fe200078e02ff */
[----:B------:R-:W-:Y:S01]  /*21ce0*/  IADD3 R140, P5, R13, R26, RZ ;  /* 0x0000001a0d8c7210 */ /* 0x000fe20007fbe0ff */
[----:B------:R-:W1:Y:S01]  /*21cf0*/  LDC R16, c[0x0][0x278] ;  /* 0x00009e00ff107b82 */ /* 0x000e620000000800 */
[----:B----4-:R-:W-:Y:S01]  /*21d00*/  IMAD R97, R18, 0x2c, RZ ;  /* 0x0000002c12617824 */ /* 0x010fe200078e02ff */
[----:B------:R-:W-:-:S06]  /*21d10*/  LEA.HI.X.SX32 R15, R141, R27, 0x1, P3 ;  /* 0x0000001b8d0f7211 */ /* 0x000fcc00018f0eff */
[----:B------:R-:W2:Y:S01]  /*21d20*/  LDC R18, c[0x0][0x278] ;  /* 0x00009e00ff127b82 */ /* 0x000ea20000000800 */
[----:B------:R-:W-:Y:S02]  /*21d30*/  PRMT R12, R4, 0x7632, R12 ;  /* 0x00007632040c7816 */ /* 0x000fe4000000000c */
[-C--:B------:R-:W-:Y:S01]  /*21d40*/  LEA.HI.X.SX32 R141, R143, R27.reuse, 0x1, P5 ;  /* 0x0000001b8f8d7211 */ /* 0x080fe200028f0eff */
[----:B------:R0:W-:Y:S01]  /*21d50*/  STG.E.U16 desc[UR6][R98.64], R4 ;  /* 0x0000000462007986 */ /* 0x0001e2000c101506 */
[----:B------:R-:W-:Y:S01]  /*21d60*/  LEA.HI.X.SX32 R143, R19, R27, 0x1, P6 ;  /* 0x0000001b138f7211 */ /* 0x000fe200030f0eff */
[----:B------:R-:W-:Y:S01]  /*21d70*/  IMAD R19, R144, 0x28, RZ ;  /* 0x0000002890137824 */ /* 0x000fe200078e02ff */
[----:B------:R-:W-:Y:S01]  /*21d80*/  PRMT R96, R5, 0x7632, R96 ;  /* 0x0000763205607816 */ /* 0x000fe20000000060 */
[----:B------:R4:W-:Y:S01]  /*21d90*/  STG.E.U16 desc[UR6][R14.64], R12 ;  /* 0x0000000c0e007986 */ /* 0x0009e2000c101506 */
[----:B------:R-:W3:Y:S03]  /*21da0*/  LDC R25, c[0x0][0x278] ;  /* 0x00009e00ff197b82 */ /* 0x000ee60000000800 */
[----:B------:R1:W-:Y:S01]  /*21db0*/  STG.E.U16 desc[UR6][R140.64], R5 ;  /* 0x000000058c007986 */ /* 0x0003e2000c101506 */
[----:B0-----:R-:W-:Y:S01]  /*21dc0*/  IMAD R99, R145, 0x2a, RZ ;  /* 0x0000002a91637824 */ /* 0x001fe200078e02ff */
[----:B------:R-:W-:-:S03]  /*21dd0*/  IADD3 R144, P6, R97, R26, RZ ;  /* 0x0000001a61907210 */ /* 0x000fc60007fde0ff */
[----:B------:R-:W0:Y:S01]  /*21de0*/  LDC R149, c[0x0][0x278] ;  /* 0x00009e00ff957b82 */ /* 0x000e220000000800 */
[-C--:B----4-:R-:W-:Y:S02]  /*21df0*/  IADD3 R14, P3, R19, R26.reuse, RZ ;  /* 0x0000001a130e7210 */ /* 0x090fe40007f7e0ff */
[----:B------:R-:W-:Y:S01]  /*21e00*/  IADD3 R4, P5, R99, R26, RZ ;  /* 0x0000001a63047210 */ /* 0x000fe20007fbe0ff */
[----:B-1----:R-:W-:Y:S01]  /*21e10*/  IMAD R5, R0, 0x15, RZ ;  /* 0x0000001500057824 */ /* 0x002fe200078e02ff */
[----:B------:R-:W-:-:S03]  /*21e20*/  LEA.HI.X.SX32 R15, R151, R27, 0x1, P3 ;  /* 0x0000001b970f7211 */ /* 0x000fc600018f0eff */
[----:B------:R-:W1:Y:S01]  /*21e30*/  LDC R0, c[0x0][0x278] ;  /* 0x00009e00ff007b82 */ /* 0x000e620000000800 */
[----:B------:R-:W-:Y:S02]  /*21e40*/  PRMT R98, R6, 0x7632, R98 ;  /* 0x0000763206627816 */ /* 0x000fe40000000062 */
[-C--:B------:R-:W-:Y:S02]  /*21e50*/  LEA.HI.X.SX32 R5, R5, R27.reuse, 0x1, P5 ;  /* 0x0000001b05057211 */ /* 0x080fe400028f0eff */
[----:B------:R-:W-:Y:S01]  /*21e60*/  LEA.HI.X.SX32 R145, R153, R27, 0x1, P6 ;  /* 0x0000001b99917211 */ /* 0x000fe200030f0eff */
[----:B------:R4:W-:Y:S02]  /*21e70*/  STG.E.U16 desc[UR6][R142.64], R96 ;  /* 0x000000608e007986 */ /* 0x0009e4000c101506 */
[----:B------:R-:W0:Y:S02]  /*21e80*/  LDC R153, c[0x0][0x278] ;  /* 0x00009e00ff997b82 */ /* 0x000e240000000800 */
[----:B------:R-:W-:Y:S04]  /*21e90*/  STG.E.U16 desc[UR6][R14.64], R6 ;  /* 0x000000060e007986 */ /* 0x000fe8000c101506 */
[----:B------:R-:W-:Y:S02]  /*21ea0*/  STG.E.U16 desc[UR6][R4.64], R98 ;  /* 0x0000006204007986 */ /* 0x000fe4000c101506 */
[----:B------:R-:W0:Y:S02]  /*21eb0*/  LDC R12, c[0x0][0x278] ;  /* 0x00009e00ff0c7b82 */ /* 0x000e240000000800 */
[----:B------:R2:W-:Y:S01]  /*21ec0*/  STG.E.U16 desc[UR6][R144.64], R7 ;  /* 0x0000000790007986 */ /* 0x0005e2000c101506 */
[----:B----4-:R-:W-:-:S05]  /*21ed0*/  IMAD R143, R16, 0x2e, RZ ;  /* 0x0000002e108f7824 */ /* 0x010fca00078e02ff */
[----:B------:R-:W4:Y:S01]  /*21ee0*/  LDC R96, c[0x0][0x278] ;  /* 0x00009e00ff607b82 */ /* 0x000f220000000800 */
[----:B--2---:R-:W-:-:S07]  /*21ef0*/  IMAD R145, R18, 0x34, RZ ;  /* 0x0000003412917824 */ /* 0x004fce00078e02ff */
[----:B------:R-:W2:Y:S01]  /*21f00*/  LDC R16, c[0x0][0x278] ;  /* 0x00009e00ff107b82 */ /* 0x000ea20000000800 */
[-C--:B------:R-:W-:Y:S01]  /*21f10*/  IADD3 R150, P6, R145, R26.reuse, RZ ;  /* 0x0000001a91967210 */ /* 0x080fe20007fde0ff */
[----:B---3--:R-:W-:Y:S01]  /*21f20*/  IMAD R15, R2, 0x17, RZ ;  /* 0x00000017020f7824 */ /* 0x008fe200078e02ff */
[----:B------:R-:W-:Y:S01]  /*21f30*/  IADD3 R4, P5, R143, R26, RZ ;  /* 0x0000001a8f047210 */ /* 0x000fe20007fbe0ff */
[----:B------:R-:W-:Y:S01]  /*21f40*/  IMAD R147, R147, 0x30, RZ ;  /* 0x0000003093937824 */ /* 0x000fe200078e02ff */
[-C--:B------:R-:W-:Y:S01]  /*21f50*/  LEA.HI.X.SX32 R151, R157, R27.reuse, 0x1, P6 ;  /* 0x0000001b9d977211 */ /* 0x080fe200030f0eff */
[----:B------:R-:W-:Y:S02]  /*21f60*/  IMAD R141, R25, 0x32, RZ ;  /* 0x00000032198d7824 */ /* 0x000fe400078e02ff */
[----:B------:R-:W3:Y:S01]  /*21f70*/  LDC R157, c[0x0][0x278] ;  /* 0x00009e00ff9d7b82 */ /* 0x000ee20000000800 */
[----:B------:R-:W-:Y:S02]  /*21f80*/  PRMT R140, R7, 0x7632, R140 ;  /* 0x00007632078c7816 */ /* 0x000fe4000000008c */
[----:B------:R-:W-:Y:S01]  /*21f90*/  LEA.HI.X.SX32 R5, R15, R27, 0x1, P5 ;  /* 0x0000001b0f057211 */ /* 0x000fe200028f0eff */
[----:B-1----:R-:W-:-:S04]  /*21fa0*/  IMAD R15, R0, 0x19, RZ ;  /* 0x00000019000f7824 */ /* 0x002fc800078e02ff */
[----:B------:R-:W1:Y:S01]  /*21fb0*/  LDC R161, c[0x0][0x278] ;  /* 0x00009e00ffa17b82 */ /* 0x000e620000000800 */
[-C--:B------:R-:W-:Y:S02]  /*21fc0*/  IADD3 R6, P3, R147, R26.reuse, RZ ;  /* 0x0000001a93067210 */ /* 0x080fe40007f7e0ff */
[----:B------:R-:W-:Y:S01]  /*21fd0*/  IADD3 R14, P5, R141, R26, RZ ;  /* 0x0000001a8d0e7210 */ /* 0x000fe20007fbe0ff */
[----:B------:R4:W-:Y:S04]  /*21fe0*/  STG.E.U16 desc[UR6][R4.64], R140 ;  /* 0x0000008c04007986 */ /* 0x0009e8000c101506 */
[----:B------:R-:W1:Y:S01]  /*21ff0*/  LDC R25, c[0x0][0x278] ;  /* 0x00009e00ff197b82 */ /* 0x000e620000000800 */
[-C--:B------:R-:W-:Y:S02]  /*22000*/  LEA.HI.X.SX32 R7, R155, R27.reuse, 0x1, P3 ;  /* 0x0000001b9b077211 */ /* 0x080fe400018f0eff */
[----:B------:R-:W-:Y:S01]  /*22010*/  LEA.HI.X.SX32 R15, R15, R27, 0x1, P5 ;  /* 0x0000001b0f0f7211 */ /* 0x000fe200028f0eff */
[----:B0-----:R-:W-:Y:S01]  /*22020*/  IMAD R149, R149, 0x36, RZ ;  /* 0x0000003695957824 */ /* 0x001fe200078e02ff */
[----:B----4-:R-:W-:-:S03]  /*22030*/  PRMT R5, R32, 0x7632, R5 ;  /* 0x0000763220057816 */ /* 0x010fc60000000005 */
[----:B------:R-:W0:Y:S01]  /*22040*/  LDC R2, c[0x0][0x278] ;  /* 0x00009e00ff027b82 */ /* 0x000e220000000800 */
[----:B------:R4:W-:Y:S01]  /*22050*/  STG.E.U16 desc[UR6][R6.64], R32 ;  /* 0x0000002006007986 */ /* 0x0009e2000c101506 */
[----:B------:R-:W-:Y:S02]  /*22060*/  IMAD R153, R153, 0x38, RZ ;  /* 0x0000003899997824 */ /* 0x000fe400078e02ff */
[----:B------:R-:W-:Y:S01]  /*22070*/  IMAD R155, R96, 0x3a, RZ ;  /* 0x0000003a609b7824 */ /* 0x000fe200078e02ff */
[----:B------:R2:W-:Y:S03]  /*22080*/  STG.E.U16 desc[UR6][R14.64], R5 ;  /* 0x000000050e007986 */ /* 0x0005e6000c101506 */
[----:B------:R-:W0:Y:S01]  /*22090*/  LDC R0, c[0x0][0x278] ;  /* 0x00009e00ff007b82 */ /* 0x000e220000000800 */
[-C--:B------:R-:W-:Y:S01]  /*220a0*/  IADD3 R4, P3, R149, R26.reuse, RZ ;  /* 0x0000001a95047210 */ /* 0x080fe20007f7e0ff */
[----:B------:R3:W-:Y:S01]  /*220b0*/  STG.E.U16 desc[UR6][R150.64], R33 ;  /* 0x0000002196007986 */ /* 0x0007e2000c101506 */
[----:B----4-:R-:W-:-:S05]  /*220c0*/  IADD3 R6, P5, R153, R26, RZ ;  /* 0x0000001a99067210 */ /* 0x010fca0007fbe0ff */
[----:B------:R-:W4:Y:S01]  /*220d0*/  LDC R18, c[0x0][0x278] ;  /* 0x00009e00ff127b82 */ /* 0x000f220000000800 */
[----:B--2---:R-:W-:Y:S02]  /*220e0*/  IMAD R15, R16, 0x1d, RZ ;  /* 0x0000001d100f7824 */ /* 0x004fe400078e02ff */
[----:B------:R-:W-:Y:S01]  /*220f0*/  IMAD R5, R12, 0x1b, RZ ;  /* 0x0000001b0c057824 */ /* 0x000fe200078e02ff */
[----:B------:R-:W-:-:S04]  /*22100*/  IADD3 R14, P6, R155, R26, RZ ;  /* 0x0000001a9b0e7210 */ /* 0x000fc80007fde0ff */
[----:B------:R-:W2:Y:S01]  /*22110*/  LDC R16, c[0x0][0x278] ;  /* 0x00009e00ff107b82 */ /* 0x000ea20000000800 */
[-C--:B------:R-:W-:Y:S02]  /*22120*/  LEA.HI.X.SX32 R5, R5, R27.reuse, 0x1, P3 ;  /* 0x0000001b05057211 */ /* 0x080fe400018f0eff */
[----:B---3--:R-:W-:Y:S01]  /*22130*/  PRMT R33, R33, 0x7632, R33 ;  /* 0x0000763221217816 */ /* 0x008fe20000000021 */
[----:B------:R-:W-:Y:S01]  /*22140*/  IMAD R157, R157, 0x3c, RZ ;  /* 0x0000003c9d9d7824 */ /* 0x000fe200078e02ff */
[----:B------:R-:W-:-:S03]  /*22150*/  LEA.HI.X.SX32 R7, R159, R27, 0x1, P5 ;  /* 0x0000001b9f077211 */ /* 0x000fc600028f0eff */
[----:B------:R-:W3:Y:S01]  /*22160*/  LDC R151, c[0x0][0x278] ;  /* 0x00009e00ff977b82 */ /* 0x000ee20000000800 */
[----:B------:R-:W-:Y:S01]  /*22170*/  LEA.HI.X.SX32 R15, R15, R27, 0x1, P6 ;  /* 0x0000001b0f0f7211 */ /* 0x000fe200030f0eff */
[----:B-1----:R-:W-:Y:S01]  /*22180*/  IMAD R161, R161, 0x3e, RZ ;  /* 0x0000003ea1a17824 */ /* 0x002fe200078e02ff */
[----:B------:R-:W-:-:S05]  /*22190*/  PRMT R96, R34, 0x7632, R96 ;  /* 0x0000763222607816 */ /* 0x000fca0000000060 */
[----:B------:R-:W1:Y:S01]  /*221a0*/  LDC R12, c[0x0][0x278] ;  /* 0x00009e00ff0c7b82 */ /* 0x000e620000000800 */
[----:B------:R0:W-:Y:S01]  /*221b0*/  STG.E.U16 desc[UR6][R4.64], R33 ;  /* 0x0000002104007986 */ /* 0x0001e2000c101506 */
[----:B------:R-:W-:Y:S01]  /*221c0*/  IMAD R25, R25, 0x1f, RZ ;  /* 0x0000001f19197824 */ /* 0x000fe200078e02ff */
[-C--:B------:R-:W-:Y:S02]  /*221d0*/  IADD3 R32, P5, R157, R26.reuse, RZ ;  /* 0x0000001a9d207210 */ /* 0x080fe40007fbe0ff */
[----:B------:R-:W-:Y:S04]  /*221e0*/  STG.E.U16 desc[UR6][R6.64], R34 ;  /* 0x0000002206007986 */ /* 0x000fe8000c101506 */
[----:B------:R4:W-:Y:S01]  /*221f0*/  STG.E.U16 desc[UR6][R14.64], R96 ;  /* 0x000000600e007986 */ /* 0x0009e2000c101506 */
[----:B------:R-:W-:-:S02]  /*22200*/  IADD3 R158, P6, R165, R26, RZ ;  /* 0x0000001aa59e7210 */ /* 0x000fc40007fde0ff */
[----:B0-----:R-:W-:Y:S02]  /*22210*/  LEA.HI.X.SX32 R33, R163, R27, 0x1, P5 ;  /* 0x0000001ba3217211 */ /* 0x001fe400028f0eff */
[----:B------:R-:W-:Y:S01]  /*22220*/  SHF.L.U32 R5, R0, 0x5, RZ ;  /* 0x0000000500057819 */ /* 0x000fe200000006ff */
[----:B------:R-:W0:Y:S01]  /*22230*/  LDC R163, c[0x0][0x278] ;  /* 0x00009e00ffa37b82 */ /* 0x000e220000000800 */
[----:B----4-:R-:W-:Y:S01]  /*22240*/  IADD3 R14, P3, R161, R26, RZ ;  /* 0x0000001aa10e7210 */ /* 0x010fe20007f7e0ff */
[----:B------:R-:W-:-:S06]  /*22250*/  IMAD R7, R2, 0x21, RZ ;  /* 0x0000002102077824 */ /* 0x000fcc00078e02ff */
[----:B------:R-:W4:Y:S01]  /*22260*/  LDC R34, c[0x0][0x278] ;  /* 0x00009e00ff227b82 */ /* 0x000f220000000800 */
[----:B------:R-:W-:Y:S01]  /*22270*/  LEA.HI.X.SX32 R15, R25, R27, 0x1, P3 ;  /* 0x0000001b190f7211 */ /* 0x000fe200018f0eff */
[----:B------:R3:W-:Y:S01]  /*22280*/  STG.E.U16 desc[UR6][R32.64], R35 ;  /* 0x0000002320007986 */ /* 0x0007e2000c101506 */
[----:B------:R-:W-:-:S05]  /*22290*/  PRMT R0, R35, 0x7632, R0 ;  /* 0x0000763223007816 */ /* 0x000fca0000000000 */
[----:B------:R-:W0:Y:S01]  /*222a0*/  LDC R25, c[0x0][0x278] ;  /* 0x00009e00ff197b82 */ /* 0x000e220000000800 */
[----:B------:R-:W-:Y:S01]  /*222b0*/  LEA.HI.X.SX32 R159, R7, R27, 0x1, P6 ;  /* 0x0000001b079f7211 */ /* 0x000fe200030f0eff */
[----:B--2---:R-:W-:Y:S01]  /*222c0*/  IMAD R7, R16, 0x46, RZ ;  /* 0x0000004610077824 */ /* 0x004fe200078e02ff */
[----:B------:R1:W-:Y:S05]  /*222d0*/  STG.E.U16 desc[UR6][R14.64], R0 ;  /* 0x000000000e007986 */ /* 0x0003ea000c101506 */
[----:B---3--:R-:W2:Y:S01]  /*222e0*/  LDC R35, c[0x0][0x278] ;  /* 0x00009e00ff237b82 */ /* 0x008ea20000000800 */
[----:B------:R-:W-:-:S07]  /*222f0*/  LEA R150, P5, R151, R26, 0x6 ;  /* 0x0000001a97967211 */ /* 0x000fce00078a30ff */
[----:B------:R-:W3:Y:S01]  /*22300*/  LDC R16, c[0x0][0x278] ;  /* 0x00009e00ff107b82 */ /* 0x000ee20000000800 */
[----:B-1----:R-:W-:Y:S01]  /*22310*/  IMAD R15, R12, 0x23, RZ ;  /* 0x000000230c0f7824 */ /* 0x002fe200078e02ff */
[----:B------:R-:W-:-:S06]  /*22320*/  LEA.HI.X.SX32 R151, R5, R27, 0x1, P5 ;  /* 0x0000001b05977211 */ /* 0x000fcc00028f0eff */
[----:B------:R-:W1:Y:S01]  /*22330*/  LDC R0, c[0x0][0x278] ;  /* 0x00009e00ff007b82 */ /* 0x000e620000000800 */
[----:B------:R-:W-:Y:S01]  /*22340*/  IMAD R5, R18, 0x48, RZ ;  /* 0x0000004812057824 */ /* 0x000fe200078e02ff */
[----:B------:R-:W-:-:S06]  /*22350*/  IADD3 R2, P3, R167, R26, RZ ;  /* 0x0000001aa7027210 */ /* 0x000fcc0007f7e0ff */
[----:B------:R-:W1:Y:S01]  /*22360*/  LDC R12, c[0x0][0x278] ;  /* 0x00009e00ff0c7b82 */ /* 0x000e620000000800 */
[----:B------:R-:W-:Y:S02]  /*22370*/  PRMT R4, R100, 0x7632, R4 ;  /* 0x0000763264047816 */ /* 0x000fe40000000004 */
[-C--:B------:R-:W-:Y:S02]  /*22380*/  IADD3 R14, P5, R7, R26.reuse, RZ ;  /* 0x0000001a070e7210 */ /* 0x080fe40007fbe0ff */
[----:B------:R-:W-:-:S03]  /*22390*/  IADD3 R32, P6, R5, R26, RZ ;  /* 0x0000001a05207210 */ /* 0x000fc60007fde0ff */
[----:B------:R-:W1:Y:S01]  /*223a0*/  LDC R18, c[0x0][0x278] ;  /* 0x00009e00ff127b82 */ /* 0x000e620000000800 */
[-C--:B------:R-:W-:Y:S01]  /*223b0*/  LEA.HI.X.SX32 R3, R3, R27.reuse, 0x1, P3 ;  /* 0x0000001b03037211 */ /* 0x080fe200018f0eff */
[----:B------:R-:W-:Y:S01]  /*223c0*/  STG.E.U16 desc[UR6][R150.64], R100 ;  /* 0x0000006496007986 */ /* 0x000fe2000c101506 */
[-C--:B------:R-:W-:Y:S02]  /*223d0*/  LEA.HI.X.SX32 R15, R15, R27.reuse, 0x1, P5 ;  /* 0x0000001b0f0f7211 */ /* 0x080fe400028f0eff */
[----:B------:R-:W-:Y:S01]  /*223e0*/  PRMT R98, R101, 0x7632, R98 ;  /* 0x0000763265627816 */ /* 0x000fe20000000062 */
[----:B------:R2:W-:Y:S02]  /*223f0*/  STG.E.U16 desc[UR6][R158.64], R4 ;  /* 0x000000049e007986 */ /* 0x0005e4000c101506 */
[----:B------:R-:W1:Y:S01]  /*22400*/  LDC R6, c[0x0][0x278] ;  /* 0x00009e00ff067b82 */ /* 0x000e620000000800 */
[----:B------:R-:W-:Y:S01]  /*22410*/  LEA.HI.X.SX32 R33, R13, R27, 0x1, P6 ;  /* 0x0000001b0d217211 */ /* 0x000fe200030f0eff */
[----:B----4-:R-:W-:Y:S01]  /*22420*/  IMAD R13, R34, 0x4c, RZ ;  /* 0x0000004c220d7824 */ /* 0x010fe200078e02ff */
[----:B------:R3:W-:Y:S01]  /*22430*/  STG.E.U16 desc[UR6][R2.64], R101 ;  /* 0x0000006502007986 */ /* 0x0007e2000c101506 */
[----:B0-----:R-:W-:Y:S01]  /*22440*/  IMAD R25, R25, 0x25, RZ ;  /* 0x0000002519197824 */ /* 0x001fe200078e02ff */
[----:B------:R-:W-:-:S03]  /*22450*/  IADD3 R34, P5, R173, R26, RZ ;  /* 0x0000001aad227210 */ /* 0x000fc60007fbe0ff */
[----:B------:R-:W0:Y:S01]  /*22460*/  LDC R96, c[0x0][0x278] ;  /* 0x00009e00ff607b82 */ /* 0x000e220000000800 */
[----:B------:R4:W-:Y:S07]  /*22470*/  STG.E.U16 desc[UR6][R14.64], R98 ;  /* 0x000000620e007986 */ /* 0x0009ee000c101506 */
[----:B--2---:R-:W2:Y:S01]  /*22480*/  LDC R4, c[0x0][0x278] ;  /* 0x00009e00ff047b82 */ /* 0x004ea20000000800 */
[----:B------:R1:W-:Y:S01]  /*22490*/  STG.E.U16 desc[UR6][R32.64], R102 ;  /* 0x0000006620007986 */ /* 0x0003e2000c101506 */
[----:B---3--:R-:W-:-:S02]  /*224a0*/  IMAD R3, R16, 0x50, RZ ;  /* 0x0000005010037824 */ /* 0x008fc400078e02ff */
[----:B----4-:R-:W-:Y:S01]  /*224b0*/  IMAD R15, R35, 0x4e, RZ ;  /* 0x0000004e230f7824 */ /* 0x010fe200078e02ff */
[----:B------:R-:W-:-:S03]  /*224c0*/  LEA.HI.X.SX32 R35, R25, R27, 0x1, P5 ;  /* 0x0000001b19237211 */ /* 0x000fc600028f0eff */
[----:B------:R-:W3:Y:S01]  /*224d0*/  LDC R14, c[0x0][0x278] ;  /* 0x00009e00ff0e7b82 */ /* 0x000ee20000000800 */
[-C--:B------:R-:W-:Y:S01]  /*224e0*/  IADD3 R16, P3, R13, R26.reuse, RZ ;  /* 0x0000001a0d107210 */ /* 0x080fe20007f7e0ff */
[----:B-1----:R-:W-:Y:S01]  /*224f0*/  IMAD R25, R0, 0x27, RZ ;  /* 0x0000002700197824 */ /* 0x002fe200078e02ff */
[----:B------:R-:W-:Y:S02]  /*22500*/  PRMT R33, R102, 0x7632, R33 ;  /* 0x0000763266217816 */ /* 0x000fe40000000021 */
[----:B------:R-:W-:-:S03]  /*22510*/  IADD3 R100, P5, R15, R26, RZ ;  /* 0x0000001a0f647210 */ /* 0x000fc60007fbe0ff */
[----:B------:R-:W1:Y:S01]  /*22520*/  LDC R32, c[0x0][0x278] ;  /* 0x00009e00ff207b82 */ /* 0x000e620000000800 */
[----:B------:R4:W-:Y:S01]  /*22530*/  STG.E.U16 desc[UR6][R34.64], R33 ;  /* 0x0000002122007986 */ /* 0x0009e2000c101506 */
[----:B------:R-:W-:Y:S02]  /*22540*/  IADD3 R150, P6, R3, R26, RZ ;  /* 0x0000001a03967210 */ /* 0x000fe40007fde0ff */
[----:B------:R-:W-:-:S04]  /*22550*/  LEA.HI.X.SX32 R17, R17, R27, 0x1, P3 ;  /* 0x0000001b11117211 */ /* 0x000fc800018f0eff */
[----:B------:R-:W1:Y:S01]  /*22560*/  LDC R98, c[0x0][0x278] ;  /* 0x00009e00ff627b82 */ /* 0x000e620000000800 */
[----:B------:R-:W-:Y:S02]  /*22570*/  LEA.HI.X.SX32 R101, R25, R27, 0x1, P5 ;  /* 0x0000001b19657211 */ /* 0x000fe400028f0eff */
[----:B------:R-:W-:Y:S01]  /*22580*/  PRMT R2, R103, 0x7632, R2 ;  /* 0x0000763267027816 */ /* 0x000fe20000000002 */
[----:B----4-:R-:W-:-:S04]  /*22590*/  IMAD R33, R12, 0x52, RZ ;  /* 0x000000520c217824 */ /* 0x010fc800078e02ff */
[----:B------:R-:W4:Y:S01]  /*225a0*/  LDC R12, c[0x0][0x278] ;  /* 0x00009e00ff0c7b82 */ /* 0x000f220000000800 */
[----:B------:R-:W-:Y:S01]  /*225b0*/  LEA.HI.X.SX32 R151, R19, R27, 0x1, P6 ;  /* 0x0000001b13977211 */ /* 0x000fe200030f0eff */
[----:B------:R2:W-:Y:S01]  /*225c0*/  STG.E.U16 desc[UR6][R16.64], R103 ;  /* 0x0000006710007986 */ /* 0x0005e2000c101506 */
[----:B------:R-:W-:-:S05]  /*225d0*/  IMAD R19, R18, 0x54, RZ ;  /* 0x0000005412137824 */ /* 0x000fca00078e02ff */
[----:B------:R-:W4:Y:S01]  /*225e0*/  LDC R0, c[0x0][0x278] ;  /* 0x00009e00ff007b82 */ /* 0x000f220000000800 */
[----:B------:R3:W-:Y:S01]  /*225f0*/  STG.E.U16 desc[UR6][R100.64], R2 ;  /* 0x0000000264007986 */ /* 0x0007e2000c101506 */
[-C--:B------:R-:W-:Y:S01]  /*22600*/  IADD3 R34, P5, R19, R26.reuse, RZ ;  /* 0x0000001a13227210 */ /* 0x080fe20007fbe0ff */
[----:B0-----:R-:W-:Y:S02]  /*22610*/  IMAD R25, R96, 0x56, RZ ;  /* 0x0000005660197824 */ /* 0x001fe400078e02ff */
[----:B--2---:R-:W-:Y:S01]  /*22620*/  IMAD R17, R4, 0x29, RZ ;  /* 0x0000002904117824 */ /* 0x004fe200078e02ff */
[----:B------:R-:W-:Y:S02]  /*22630*/  IADD3 R16, P3, R33, R26, RZ ;  /* 0x0000001a21107210 */ /* 0x000fe40007f7e0ff */
[----:B------:R-:W0:Y:S01]  /*22640*/  LDC R18, c[0x0][0x278] ;  /* 0x00009e00ff127b82 */ /* 0x000e220000000800 */
[----:B---3--:R-:W-:-:S07]  /*22650*/  IMAD R101, R6, 0x2b, RZ ;  /* 0x0000002b06657824 */ /* 0x008fce00078e02ff */
[----:B------:R-:W2:Y:S01]  /*22660*/  LDC R2, c[0x0][0x278] ;  /* 0x00009e00ff027b82 */ /* 0x000ea20000000800 */
[-C--:B------:R-:W-:Y:S01]  /*22670*/  LEA.HI.X.SX32 R35, R99, R27.reuse, 0x1, P5 ;  /* 0x0000001b63237211 */ /* 0x080fe200028f0eff */
[----:B------:R3:W-:Y:S06]  /*22680*/  STG.E.U16 desc[UR6][R150.64], R104 ;  /* 0x0000006896007986 */ /* 0x0007ec000c101506 */
[----:B------:R-:W0:Y:S01]  /*22690*/  LDC R6, c[0x0][0x278] ;  /* 0x00009e00ff067b82 */ /* 0x000e220000000800 */
[----:B------:R-:W-:Y:S01]  /*226a0*/  IMAD R99, R14, 0x58, RZ ;  /* 0x000000580e637824 */ /* 0x000fe200078e02ff */
[----:B------:R-:W-:-:S02]  /*226b0*/  LEA.HI.X.SX32 R17, R17, R27, 0x1, P3 ;  /* 0x0000001b11117211 */ /* 0x000fc400018f0eff */
[-C--:B------:R-:W-:Y:S02]  /*226c0*/  IADD3 R102, P6, R25, R26.reuse, RZ ;  /* 0x0000001a19667210 */ /* 0x080fe40007fde0ff */
[----:B---3--:R-:W-:Y:S02]  /*226d0*/  PRMT R104, R104, 0x7632, R104 ;  /* 0x0000763268687816 */ /* 0x008fe40000000068 */
[----:B------:R-:W3:Y:S01]  /*226e0*/  LDC R100, c[0x0][0x278] ;  /* 0x00009e00ff647b82 */ /* 0x000ee20000000800 */
[----:B------:R-:W-:Y:S01]  /*226f0*/  LEA.HI.X.SX32 R103, R101, R27, 0x1, P6 ;  /* 0x0000001b65677211 */ /* 0x000fe200030f0eff */
[----:B-1----:R-:W-:Y:S01]  /*22700*/  IMAD R101, R32, 0x5a, RZ ;  /* 0x0000005a20657824 */ /* 0x002fe200078e02ff */
[----:B------:R4:W-:Y:S05]  /*22710*/  STG.E.U16 desc[UR6][R16.64], R104 ;  /* 0x0000006810007986 */ /* 0x0009ea000c101506 */
[----:B------:R-:W1:Y:S01]  /*22720*/  LDC R14, c[0x0][0x278] ;  /* 0x00009e00ff0e7b82 */ /* 0x000e620000000800 */
[----:B------:R4:W-:Y:S01]  /*22730*/  STG.E.U16 desc[UR6][R34.64], R105 ;  /* 0x0000006922007986 */ /* 0x0009e2000c101506 */
[----:B------:R-:W-:-:S06]  /*22740*/  IADD3 R96, P5, R99, R26, RZ ;  /* 0x0000001a63607210 */ /* 0x000fcc0007fbe0ff */
[----:B------:R-:W3:Y:S01]  /*22750*/  LDC R4, c[0x0][0x278] ;  /* 0x00009e00ff047b82 */ /* 0x000ee20000000800 */
[----:B----4-:R-:W-:Y:S01]  /*22760*/  IMAD R17, R12, 0x5e, RZ ;  /* 0x0000005e0c117824 */ /* 0x010fe200078e02ff */
[----:B------:R-:W-:Y:S01]  /*22770*/  PRMT R140, R105, 0x7632, R140 ;  /* 0x00007632698c7816 */ /* 0x000fe2000000008c */
[----:B------:R-:W-:Y:S01]  /*22780*/  IMAD R35, R98, 0x5c, RZ ;  /* 0x0000005c62237824 */ /* 0x000fe200078e02ff */
[----:B------:R-:W-:Y:S01]  /*22790*/  IADD3 R104, P3, R101, R26, RZ ;  /* 0x0000001a65687210 */ /* 0x000fe20007f7e0ff */
[----:B------:R-:W-:-:S03]  /*227a0*/  IMAD R151, R0, 0x2d, RZ ;  /* 0x0000002d00977824 */ /* 0x000fc600078e02ff */
[----:B------:R-:W4:Y:S01]  /*227b0*/  LDC R12, c[0x0][0x278] ;  /* 0x00009e00ff0c7b82 */ /* 0x000f220000000800 */
[-C--:B------:R-:W-:Y:S02]  /*227c0*/  LEA.HI.X.SX32 R97, R97, R27.reuse, 0x1, P5 ;  /* 0x0000001b61617211 */ /* 0x080fe400028f0eff */
[-C--:B------:R-:W-:Y:S01]  /*227d0*/  IADD3 R150, P5, R35, R26.reuse, RZ ;  /* 0x0000001a23967210 */ /* 0x080fe20007fbe0ff */
[----:B------:R2:W-:Y:S04]  /*227e0*/  STG.E.U16 desc[UR6][R102.64], R140 ;  /* 0x0000008c66007986 */ /* 0x0005e8000c101506 */
[----:B------:R-:W4:Y:S01]  /*227f0*/  LDC R16, c[0x0][0x278] ;  /* 0x00009e00ff107b82 */ /* 0x000f220000000800 */
[----:B------:R-:W-:Y:S02]  /*22800*/  LEA.HI.X.SX32 R105, R151, R27, 0x1, P3 ;  /* 0x0000001b97697211 */ /* 0x000fe400018f0eff */
[----:B------:R-:W-:-:S02]  /*22810*/  IADD3 R158, P6, R17, R26, RZ ;  /* 0x0000001a119e7210 */ /* 0x000fc40007fde0ff */
[----:B------:R-:W-:-:S03]  /*22820*/  LEA.HI.X.SX32 R151, R143, R27, 0x1, P5 ;  /* 0x0000001b8f977211 */ /* 0x000fc600028f0eff */
[----:B------:R-:W4:Y:S01]  /*22830*/  LDC R0, c[0x0][0x278] ;  /* 0x00009e00ff007b82 */ /* 0x000f220000000800 */
[----:B--2---:R-:W-:Y:S01]  /*22840*/  IMAD R103, R2, 0x2f, RZ ;  /* 0x0000002f02677824 */ /* 0x004fe200078e02ff */
[----:B------:R-:W-:Y:S01]  /*22850*/  PRMT R2, R106, 0x7632, R2 ;  /* 0x000076326a027816 */ /* 0x000fe20000000002 */
[----:B0-----:R-:W-:Y:S01]  /*22860*/  IMAD R143, R6, 0x60, RZ ;  /* 0x00000060068f7824 */ /* 0x001fe200078e02ff */
[----:B------:R1:W-:Y:S01]  /*22870*/  STG.E.U16 desc[UR6][R96.64], R106 ;  /* 0x0000006a60007986 */ /* 0x0003e2000c101506 */
[----:B------:R-:W-:Y:S02]  /*22880*/  PRMT R32, R107, 0x7632, R32 ;  /* 0x000076326b207816 */ /* 0x000fe40000000020 */
[----:B------:R-:W-:Y:S01]  /*22890*/  LEA.HI.X.SX32 R159, R103, R27, 0x1, P6 ;  /* 0x0000001b679f7211 */ /* 0x000fe200030f0eff */
[----:B------:R-:W0:Y:S01]  /*228a0*/  LDC R6, c[0x0][0x278] ;  /* 0x00009e00ff067b82 */ /* 0x000e220000000800 */
[----:B------:R3:W-:Y:S01]  /*228b0*/  STG.E.U16 desc[UR6][R104.64], R2 ;  /* 0x0000000268007986 */ /* 0x0007e2000c101506 */
[----:B------:R-:W-:Y:S01]  /*228c0*/  IMAD R103, R18, 0x62, RZ ;  /* 0x0000006212677824 */ /* 0x000fe200078e02ff */
[----:B------:R-:W-:Y:S01]  /*228d0*/  IADD3 R146, P5, R143, R26, RZ ;  /* 0x0000001a8f927210 */ /* 0x000fe20007fbe0ff */
[----:B------:R-:W-:Y:S01]  /*228e0*/  IMAD R163, R163, 0x31, RZ ;  /* 0x00000031a3a37824 */ /* 0x000fe200078e02ff */
[----:B------:R2:W-:Y:S01]  /*228f0*/  STG.E.U16 desc[UR6][R150.64], R107 ;  /* 0x0000006b96007986 */ /* 0x0005e2000c101506 */
[----:B-1----:R-:W-:-:S03]  /*22900*/  IMAD R97, R14, 0x66, RZ ;  /* 0x000000660e617824 */ /* 0x002fc600078e02ff */
[----:B------:R1:W-:Y:S01]  /*22910*/  STG.E.U16 desc[UR6][R158.64], R32 ;  /* 0x000000209e007986 */ /* 0x0003e2000c101506 */
[----:B------:R-:W0:Y:S01]  /*22920*/  LDC R34, c[0x0][0x278] ;  /* 0x00009e00ff227b82 */ /* 0x000e220000000800 */
[----:B---3--:R-:W-:Y:S01]  /*22930*/  IMAD R105, R100, 0x64, RZ ;  /* 0x0000006464697824 */ /* 0x008fe200078e02ff */
[----:B------:R-:W-:Y:S02]  /*22940*/  LEA.HI.X.SX32 R147, R147, R27, 0x1, P5 ;  /* 0x0000001b93937211 */ /* 0x000fe400028f0eff */
[-C--:B--2---:R-:W-:Y:S01]  /*22950*/  IADD3 R150, P3, R103, R26.reuse, RZ ;  /* 0x0000001a67967210 */ /* 0x084fe20007f7e0ff */
[----:B------:R-:W-:Y:S01]  /*22960*/  IMAD R107, R4, 0x33, RZ ;  /* 0x00000033046b7824 */ /* 0x000fe200078e02ff */
[-C--:B------:R-:W-:Y:S02]  /*22970*/  IADD3 R162, P6, R97, R26.reuse, RZ ;  /* 0x0000001a61a27210 */ /* 0x080fe40007fde0ff */
[----:B------:R-:W2:Y:S01]  /*22980*/  LDC R14, c[0x0][0x278] ;  /* 0x00009e00ff0e7b82 */ /* 0x000ea20000000800 */
[----:B-1----:R-:W-:-:S02]  /*22990*/  IADD3 R158, P5, R105, R26, RZ ;  /* 0x0000001a699e7210 */ /* 0x002fc40007fbe0ff */
[-C--:B------:R-:W-:Y:S02]  /*229a0*/  LEA.HI.X.SX32 R151, R163, R27.reuse, 0x1, P3 ;  /* 0x0000001ba3977211 */ /* 0x080fe400018f0eff */
[----:B------:R-:W-:Y:S01]  /*229b0*/  PRMT R4, R108, 0x7632, R4 ;  /* 0x000076326c047816 */ /* 0x000fe20000000004 */
[----:B------:R1:W-:Y:S01]  /*229c0*/  STG.E.U16 desc[UR6][R146.64], R108 ;  /* 0x0000006c92007986 */ /* 0x0003e2000c101506 */
[-C--:B------:R-:W-:Y:S01]  /*229d0*/  LEA.HI.X.SX32 R159, R141, R27.reuse, 0x1, P5 ;  /* 0x0000001b8d9f7211 */ /* 0x080fe200028f0eff */
[----:B------:R-:W3:Y:S01]  /*229e0*/  LDC R2, c[0x0][0x278] ;  /* 0x00009e00ff027b82 */ /* 0x000ee20000000800 */
[----:B------:R-:W-:Y:S01]  /*229f0*/  LEA.HI.X.SX32 R163, R107, R27, 0x1, P6 ;  /* 0x0000001b6ba37211 */ /* 0x000fe200030f0eff */
[----:B----4-:R-:W-:Y:S01]  /*22a00*/  IMAD R107, R16, 0x6c, RZ ;  /* 0x0000006c106b7824 */ /* 0x010fe200078e02ff */
[----:B------:R-:W-:Y:S01]  /*22a10*/  STG.E.U16 desc[UR6][R150.64], R4 ;  /* 0x0000000496007986 */ /* 0x000fe2000c101506 */
[----:B------:R-:W-:-:S04]  /*22a20*/  PRMT R32, R109, 0x7632, R32 ;  /* 0x000076326d207816 */ /* 0x000fc80000000020 */
[----:B------:R-:W4:Y:S01]  /*22a30*/  LDC R18, c[0x0][0x278] ;  /* 0x00009e00ff127b82 */ /* 0x000f220000000800 */
[----:B-1----:R-:W-:Y:S01]  /*22a40*/  IMAD R147, R12, 0x68, RZ ;  /* 0x000000680c937824 */ /* 0x002fe200078e02ff */
[----:B------:R1:W-:Y:S06]  /*22a50*/  STG.E.U16 desc[UR6][R158.64], R109 ;  /* 0x0000006d9e007986 */ /* 0x0003ec000c101506 */
[----:B------:R-:W3:Y:S08]  /*22a60*/  LDC R12, c[0x0][0x278] ;  /* 0x00009e00ff0c7b82 */ /* 0x000ef00000000800 */
[----:B------:R-:W3:Y:S01]  /*22a70*/  LDC R16, c[0x0][0x278] ;  /* 0x00009e00ff107b82 */ /* 0x000ee20000000800 */
[----:B-1----:R-:W-:-:S07]  /*22a80*/  IMAD R109, R0, 0x35, RZ ;  /* 0x00000035006d7824 */ /* 0x002fce00078e02ff */
[----:B------:R-:W1:Y:S01]  /*22a90*/  LDC R0, c[0x0][0x278] ;  /* 0x00009e00ff007b82 */ /* 0x000e620000000800 */
[----:B0-----:R-:W-:Y:S01]  /*22aa0*/  IMAD R141, R6, 0x6a, RZ ;  /* 0x0000006a068d7824 */ /* 0x001fe200078e02ff */
[-C--:B------:R-:W-:Y:S02]  /*22ab0*/  IADD3 R144, P3, R147, R26.reuse, RZ ;  /* 0x0000001a93907210 */ /* 0x080fe40007f7e0ff */
[-C--:B------:R-:W-:Y:S01]  /*22ac0*/  IADD3 R158, P6, R107, R26.reuse, RZ ;  /* 0x0000001a6b9e7210 */ /* 0x080fe20007fde0ff */
[----:B------:R0:W-:Y:S01]  /*22ad0*/  STG.E.U16 desc[UR6][R162.64], R32 ;  /* 0x00000020a2007986 */ /* 0x0001e2000c101506 */
[----:B------:R-:W-:Y:S02]  /*22ae0*/  IADD3 R108, P5, R141, R26, RZ ;  /* 0x0000001a8d6c7210 */ /* 0x000fe40007fbe0ff */
[----:B------:R-:W1:Y:S01]  /*22af0*/  LDC R6, c[0x0][0x278] ;  /* 0x00009e00ff067b82 */ /* 0x000e620000000800 */
[-C--:B------:R-:W-:Y:S02]  /*22b00*/  LEA.HI.X.SX32 R145, R145, R27.reuse, 0x1, P3 ;  /* 0x0000001b91917211 */ /* 0x080fe400018f0eff */
[-C--:B------:R-:W-:Y:S01]  /*22b10*/  LEA.HI.X.SX32 R159, R149, R27.reuse, 0x1, P6 ;  /* 0x0000001b959f7211 */ /* 0x080fe200030f0eff */
[----:B--2---:R-:W-:Y:S01]  /*22b20*/  IMAD R149, R14, 0x6e, RZ ;  /* 0x0000006e0e957824 */ /* 0x004fe200078e02ff */
[----:B------:R-:W-:-:S02]  /*22b30*/  LEA.HI.X.SX32 R109, R109, R27, 0x1, P5 ;  /* 0x0000001b6d6d7211 */ /* 0x000fc400028f0eff */
[----:B------:R-:W-:Y:S01]  /*22b40*/  PRMT R96, R110, 0x7632, R96 ;  /* 0x000076326e607816 */ /* 0x000fe20000000060 */
[----:B------:R-:W2:Y:S01]  /*22b50*/  LDC R4, c[0x0][0x278] ;  /* 0x00009e00ff047b82 */ /* 0x000ea20000000800 */
[----:B------:R3:W-:Y:S01]  /*22b60*/  STG.E.U16 desc[UR6][R144.64], R110 ;  /* 0x0000006e90007986 */ /* 0x0007e2000c101506 */
[----:B----4-:R-:W-:-:S06]  /*22b70*/  IMAD R151, R18, 0x70, RZ ;  /* 0x0000007012977824 */ /* 0x010fcc00078e02ff */
[----:B0-----:R-:W0:Y:S01]  /*22b80*/  LDC R32, c[0x0][0x278] ;  /* 0x00009e00ff207b82 */ /* 0x001e220000000800 */
[----:B---3--:R-:W-:Y:S01]  /*22b90*/  IMAD R163, R2, 0x37, RZ ;  /* 0x0000003702a37824 */ /* 0x008fe200078e02ff */
[----:B------:R3:W-:Y:S01]  /*22ba0*/  STG.E.U16 desc[UR6][R108.64], R96 ;  /* 0x000000606c007986 */ /* 0x0007e2000c101506 */
[----:B------:R-:W-:Y:S01]  /*22bb0*/  IADD3 R162, P5, R149, R26, RZ ;  /* 0x0000001a95a27210 */ /* 0x000fe20007fbe0ff */
[----:B------:R-:W-:-:S04]  /*22bc0*/  IMAD R145, R12, 0x72, RZ ;  /* 0x000000720c917824 */ /* 0x000fc800078e02ff */
[----:B------:R-:W4:Y:S01]  /*22bd0*/  LDC R14, c[0x0][0x278] ;  /* 0x00009e00ff0e7b82 */ /* 0x000f220000000800 */
[----:B------:R-:W-:Y:S01]  /*22be0*/  PRMT R98, R111, 0x7632, R98 ;  /* 0x000076326f627816 */ /* 0x000fe20000000062 */
[----:B------:R1:W-:Y:S01]  /*22bf0*/  STG.E.U16 desc[UR6][R158.64], R111 ;  /* 0x0000006f9e007986 */ /* 0x0003e2000c101506 */
[----:B------:R-:W-:Y:S01]  /*22c00*/  IADD3 R152, P3, R151, R26, RZ ;  /* 0x0000001a97987210 */ /* 0x000fe20007f7e0ff */
[----:B---3--:R-:W-:Y:S01]  /*22c10*/  IMAD R109, R16, 0x74, RZ ;  /* 0x00000074106d7824 */ /* 0x008fe200078e02ff */
[----:B------:R-:W-:-:S03]  /*22c20*/  LEA.HI.X.SX32 R163, R163, R27, 0x1, P5 ;  /* 0x0000001ba3a37211 */ /* 0x000fc600028f0eff */
[----:B------:R-:W3:Y:S01]  /*22c30*/  LDC R12, c[0x0][0x278] ;  /* 0x00009e00ff0c7b82 */ /* 0x000ee20000000800 */
[----:B------:R-:W-:Y:S02]  /*22c40*/  LEA.HI.X.SX32 R153, R153, R27, 0x1, P3 ;  /* 0x0000001b99997211 */ /* 0x000fe400018f0eff */
[-C--:B------:R-:W-:Y:S01]  /*22c50*/  IADD3 R168, P6, R109, R26.reuse, RZ ;  /* 0x0000001a6da87210 */ /* 0x080fe20007fde0ff */
[----:B-1----:R-:W-:Y:S01]  /*22c60*/  IMAD R111, R0, 0x39, RZ ;  /* 0x00000039006f7824 */ /* 0x002fe200078e02ff */
[----:B------:R-:W-:-:S03]  /*22c70*/  IADD3 R158, P5, R145, R26, RZ ;  /* 0x0000001a919e7210 */ /* 0x000fc60007fbe0ff */
[----:B------:R-:W1:Y:S01]  /*22c80*/  LDC R16, c[0x0][0x278] ;  /* 0x00009e00ff107b82 */ /* 0x000e620000000800 */
[----:B------:R-:W-:Y:S02]  /*22c90*/  PRMT R2, R112, 0x7632, R2 ;  /* 0x0000763270027816 */ /* 0x000fe40000000002 */
[-C--:B------:R-:W-:Y:S02]  /*22ca0*/  LEA.HI.X.SX32 R159, R111, R27.reuse, 0x1, P5 ;  /* 0x0000001b6f9f7211 */ /* 0x080fe400028f0eff */
[----:B------:R-:W-:Y:S01]  /*22cb0*/  LEA.HI.X.SX32 R169, R155, R27, 0x1, P6 ;  /* 0x0000001b9ba97211 */ /* 0x000fe200030f0eff */
[----:B------:R-:W-:Y:S02]  /*22cc0*/  STG.E.U16 desc[UR6][R162.64], R98 ;  /* 0x00000062a2007986 */ /* 0x000fe4000c101506 */
[----:B------:R-:W1:Y:S02]  /*22cd0*/  LDC R18, c[0x0][0x278] ;  /* 0x00009e00ff127b82 */ /* 0x000e640000000800 */
[----:B------:R4:W-:Y:S01]  /*22ce0*/  STG.E.U16 desc[UR6][R152.64], R112 ;  /* 0x0000007098007986 */ /* 0x0009e2000c101506 */
[----:B0-----:R-:W-:-:S03]  /*22cf0*/  IMAD R155, R32, 0x76, RZ ;  /* 0x00000076209b7824 */ /* 0x001fc600078e02ff */
[----:B------:R0:W-:Y:S02]  /*22d00*/  STG.E.U16 desc[UR6][R158.64], R2 ;  /* 0x000000029e007986 */ /* 0x0001e4000c101506 */
[----:B------:R-:W1:Y:S02]  /*22d10*/  LDC R0, c[0x0][0x278] ;  /* 0x00009e00ff007b82 */ /* 0x000e640000000800 */
[----:B------:R2:W-:Y:S01]  /*22d20*/  STG.E.U16 desc[UR6][R168.64], R113 ;  /* 0x00000071a8007986 */ /* 0x0005e2000c101506 */
[----:B------:R-:W-:Y:S02]  /*22d30*/  IMAD R111, R34, 0x78, RZ ;  /* 0x00000078226f7824 */ /* 0x000fe400078e02ff */
[----:B----4-:R-:W-:-:S03]  /*22d40*/  IMAD R153, R14, 0x7a, RZ ;  /* 0x0000007a0e997824 */ /* 0x010fc600078e02ff */
[----:B0-----:R-:W0:Y:S01]  /*22d50*/  LDC R2, c[0x0][0x278] ;  /* 0x00009e00ff027b82 */ /* 0x001e220000000800 */
[----:B--2---:R-:W-:-:S07]  /*22d60*/  IMAD R169, R6, 0x3d, RZ ;  /* 0x0000003d06a97824 */ /* 0x004fce00078e02ff */
[----:B------:R-:W2:Y:S01]  /*22d70*/  LDC R6, c[0x0][0x278] ;  /* 0x00009e00ff067b82 */ /* 0x000ea20000000800 */
[----:B------:R-:W-:Y:S01]  /*22d80*/  IMAD R159, R4, 0x3b, RZ ;  /* 0x0000003b049f7824 */ /* 0x000fe200078e02ff */
[-C--:B------:R-:W-:Y:S02]  /*22d90*/  IADD3 R158, P3, R155, R26.reuse, RZ ;  /* 0x0000001a9b9e7210 */ /* 0x080fe40007f7e0ff */
[----:B------:R-:W-:Y:S02]  /*22da0*/  PRMT R14, R113, 0x7632, R14 ;  /* 0x00007632710e7816 */ /* 0x000fe4000000000e */
[-C--:B------:R-:W-:Y:S02]  /*22db0*/  LEA.HI.X.SX32 R159, R159, R27.reuse, 0x1, P3 ;  /* 0x0000001b9f9f7211 */ /* 0x080fe400018f0eff */
[-C--:B------:R-:W-:Y:S01]  /*22dc0*/  IADD3 R162, P5, R111, R26.reuse, RZ ;  /* 0x0000001a6fa27210 */ /* 0x080fe20007fbe0ff */
[----:B------:R-:W4:Y:S01]  /*22dd0*/  LDC R4, c[0x0][0x278] ;  /* 0x00009e00ff047b82 */ /* 0x000f220000000800 */
[-C--:B------:R-:W-:Y:S01]  /*22de0*/  IADD3 R168, P6, R153, R26.reuse, RZ ;  /* 0x0000001a99a87210 */ /* 0x080fe20007fde0ff */
[----:B---3--:R-:W-:Y:S01]  /*22df0*/  IMAD R113, R12, 0x7c, RZ ;  /* 0x0000007c0c717824 */ /* 0x008fe200078e02ff */
[-C--:B------:R-:W-:Y:S01]  /*22e00*/  LEA.HI.X.SX32 R163, R157, R27.reuse, 0x1, P5 ;  /* 0x0000001b9da37211 */ /* 0x080fe200028f0eff */
[----:B------:R3:W-:Y:S01]  /*22e10*/  STG.E.U16 desc[UR6][R158.64], R14 ;  /* 0x0000000e9e007986 */ /* 0x0007e2000c101506 */
[-C--:B------:R-:W-:Y:S01]  /*22e20*/  LEA.HI.X.SX32 R169, R169, R27.reuse, 0x1, P6 ;  /* 0x0000001ba9a97211 */ /* 0x080fe200030f0eff */
[----:B-1----:R-:W-:Y:S01]  /*22e30*/  IMAD R157, R16, 0x7e, RZ ;  /* 0x0000007e109d7824 */ /* 0x002fe200078e02ff */
[----:B------:R-:W-:Y:S01]  /*22e40*/  PRMT R32, R114, 0x7632, R32 ;  /* 0x0000763272207816 */ /* 0x000fe20000000020 */
[----:B------:R-:W1:Y:S01]  /*22e50*/  LDC R12, c[0x0][0x278] ;  /* 0x00009e00ff0c7b82 */ /* 0x000e620000000800 */
[-C--:B------:R-:W-:Y:S01]  /*22e60*/  IADD3 R170, P5, R113, R26.reuse, RZ ;  /* 0x0000001a71aa7210 */ /* 0x080fe20007fbe0ff */
[----:B------:R2:W-:Y:S06]  /*22e70*/  STG.E.U16 desc[UR6][R162.64], R114 ;  /* 0x00000072a2007986 */ /* 0x0005ec000c101506 */
[----:B---3--:R-:W3:Y:S01]  /*22e80*/  LDC R14, c[0x0][0x278] ;  /* 0x00009e00ff0e7b82 */ /* 0x008ee20000000800 */
[----:B------:R-:W-:Y:S01]  /*22e90*/  IMAD R159, R18, 0x82, RZ ;  /* 0x00000082129f7824 */ /* 0x000fe200078e02ff */
[----:B------:R0:W-:Y:S01]  /*22ea0*/  STG.E.U16 desc[UR6][R168.64], R32 ;  /* 0x00000020a8007986 */ /* 0x0001e2000c101506 */
[----:B------:R-:W-:Y:S01]  /*22eb0*/  LEA.HI.X.SX32 R171, R161, R27, 0x1, P5 ;  /* 0x0000001ba1ab7211 */ /* 0x000fe200028f0eff */
[----:B------:R-:W-:Y:S01]  /*22ec0*/  IMAD R161, R0, 0x41, RZ ;  /* 0x0000004100a17824 */ /* 0x000fe200078e02ff */
[-C--:B------:R-:W-:Y:S01]  /*22ed0*/  LEA R174, P5, R179, R26.reuse, 0x7 ;  /* 0x0000001ab3ae7211 */ /* 0x080fe200078a38ff */
[----:B--2---:R-:W-:Y:S01]  /*22ee0*/  IMAD R163, R6, 0x86, RZ ;  /* 0x0000008606a37824 */ /* 0x004fe200078e02ff */
[-C--:B------:R-:W-:Y:S01]  /*22ef0*/  IADD3 R176, P6, R159, R26.reuse, RZ ;  /* 0x0000001a9fb07210 */ /* 0x080fe20007fde0ff */
[----:B------:R-:W2:Y:S01]  /*22f00*/  LDC R16, c[0x0][0x278] ;  /* 0x00009e00ff107b82 */ /* 0x000ea20000000800 */
[----:B0-----:R-:W-:-:S02]  /*22f10*/  IADD3 R168, P3, R157, R26, RZ ;  /* 0x0000001a9da87210 */ /* 0x001fc40007f7e0ff */
[----:B------:R-:W-:-:S05]  /*22f20*/  PRMT R32, R115, 0x7632, R32 ;  /* 0x0000763273207816 */ /* 0x000fca0000000020 */
[----:B------:R-:W0:Y:S01]  /*22f30*/  LDC R6, c[0x0][0x278] ;  /* 0x00009e00ff067b82 */ /* 0x000e220000000800 */
[-C--:B------:R-:W-:Y:S02]  /*22f40*/  LEA.HI.X.SX32 R169, R175, R27.reuse, 0x1, P3 ;  /* 0x0000001bafa97211 */ /* 0x080fe400018f0eff */
[-C--:B------:R-:W-:Y:S02]  /*22f50*/  LEA.HI.X.SX32 R175, R177, R27.reuse, 0x1, P5 ;  /* 0x0000001bb1af7211 */ /* 0x080fe400028f0eff */
[----:B------:R-:W-:Y:S02]  /*22f60*/  LEA.HI.X.SX32 R177, R161, R27, 0x1, P6 ;  /* 0x0000001ba1b17211 */ /* 0x000fe400030f0eff */
[----:B------:R-:W-:Y:S01]  /*22f70*/  PRMT R34, R124, 0x7632, R34 ;  /* 0x000076327c227816 */ /* 0x000fe20000000022 */
[----:B------:R-:W0:Y:S01]  /*22f80*/  LDC R0, c[0x0][0x278] ;  /* 0x00009e00ff007b82 */ /* 0x000e220000000800 */
[----:B------:R-:W-:Y:S04]  /*22f90*/  STG.E.U16 desc[UR6][R170.64], R115 ;  /* 0x00000073aa007986 */ /* 0x000fe8000c101506 */
[----:B------:R1:W-:Y:S03]  /*22fa0*/  STG.E.U16 desc[UR6][R168.64], R32 ;  /* 0x00000020a8007986 */ /* 0x0003e6000c101506 */
[----:B------:R-:W0:Y:S01]  /*22fb0*/  LDC R18, c[0x0][0x278] ;  /* 0x00009e00ff127b82 */ /* 0x000e220000000800 */
[----:B------:R3:W-:Y:S01]  /*22fc0*/  STG.E.U16 desc[UR6][R174.64], R124 ;  /* 0x0000007cae007986 */ /* 0x0007e2000c101506 */
[----:B----4-:R-:W-:-:S03]  /*22fd0*/  IMAD R161, R4, 0x84, RZ ;  /* 0x0000008404a17824 */ /* 0x010fc600078e02ff */
[----:B------:R4:W-:Y:S01]  /*22fe0*/  STG.E.U16 desc[UR6][R176.64], R34 ;  /* 0x00000022b0007986 */ /* 0x0009e2000c101506 */
[----:B-1----:R-:W-:Y:S02]  /*22ff0*/  IMAD R169, R2, 0x43, RZ ;  /* 0x0000004302a97824 */ /* 0x002fe400078e02ff */
[----:B------:R-:W1:Y:S01]  /*23000*/  LDC R32, c[0x0][0x278] ;  /* 0x00009e00ff207b82 */ /* 0x000e620000000800 */
[----:B---3--:R-:W-:-:S07]  /*23010*/  IADD3 R174, P5, R163, R26, RZ ;  /* 0x0000001aa3ae7210 */ /* 0x008fce0007fbe0ff */
[----:B----4-:R-:W3:Y:S01]  /*23020*/  LDC R177, c[0x0][0x278] ;  /* 0x00009e00ffb17b82 */ /* 0x010ee20000000800 */
[----:B------:R-:W-:Y:S01]  /*23030*/  IMAD R115, R12, 0x88, RZ ;  /* 0x000000880c737824 */ /* 0x000fe200078e02ff */
[----:B------:R-:W-:Y:S01]  /*23040*/  LEA.HI.X.SX32 R175, R169, R27, 0x1, P5 ;  /* 0x0000001ba9af7211 */ /* 0x000fe200028f0eff */
[----:B------:R-:W-:Y:S01]  /*23050*/  IMAD R169, R14, 0x8a, RZ ;  /* 0x0000008a0ea97824 */ /* 0x000fe200078e02ff */
[----:B------:R-:W-:-:S04]  /*23060*/  IADD3 R170, P3, R161, R26, RZ ;  /* 0x0000001aa1aa7210 */ /* 0x000fc80007f7e0ff */
[----:B------:R-:W4:Y:S01]  /*23070*/  LDC R2, c[0x0][0x278] ;  /* 0x00009e00ff027b82 */ /* 0x000f220000000800 */
[----:B------:R-:W-:Y:S02]  /*23080*/  IADD3 R166, P6, R115, R26, RZ ;  /* 0x0000001a73a67210 */ /* 0x000fe40007fde0ff */
[----:B------:R-:W-:-:S05]  /*23090*/  LEA.HI.X.SX32 R171, R165, R27, 0x1, P3 ;  /* 0x0000001ba5ab7211 */ /* 0x000fca00018f0eff */
[----:B------:R-:W1:Y:S01]  /*230a0*/  LDC R14, c[0x0][0x278] ;  /* 0x00009e00ff0e7b82 */ /* 0x000e620000000800 */
[----:B------:R-:W-:Y:S01]  /*230b0*/  PRMT R34, R125, 0x7632, R34 ;  /* 0x000076327d227816 */ /* 0x000fe20000000022 */
[----:B------:R0:W-:Y:S01]  /*230c0*/  STG.E.U16 desc[UR6][R170.64], R125 ;  /* 0x0000007daa007986 */ /* 0x0001e2000c101506 */
[----:B------:R-:W-:Y:S01]  /*230d0*/  LEA.HI.X.SX32 R167, R167, R27, 0x1, P6 ;  /* 0x0000001ba7a77211 */ /* 0x000fe200030f0eff */
[----:B--2---:R-:W-:-:S04]  /*230e0*/  IMAD R165, R16, 0x8c, RZ ;  /* 0x0000008c10a57824 */ /* 0x004fc800078e02ff */
[----:B------:R-:W2:Y:S01]  /*230f0*/  LDC R12, c[0x0][0x278] ;  /* 0x00009e00ff0c7b82 */ /* 0x000ea20000000800 */
[----:B------:R0:W-:Y:S07]  /*23100*/  STG.E.U16 desc[UR6][R174.64], R34 ;  /* 0x00000022ae007986 */ /* 0x0001ee000c101506 */
[----:B------:R-:W2:Y:S01]  /*23110*/  LDC R4, c[0x0][0x278] ;  /* 0x00009e00ff047b82 */ /* 0x000ea20000000800 */
[----:B0-----:R-:W-:Y:S01]  /*23120*/  IMAD R125, R6, 0x90, RZ ;  /* 0x00000090067d7824 */ /* 0x001fe200078e02ff */
[----:B------:R0:W-:Y:S01]  /*23130*/  STG.E.U16 desc[UR6][R166.64], R126 ;  /* 0x0000007ea6007986 */ /* 0x0001e2000c101506 */
[----:B------:R-:W-:Y:S01]  /*23140*/  IMAD R171, R0, 0x45, RZ ;  /* 0x0000004500ab7824 */ /* 0x000fe200078e02ff */
[----:B------:R-:W-:-:S04]  /*23150*/  IADD3 R170, P5, R169, R26, RZ ;  /* 0x0000001aa9aa7210 */ /* 0x000fc80007fbe0ff */
[----:B------:R-:W2:Y:S01]  /*23160*/  LDC R6, c[0x0][0x278] ;  /* 0x00009e00ff067b82 */ /* 0x000ea20000000800 */
[----:B------:R-:W-:Y:S01]  /*23170*/  IADD3 R174, P3, R165, R26, RZ ;  /* 0x0000001aa5ae7210 */ /* 0x000fe20007f7e0ff */
[----:B---3--:R-:W-:Y:S01]  /*23180*/  IMAD R177, R177, 0x47, RZ ;  /* 0x00000047b1b17824 */ /* 0x008fe200078e02ff */
[----:B------:R-:W-:Y:S01]  /*23190*/  PRMT R96, R126, 0x7632, R96 ;  /* 0x000076327e607816 */ /* 0x000fe20000000060 */
[----:B0-----:R-:W-:Y:S01]  /*231a0*/  IMAD R167, R18, 0x8e, RZ ;  /* 0x0000008e12a77824 */ /* 0x001fe200078e02ff */
[----:B------:R-:W-:-:S03]  /*231b0*/  LEA.HI.X.SX32 R171, R171, R27, 0x1, P5 ;  /* 0x0000001babab7211 */ /* 0x000fc600028f0eff */
[----:B------:R-:W0:Y:S01]  /*231c0*/  LDC R16, c[0x0][0x278] ;  /* 0x00009e00ff107b82 */ /* 0x000e220000000800 */
[-C--:B------:R-:W-:Y:S02]  /*231d0*/  LEA.HI.X.SX32 R175, R7, R27.reuse, 0x1, P3 ;  /* 0x0000001b07af7211 */ /* 0x080fe400018f0eff */
[-C--:B------:R-:W-:Y:S02]  /*231e0*/  IADD3 R176, P5, R167, R26.reuse, RZ ;  /* 0x0000001aa7b07210 */ /* 0x080fe40007fbe0ff */
[----:B------:R-:W-:Y:S01]  /*231f0*/  IADD3 R178, P6, R125, R26, RZ ;  /* 0x0000001a7db27210 */ /* 0x000fe20007fde0ff */
[----:B------:R-:W-:Y:S02]  /*23200*/  STG.E.U16 desc[UR6][R170.64], R96 ;  /* 0x00000060aa007986 */ /* 0x000fe4000c101506 */
[----:B------:R-:W3:Y:S01]  /*23210*/  LDC R0, c[0x0][0x278] ;  /* 0x00009e00ff007b82 */ /* 0x000ee20000000800 */
[----:B------:R-:W-:Y:S01]  /*23220*/  LEA.HI.X.SX32 R177, R177, R27, 0x1, P5 ;  /* 0x0000001bb1b17211 */ /* 0x000fe200028f0eff */
[----:B------:R4:W-:Y:S01]  /*23230*/  STG.E.U16 desc[UR6][R174.64], R127 ;  /* 0x0000007fae007986 */ /* 0x0009e2000c101506 */
[----:B------:R-:W-:-:S02]  /*23240*/  PRMT R98, R127, 0x7632, R98 ;  /* 0x000076327f627816 */ /* 0x000fc40000000062 */
[----:B------:R-:W-:-:S03]  /*23250*/  LEA.HI.X.SX32 R179, R5, R27, 0x1, P6 ;  /* 0x0000001b05b37211 */ /* 0x000fc600030f0eff */
[----:B------:R-:W3:Y:S01]  /*23260*/  LDC R18, c[0x0][0x278] ;  /* 0x00009e00ff127b82 */ /* 0x000ee20000000800 */
[----:B-1----:R-:W-:Y:S02]  /*23270*/  IMAD R5, R14, 0x96, RZ ;  /* 0x000000960e057824 */ /* 0x002fe400078e02ff */
[----:B------:R-:W-:-:S05]  /*23280*/  IMAD R7, R32, 0x94, RZ ;  /* 0x0000009420077824 */ /* 0x000fca00078e02ff */
[----:B------:R-:W1:Y:S01]  /*23290*/  LDC R34, c[0x0][0x278] ;  /* 0x00009e00ff227b82 */ /* 0x000e620000000800 */
[----:B----4-:R-:W-:Y:S01]  /*232a0*/  IMAD R127, R2, 0x49, RZ ;  /* 0x00000049027f7824 */ /* 0x010fe200078e02ff */
[----:B------:R4:W-:Y:S01]  /*232b0*/  STG.E.U16 desc[UR6][R176.64], R98 ;  /* 0x00000062b0007986 */ /* 0x0009e2000c101506 */
[----:B--2---:R-:W-:-:S05]  /*232c0*/  IMAD R171, R12, 0x92, RZ ;  /* 0x000000920cab7824 */ /* 0x004fca00078e02ff */
[----:B------:R-:W2:Y:S01]  /*232d0*/  LDC R2, c[0x0][0x278] ;  /* 0x00009e00ff027b82 */ /* 0x000ea20000000800 */
[----:B------:R0:W-:Y:S01]  /*232e0*/  STG.E.U16 desc[UR6][R178.64], R116 ;  /* 0x00000074b2007986 */ /* 0x0001e2000c101506 */
[----:B------:R-:W-:-:S06]  /*232f0*/  IMAD R175, R4, 0x4b, RZ ;  /* 0x0000004b04af7824 */ /* 0x000fcc00078e02ff */
[----:B------:R-:W2:Y:S01]  /*23300*/  LDC R32, c[0x0][0x278] ;  /* 0x00009e00ff207b82 */ /* 0x000ea20000000800 */
[-C--:B----4-:R-:W-:Y:S02]  /*23310*/  IADD3 R176, P3, R171, R26.reuse, RZ ;  /* 0x0000001aabb07210 */ /* 0x090fe40007f7e0ff */
[----:B0-----:R-:W-:-:S05]  /*23320*/  IADD3 R178, P6, R5, R26, RZ ;  /* 0x0000001a05b27210 */ /* 0x001fca0007fde0ff */
[----:B------:R-:W0:Y:S01]  /*23330*/  LDC R96, c[0x0][0x278] ;  /* 0x00009e00ff607b82 */ /* 0x000e220000000800 */
[----:B------:R-:W-:Y:S01]  /*23340*/  LEA.HI.X.SX32 R179, R175, R27, 0x1, P6 ;  /* 0x0000001bafb37211 */ /* 0x000fe200030f0eff */
[----:B------:R-:W-:Y:S01]  /*23350*/  IMAD R175, R6, 0x98, RZ ;  /* 0x0000009806af7824 */ /* 0x000fe200078e02ff */
[----:B------:R-:W-:-:S05]  /*23360*/  IADD3 R172, P5, R7, R26, RZ ;  /* 0x0000001a07ac7210 */ /* 0x000fca0007fbe0ff */
[----:B------:R-:W4:Y:S01]  /*23370*/  LDC R98, c[0x0][0x278] ;  /* 0x00009e00ff627b82 */ /* 0x000f220000000800 */
[-C--:B------:R-:W-:Y:S02]  /*23380*/  LEA.HI.X.SX32 R177, R127, R27.reuse, 0x1, P3 ;  /* 0x0000001b7fb17211 */ /* 0x080fe400018f0eff */
[----:B------:R-:W-:Y:S02]  /*23390*/  PRMT R116, R116, 0x7632, R116 ;  /* 0x0000763274747816 */ /* 0x000fe40000000074 */
[----:B------:R-:W-:-:S03]  /*233a0*/  LEA.HI.X.SX32 R173, R173, R27, 0x1, P5 ;  /* 0x0000001badad7211 */ /* 0x000fc600028f0eff */
[----:B------:R-:W4:Y:S01]  /*233b0*/  LDC R6, c[0x0][0x278] ;  /* 0x00009e00ff067b82 */ /* 0x000f220000000800 */
[----:B------:R-:W-:Y:S01]  /*233c0*/  IADD3 R12, P5, R175, R26, RZ ;  /* 0x0000001aaf0c7210 */ /* 0x000fe20007fbe0ff */
[----:B------:R-:W-:Y:S01]  /*233d0*/  IMAD R127, R16, 0x9a, RZ ;  /* 0x0000009a107f7824 */ /* 0x000fe200078e02ff */
[----:B------:R-:W-:Y:S01]  /*233e0*/  PRMT R14, R117, 0x7632, R14 ;  /* 0x00007632750e7816 */ /* 0x000fe2000000000e */
[----:B------:R3:W-:Y:S01]  /*233f0*/  STG.E.U16 desc[UR6][R176.64], R116 ;  /* 0x00000074b0007986 */ /* 0x0007e2000c101506 */
[----:B------:R-:W-:-:S03]  /*23400*/  LEA.HI.X.SX32 R13, R13, R27, 0x1, P5 ;  /* 0x0000001b0d0d7211 */ /* 0x000fc600028f0eff */
[----:B------:R1:W-:Y:S01]  /*23410*/  STG.E.U16 desc[UR6][R172.64], R117 ;  /* 0x00000075ac007986 */ /* 0x0003e2000c101506 */
[----:B------:R-:W4:Y:S01]  /*23420*/  LDC R4, c[0x0][0x278] ;  /* 0x00009e00ff047b82 */ /* 0x000f220000000800 */
[----:B------:R-:W-:Y:S02]  /*23430*/  IADD3 R180, P3, R127, R26, RZ ;  /* 0x0000001a7fb47210 */ /* 0x000fe40007f7e0ff */
[----:B------:R2:W-:Y:S01]  /*23440*/  STG.E.U16 desc[UR6][R178.64], R14 ;  /* 0x0000000eb2007986 */ /* 0x0005e2000c101506 */
[----:B---3--:R-:W-:-:S04]  /*23450*/  IMAD R177, R0, 0x4d, RZ ;  /* 0x0000004d00b17824 */ /* 0x008fc800078e02ff */
[----:B------:R-:W3:Y:S01]  /*23460*/  LDC R16, c[0x0][0x278] ;  /* 0x00009e00ff107b82 */ /* 0x000ee20000000800 */
[----:B-1----:R-:W-:Y:S02]  /*23470*/  IMAD R173, R18, 0x9c, RZ ;  /* 0x0000009c12ad7824 */ /* 0x002fe400078e02ff */
[----:B------:R-:W-:Y:S01]  /*23480*/  IMAD R117, R34, 0x9e, RZ ;  /* 0x0000009e22757824 */ /* 0x000fe200078e02ff */
[----:B------:R1:W-:Y:S04]  /*23490*/  STG.E.U16 desc[UR6][R12.64], R118 ;  /* 0x000000760c007986 */ /* 0x0003e8000c101506 */
[----:B------:R-:W3:Y:S01]  /*234a0*/  LDC R0, c[0x0][0x278] ;  /* 0x00009e00ff007b82 */ /* 0x000ee20000000800 */
[----:B--2---:R-:W-:Y:S01]  /*234b0*/  IMAD R179, R2, 0x4f, RZ ;  /* 0x0000004f02b37824 */ /* 0x004fe200078e02ff */
[----:B------:R-:W-:-:S02]  /*234c0*/  IADD3 R14, P5, R173, R26, RZ ;  /* 0x0000001aad0e7210 */ /* 0x000fc40007fbe0ff */
[----:B------:R-:W-:Y:S02]  /*234d0*/  IADD3 R182, P6, R117, R26, RZ ;  /* 0x0000001a75b67210 */ /* 0x000fe40007fde0ff */
[-C--:B------:R-:W-:Y:S01]  /*234e0*/  LEA.HI.X.SX32 R181, R177, R27.reuse, 0x1, P3 ;  /* 0x0000001bb1b57211 */ /* 0x080fe200018f0eff */
[----:B------:R-:W-:Y:S01]  /*234f0*/  IMAD R177, R32, 0xa0, RZ ;  /* 0x000000a020b17824 */ /* 0x000fe200078e02ff */
[----:B------:R-:W2:Y:S01]  /*23500*/  LDC R18, c[0x0][0x278] ;  /* 0x00009e00ff127b82 */ /* 0x000ea20000000800 */
[----:B-1----:R-:W-:Y:S02]  /*23510*/  PRMT R13, R118, 0x7632, R13 ;  /* 0x00007632760d7816 */ /* 0x002fe4000000000d */
[-C--:B------:R-:W-:Y:S02]  /*23520*/  LEA.HI.X.SX32 R15, R15, R27.reuse, 0x1, P5 ;  /* 0x0000001b0f0f7211 */ /* 0x080fe400028f0eff */
[----:B------:R-:W-:-:S03]  /*23530*/  LEA.HI.X.SX32 R183, R179, R27, 0x1, P6 ;  /* 0x0000001bb3b77211 */ /* 0x000fc600030f0eff */
[----:B------:R-:W1:Y:S01]  /*23540*/  LDC R12, c[0x0][0x278] ;  /* 0x00009e00ff0c7b82 */ /* 0x000e620000000800 */
[----:B------:R-:W-:Y:S01]  /*23550*/  PRMT R34, R119, 0x7632, R34 ;  /* 0x0000763277227816 */ /* 0x000fe20000000022 */
[----:B------:R4:W-:Y:S01]  /*23560*/  STG.E.U16 desc[UR6][R180.64], R13 ;  /* 0x0000000db4007986 */ /* 0x0009e2000c101506 */
[----:B0-----:R-:W-:Y:S01]  /*23570*/  IMAD R179, R96, 0xa2, RZ ;  /* 0x000000a260b37824 */ /* 0x001fe200078e02ff */
[-C--:B------:R-:W-:Y:S02]  /*23580*/  IADD3 R2, P5, R177, R26.reuse, RZ ;  /* 0x0000001ab1027210 */ /* 0x080fe40007fbe0ff */
[----:B------:R0:W-:Y:S02]  /*23590*/  STG.E.U16 desc[UR6][R14.64], R119 ;  /* 0x000000770e007986 */ /* 0x0001e4000c101506 */
[----:B------:R-:W-:Y:S01]  /*235a0*/  LEA.HI.X.SX32 R3, R3, R27, 0x1, P5 ;  /* 0x0000001b03037211 */ /* 0x000fe200028f0eff */
[----:B------:R-:W2:Y:S01]  /*235b0*/  LDC R96, c[0x0][0x278] ;  /* 0x00009e00ff607b82 */ /* 0x000ea20000000800 */
[----:B------:R0:W-:Y:S01]  /*235c0*/  STG.E.U16 desc[UR6][R182.64], R34 ;  /* 0x00000022b6007986 */ /* 0x0001e2000c101506 */
[----:B----4-:R-:W-:Y:S01]  /*235d0*/  IMAD R13, R98, 0xa4, RZ ;  /* 0x000000a4620d7824 */ /* 0x010fe200078e02ff */
[----:B------:R-:W-:Y:S01]  /*235e0*/  IADD3 R180, P3, R179, R26, RZ ;  /* 0x0000001ab3b47210 */ /* 0x000fe20007f7e0ff */
[----:B0-----:R-:W-:Y:S01]  /*235f0*/  IMAD R15, R6, 0xa6, RZ ;  /* 0x000000a6060f7824 */ /* 0x001fe200078e02ff */
[----:B------:R-:W-:-:S03]  /*23600*/  PRMT R32, R120, 0x7632, R32 ;  /* 0x0000763278207816 */ /* 0x000fc60000000020 */
[----:B------:R-:W0:Y:S01]  /*23610*/  LDC R6, c[0x0][0x278] ;  /* 0x00009e00ff067b82 */ /* 0x000e220000000800 */
[----:B------:R-:W-:Y:S02]  /*23620*/  IADD3 R182, P5, R13, R26, RZ ;  /* 0x0000001a0db67210 */ /* 0x000fe40007fbe0ff */
[-C--:B------:R-:W-:Y:S02]  /*23630*/  LEA.HI.X.SX32 R181, R185, R27.reuse, 0x1, P3 ;  /* 0x0000001bb9b57211 */ /* 0x080fe400018f0eff */
[----:B------:R-:W-:-:S03]  /*23640*/  LEA.HI.X.SX32 R183, R33, R27, 0x1, P5 ;  /* 0x0000001b21b77211 */ /* 0x000fc600028f0eff */
[----:B------:R-:W4:Y:S01]  /*23650*/  LDC R14, c[0x0][0x278] ;  /* 0x00009e00ff0e7b82 */ /* 0x000f220000000800 */
[----:B------:R-:W-:Y:S01]  /*23660*/  IMAD R119, R4, 0x53, RZ ;  /* 0x0000005304777824 */ /* 0x000fe200078e02ff */
[----:B------:R-:W-:Y:S01]  /*23670*/  STG.E.U16 desc[UR6][R2.64], R120 ;  /* 0x0000007802007986 */ /* 0x000fe2000c101506 */
[----:B------:R-:W-:-:S03]  /*23680*/  PRMT R34, R121, 0x7632, R34 ;  /* 0x0000763279227816 */ /* 0x000fc60000000022 */
[----:B------:R-:W-:Y:S02]  /*23690*/  STG.E.U16 desc[UR6][R180.64], R32 ;  /* 0x00000020b4007986 */ /* 0x000fe4000c101506 */
[----:B------:R-:W4:Y:S01]  /*236a0*/  LDC R4, c[0x0][0x278] ;  /* 0x00009e00ff047b82 */ /* 0x000f220000000800 */
[----:B------:R-:W-:Y:S01]  /*236b0*/  IADD3 R184, P6, R15, R26, RZ ;  /* 0x0000001a0fb87210 */ /* 0x000fe20007fde0ff */
[----:B------:R1:W-:Y:S01]  /*236c0*/  STG.E.U16 desc[UR6][R182.64], R121 ;  /* 0x00000079b6007986 */ /* 0x0003e2000c101506 */
[----:B---3--:R-:W-:Y:S02]  /*236d0*/  IMAD R33, R16, 0xa8, RZ ;  /* 0x000000a810217824 */ /* 0x008fe400078e02ff */
[----:B------:R-:W-:Y:S01]  /*236e0*/  LEA.HI.X.SX32 R185, R119, R27, 0x1, P6 ;  /* 0x0000001b77b97211 */ /* 0x000fe200030f0eff */
[----:B-1----:R-:W-:Y:S02]  /*236f0*/  IMAD R119, R12, 0xaa, RZ ;  /* 0x000000aa0c777824 */ /* 0x002fe400078e02ff */
[----:B------:R-:W1:Y:S01]  /*23700*/  LDC R16, c[0x0][0x278] ;  /* 0x00009e00ff107b82 */ /* 0x000e620000000800 */
[----:B------:R-:W-:-:S07]  /*23710*/  IMAD R121, R0, 0x55, RZ ;  /* 0x0000005500797824 */ /* 0x000fce00078e02ff */
[----:B------:R-:W3:Y:S01]  /*23720*/  LDC R0, c[0x0][0x278] ;  /* 0x00009e00ff007b82 */ /* 0x000ee20000000800 */
[----:B--2---:R-:W-:Y:S01]  /*23730*/  IMAD R3, R18, 0xac, RZ ;  /* 0x000000ac12037824 */ /* 0x004fe200078e02ff */
[----:B------:R-:W-:-:S06]  /*23740*/  IADD3 R18, P3, R33, R26, RZ ;  /* 0x0000001a21127210 */ /* 0x000fcc0007f7e0ff */
[----:B------:R-:W2:Y:S01]  /*23750*/  LDC R12, c[0x0][0x278] ;  /* 0x00009e00ff0c7b82 */ /* 0x000ea20000000800 */
[-C--:B------:R-:W-:Y:S01]  /*23760*/  IADD3 R120, P5, R119, R26.reuse, RZ ;  /* 0x0000001a77787210 */ /* 0x080fe20007fbe0ff */
[----:B------:R4:W-:Y:S01]  /*23770*/  STG.E.U16 desc[UR6][R184.64], R34 ;  /* 0x00000022b8007986 */ /* 0x0009e2000c101506 */
[----:B------:R-:W-:-:S05]  /*23780*/  IADD3 R182, P6, R3, R26, RZ ;  /* 0x0000001a03b67210 */ /* 0x000fca0007fde0ff */
[----:B------:R-:W2:Y:S01]  /*23790*/  LDC R2, c[0x0][0x278] ;  /* 0x00009e00ff027b82 */ /* 0x000ea20000000800 */
[----:B0-----:R-:W-:Y:S01]  /*237a0*/  IMAD R181, R6, 0xae, RZ ;  /* 0x000000ae06b57824 */ /* 0x001fe200078e02ff */
[-C--:B------:R-:W-:Y:S02]  /*237b0*/  LEA.HI.X.SX32 R19, R19, R27.reuse, 0x1, P3 ;  /* 0x0000001b13137211 */ /* 0x080fe400018f0eff */
[-C--:B------:R-:W-:Y:S02]  /*237c0*/  LEA.HI.X.SX32 R121, R121, R27.reuse, 0x1, P5 ;  /* 0x0000001b79797211 */ /* 0x080fe400028f0eff */
[----:B------:R-:W-:Y:S02]  /*237d0*/  PRMT R98, R122, 0x7632, R98 ;  /* 0x000076327a627816 */ /* 0x000fe40000000062 */
[----:B------:R-:W0:Y:S01]  /*237e0*/  LDC R32, c[0x0][0x278] ;  /* 0x00009e00ff207b82 */ /* 0x000e220000000800 */
[----:B------:R-:W-:Y:S01]  /*237f0*/  LEA.HI.X.SX32 R183, R25, R27, 0x1, P6 ;  /* 0x0000001b19b77211 */ /* 0x000fe200030f0eff */
[----:B----4-:R-:W-:Y:S01]  /*23800*/  IMAD R25, R14, 0xb0, RZ ;  /* 0x000000b00e197824 */ /* 0x010fe200078e02ff */
[----:B------:R-:W-:Y:S05]  /*23810*/  STG.E.U16 desc[UR6][R18.64], R122 ;  /* 0x0000007a12007986 */ /* 0x000fea000c101506 */
[----:B------:R-:W4:Y:S01]  /*23820*/  LDC R34, c[0x0][0x278] ;  /* 0x00009e00ff227b82 */ /* 0x000f220000000800 */
[----:B------:R-:W-:Y:S01]  /*23830*/  STG.E.U16 desc[UR6][R120.64], R98 ;  /* 0x0000006278007986 */ /* 0x000fe2000c101506 */
[----:B------:R-:W-:-:S06]  /*23840*/  IMAD R185, R4, 0x57, RZ ;  /* 0x0000005704b97824 */ /* 0x000fcc00078e02ff */
[----:B------:R-:W4:Y:S01]  /*23850*/  LDC R6, c[0x0][0x278] ;  /* 0x00009e00ff067b82 */ /* 0x000f220000000800 */
[----:B------:R1:W-:Y:S01]  /*23860*/  STG.E.U16 desc[UR6][R182.64], R123 ;  /* 0x0000007bb6007986 */ /* 0x0003e2000c101506 */
[-C--:B------:R-:W-:Y:S02]  /*23870*/  IADD3 R184, P5, R181, R26.reuse, RZ ;  /* 0x0000001ab5b87210 */ /* 0x080fe40007fbe0ff */
[----:B------:R-:W-:Y:S02]  /*23880*/  PRMT R100, R123, 0x7632, R100 ;  /* 0x000076327b647816 */ /* 0x000fe40000000064 */
[----:B------:R-:W-:Y:S02]  /*23890*/  LEA.HI.X.SX32 R185, R185, R27, 0x1, P5 ;  /* 0x0000001bb9b97211 */ /* 0x000fe400028f0eff */
[----:B------:R-:W4:Y:S01]  /*238a0*/  LDC R4, c[0x0][0x278] ;  /* 0x00009e00ff047b82 */ /* 0x000f220000000800 */
[----:B-1----:R-:W-:Y:S01]  /*238b0*/  IADD3 R182, P3, R25, R26, RZ ;  /* 0x0000001a19b67210 */ /* 0x002fe20007f7e0ff */
[----:B---3--:R-:W-:-:S06]  /*238c0*/  IMAD R123, R0, 0x59, RZ ;  /* 0x00000059007b7824 */ /* 0x008fcc00078e02ff */
[----:B------:R-:W1:Y:S01]  /*238d0*/  LDC R0, c[0x0][0x278] ;  /* 0x00009e00ff007b82 */ /* 0x000e620000000800 */
[----:B------:R-:W-:Y:S01]  /*238e0*/  LEA.HI.X.SX32 R183, R99, R27, 0x1, P3 ;  /* 0x0000001b63b77211 */ /* 0x000fe200018f0eff */
[----:B------:R-:W-:Y:S02]  /*238f0*/  IMAD R121, R16, 0xb2, RZ ;  /* 0x000000b210797824 */ /* 0x000fe400078e02ff */
[----:B--2---:R-:W-:Y:S01]  /*23900*/  IMAD R19, R12, 0xb4, RZ ;  /* 0x000000b40c137824 */ /* 0x004fe200078e02ff */
[----:B------:R-:W-:Y:S03]  /*23910*/  STG.E.U16 desc[UR6][R184.64], R100 ;  /* 0x00000064b8007986 */ /* 0x000fe6000c101506 */
[----:B------:R-:W2:Y:S01]  /*23920*/  LDC R12, c[0x0][0x278] ;  /* 0x00009e00ff0c7b82 */ /* 0x000ea20000000800 */
[----:B------:R3:W-:Y:S01]  /*23930*/  STG.E.U16 desc[UR6][R182.64], R128 ;  /* 0x00000080b6007986 */ /* 0x0007e2000c101506 */
[----:B------:R-:W-:-:S06]  /*23940*/  IADD3 R186, P5, R121, R26, RZ ;  /* 0x0000001a79ba7210 */ /* 0x000fcc0007fbe0ff */
[----:B------:R-:W2:Y:S01]  /*23950*/  LDC R18, c[0x0][0x278] ;  /* 0x00009e00ff127b82 */ /* 0x000ea20000000800 */
[----:B------:R-:W-:Y:S01]  /*23960*/  IADD3 R188, P6, R19, R26, RZ ;  /* 0x0000001a13bc7210 */ /* 0x000fe20007fde0ff */
[----:B---3--:R-:W-:-:S06]  /*23970*/  IMAD R183, R2, 0x5b, RZ ;  /* 0x0000005b02b77824 */ /* 0x008fcc00078e02ff */
[----:B------:R-:W3:Y:S01]  /*23980*/  LDC R14, c[0x0][0x278] ;  /* 0x00009e00ff0e7b82 */ /* 0x000ee20000000800 */
[----:B------:R-:W-:Y:S01]  /*23990*/  LEA.HI.X.SX32 R187, R123, R27, 0x1, P5 ;  /* 0x0000001b7bbb7211 */ /* 0x000fe200028f0eff */
[----:B0-----:R-:W-:Y:S01]  /*239a0*/  IMAD R123, R32, 0xb6, RZ ;  /* 0x000000b6207b7824 */ /* 0x001fe200078e02ff */
[----:B------:R-:W-:-:S05]  /*239b0*/  PRMT R16, R128, 0x7632, R16 ;  /* 0x0000763280107816 */ /* 0x000fca0000000010 */
[----:B------:R-:W0:Y:S01]  /*239c0*/  LDC R2, c[0x0][0x278] ;  /* 0x00009e00ff027b82 */ /* 0x000e220000000800 */
[----:B------:R-:W-:Y:S01]  /*239d0*/  LEA.HI.X.SX32 R189, R101, R27, 0x1, P6 ;  /* 0x0000001b65bd7211 */ /* 0x000fe200030f0eff */
[----:B----4-:R-:W-:Y:S02]  /*239e0*/  IMAD R99, R34, 0xb8, RZ ;  /* 0x000000b822637824 */ /* 0x010fe400078e02ff */
[----:B------:R-:W-:Y:S02]  /*239f0*/  IMAD R185, R6, 0x5d, RZ ;  /* 0x0000005d06b97824 */ /* 0x000fe400078e02ff */
[----:B------:R-:W-:Y:S02]  /*23a00*/  IMAD R101, R96, 0xba, RZ ;  /* 0x000000ba60657824 */ /* 0x000fe400078e02ff */
[----:B------:R-:W4:Y:S01]  /*23a10*/  LDC R6, c[0x0][0x278] ;  /* 0x00009e00ff067b82 */ /* 0x000f220000000800 */
[-C--:B------:R-:W-:Y:S01]  /*23a20*/  IADD3 R182, P3, R123, R26.reuse, RZ ;  /* 0x0000001a7bb67210 */ /* 0x080fe20007f7e0ff */
[----:B------:R1:W-:Y:S01]  /*23a30*/  STG.E.U16 desc[UR6][R186.64], R16 ;  /* 0x00000010ba007986 */ /* 0x0003e2000c101506 */
[----:B------:R-:W-:-:S02]  /*23a40*/  IADD3 R34, P5, R99, R26, RZ ;  /* 0x0000001a63227210 */ /* 0x000fc40007fbe0ff */
[-C--:B------:R-:W-:Y:S01]  /*23a50*/  LEA.HI.X.SX32 R183, R183, R27.reuse, 0x1, P3 ;  /* 0x0000001bb7b77211 */ /* 0x080fe200018f0eff */
[----:B------:R2:W-:Y:S02]  /*23a60*/  STG.E.U16 desc[UR6][R188.64], R129 ;  /* 0x00000081bc007986 */ /* 0x0005e4000c101506 */
[----:B------:R-:W4:Y:S01]  /*23a70*/  LDC R96, c[0x0][0x278] ;  /* 0x00009e00ff607b82 */ /* 0x000f220000000800 */
[----:B------:R-:W-:Y:S02]  /*23a80*/  LEA.HI.X.SX32 R35, R35, R27, 0x1, P5 ;  /* 0x0000001b23237211 */ /* 0x000fe400028f0eff */
[----:B-1----:R-:W-:Y:S02]  /*23a90*/  IADD3 R186, P6, R101, R26, RZ ;  /* 0x0000001a65ba7210 */ /* 0x002fe40007fde0ff */
[----:B------:R-:W-:-:S03]  /*23aa0*/  PRMT R16, R129, 0x7632, R16 ;  /* 0x0000763281107816 */ /* 0x000fc60000000010 */
[----:B------:R-:W1:Y:S01]  /*23ab0*/  LDC R32, c[0x0][0x278] ;  /* 0x00009e00ff207b82 */ /* 0x000e620000000800 */
[----:B------:R-:W-:Y:S01]  /*23ac0*/  LEA.HI.X.SX32 R187, R185, R27, 0x1, P6 ;  /* 0x0000001bb9bb7211 */ /* 0x000fe200030f0eff */
[----:B--2---:R-:W-:Y:S02]  /*23ad0*/  IMAD R189, R0, 0x5f, RZ ;  /* 0x0000005f00bd7824 */ /* 0x004fe400078e02ff */
[----:B------:R-:W-:Y:S01]  /*23ae0*/  IMAD R185, R4, 0xbc, RZ ;  /* 0x000000bc04b97824 */ /* 0x000fe200078e02ff */
[----:B------:R-:W-:Y:S01]  /*23af0*/  PRMT R98, R130, 0x7632, R98 ;  /* 0x0000763282627816 */ /* 0x000fe20000000062 */
[----:B------:R2:W-:Y:S02]  /*23b00*/  STG.E.U16 desc[UR6][R182.64], R16 ;  /* 0x00000010b6007986 */ /* 0x0005e4000c101506 */
[----:B------:R-:W1:Y:S01]  /*23b10*/  LDC R0, c[0x0][0x278] ;  /* 0x00009e00ff007b82 */ /* 0x000e620000000800 */
[----:B------:R-:W-:Y:S01]  /*23b20*/  IMAD R129, R12, 0xbe, RZ ;  /* 0x000000be0c817824 */ /* 0x000fe200078e02ff */
[----:B------:R0:W-:Y:S04]  /*23b30*/  STG.E.U16 desc[UR6][R34.64], R130 ;  /* 0x0000008222007986 */ /* 0x0001e8000c101506 */
[----:B------:R0:W-:Y:S02]  /*23b40*/  STG.E.U16 desc[UR6][R186.64], R98 ;  /* 0x00000062ba007986 */ /* 0x0001e4000c101506 */
[----:B------:R-:W1:Y:S01]  /*23b50*/  LDC R12, c[0x0][0x278] ;  /* 0x00009e00ff0c7b82 */ /* 0x000e620000000800 */
[----:B--2---:R-:W-:Y:S01]  /*23b60*/  IADD3 R16, P5, R185, R26, RZ ;  /* 0x0000001ab9107210 */ /* 0x004fe20007fbe0ff */
[----:B---3--:R-:W-:-:S02]  /*23b70*/  IMAD R183, R14, 0xc0, RZ ;  /* 0x000000c00eb77824 */ /* 0x008fc400078e02ff */
[----:B0-----:R-:W-:Y:S01]  /*23b80*/  IMAD R35, R18, 0xc2, RZ ;  /* 0x000000c212237824 */ /* 0x001fe200078e02ff */
[----:B------:R-:W-:-:S03]  /*23b90*/  IADD3 R188, P3, R129, R26, RZ ;  /* 0x0000001a81bc7210 */ /* 0x000fc60007f7e0ff */
[----:B------:R-:W0:Y:S01]  /*23ba0*/  LDC R4, c[0x0][0x278] ;  /* 0x00009e00ff047b82 */ /* 0x000e220000000800 */
[-C--:B------:R-:W-:Y:S01]  /*23bb0*/  LEA.HI.X.SX32 R17, R17, R27.reuse, 0x1, P5 ;  /* 0x0000001b11117211 */ /* 0x080fe200028f0eff */
[----:B------:R-:W-:Y:S01]  /*23bc0*/  IMAD R187, R2, 0x61, RZ ;  /* 0x0000006102bb7824 */ /* 0x000fe200078e02ff */
[-C--:B------:R-:W-:Y:S02]  /*23bd0*/  IADD3 R190, P6, R35, R26.reuse, RZ ;  /* 0x0000001a23be7210 */ /* 0x080fe40007fde0ff */
[-C--:B------:R-:W-:Y:S02]  /*23be0*/  IADD3 R142, P5, R183, R26.reuse, RZ ;  /* 0x0000001ab78e7210 */ /* 0x080fe40007fbe0ff */
[-C--:B------:R-:W-:Y:S01]  /*23bf0*/  LEA.HI.X.SX32 R189, R189, R27.reuse, 0x1, P3 ;  /* 0x0000001bbdbd7211 */ /* 0x080fe200018f0eff */
[----:B------:R-:W2:Y:S01]  /*23c00*/  LDC R14, c[0x0][0x278] ;  /* 0x00009e00ff0e7b82 */ /* 0x000ea20000000800 */
[----:B------:R-:W-:Y:S02]  /*23c10*/  PRMT R18, R131, 0x7632, R18 ;  /* 0x0000763283127816 */ /* 0x000fe40000000012 */
[-C--:B------:R-:W-:Y:S01]  /*23c20*/  LEA.HI.X.SX32 R191, R187, R27.reuse, 0x1, P6 ;  /* 0x0000001bbbbf7211 */ /* 0x080fe200030f0eff */
[----:B----4-:R-:W-:Y:S01]  /*23c30*/  IMAD R187, R6, 0xc4, RZ ;  /* 0x000000c406bb7824 */ /* 0x010fe200078e02ff */
[----:B------:R-:W-:Y:S01]  /*23c40*/  LEA.HI.X.SX32 R143, R143, R27, 0x1, P5 ;  /* 0x0000001b8f8f7211 */ /* 0x000fe200028f0eff */
[----:B------:R-:W-:Y:S02]  /*23c50*/  STG.E.U16 desc[UR6][R16.64], R131 ;  /* 0x0000008310007986 */ /* 0x000fe4000c101506 */
[----:B------:R-:W3:Y:S02]  /*23c60*/  LDC R6, c[0x0][0x278] ;  /* 0x00009e00ff067b82 */ /* 0x000ee40000000800 */
[----:B------:R4:W-:Y:S04]  /*23c70*/  STG.E.U16 desc[UR6][R188.64], R18 ;  /* 0x00000012bc007986 */ /* 0x0009e8000c101506 */
[----:B------:R1:W-:Y:S02]  /*23c80*/  STG.E.U16 desc[UR6][R142.64], R132 ;  /* 0x000000848e007986 */ /* 0x0003e4000c101506 */
[----:B------:R-:W2:Y:S01]  /*23c90*/  LDC R2, c[0x0][0x278] ;  /* 0x00009e00ff027b82 */ /* 0x000ea20000000800 */
[----:B----4-:R-:W-:-:S07]  /*23ca0*/  IADD3 R188, P5, R187, R26, RZ ;  /* 0x0000001abbbc7210 */ /* 0x010fce0007fbe0ff */
[----:B------:R-:W4:Y:S01]  /*23cb0*/  LDC R16, c[0x0][0x278] ;  /* 0x00009e00ff107b82 */ /* 0x000f220000000800 */
[----:B-1----:R-:W-:Y:S01]  /*23cc0*/  IMAD R143, R96, 0xca, RZ ;  /* 0x000000ca608f7824 */ /* 0x002fe200078e02ff */
[----:B------:R-:W-:Y:S01]  /*23cd0*/  LEA.HI.X.SX32 R189, R103, R27, 0x1, P5 ;  /* 0x0000001b67bd7211 */ /* 0x000fe200028f0eff */
[----:B------:R-:W-:-:S03]  /*23ce0*/  IMAD R103, R0, 0x65, RZ ;  /* 0x0000006500677824 */ /* 0x000fc600078e02ff */
[-C--:B------:R-:W-:Y:S01]  /*23cf0*/  IADD3 R196, P6, R143, R26.reuse, RZ ;  /* 0x0000001a8fc47210 */ /* 0x080fe20007fde0ff */
[----:B------:R-:W-:Y:S01]  /*23d00*/  IMAD R17, R32, 0xc6, RZ ;  /* 0x000000c620117824 */ /* 0x000fe200078e02ff */
[----:B------:R-:W-:Y:S01]  /*23d10*/  PRMT R34, R132, 0x7632, R34 ;  /* 0x0000763284227816 */ /* 0x000fe20000000022 */
[----:B0-----:R-:W-:Y:S01]  /*23d20*/  IMAD R131, R4, 0xc8, RZ ;  /* 0x000000c804837824 */ /* 0x001fe200078e02ff */
[----:B------:R-:W-:Y:S01]  /*23d30*/  LEA.HI.X.SX32 R197, R103, R27, 0x1, P6 ;  /* 0x0000001b67c57211 */ /* 0x000fe200030f0eff */
[----:B------:R-:W-:Y:S01]  /*23d40*/  IMAD R103, R12, 0xcc, RZ ;  /* 0x000000cc0c677824 */ /* 0x000fe200078e02ff */
[----:B------:R-:W0:Y:S01]  /*23d50*/  LDC R0, c[0x0][0x278] ;  /* 0x00009e00ff007b82 */ /* 0x000e220000000800 */
[----:B------:R1:W-:Y:S07]  /*23d60*/  STG.E.U16 desc[UR6][R190.64], R34 ;  /* 0x00000022be007986 */ /* 0x0003ee000c101506 */
[----:B------:R-:W0:Y:S01]  /*23d70*/  LDC R12, c[0x0][0x278] ;  /* 0x00009e00ff0c7b82 */ /* 0x000e220000000800 */
[----:B------:R-:W-:-:S02]  /*23d80*/  IADD3 R192, P5, R131, R26, RZ ;  /* 0x0000001a83c07210 */ /* 0x000fc40007fbe0ff */
[----:B-1----:R-:W-:-:S05]  /*23d90*/  IADD3 R190, P3, R17, R26, RZ ;  /* 0x0000001a11be7210 */ /* 0x002fca0007f7e0ff */
[----:B------:R-:W1:Y:S01]  /*23da0*/  LDC R4, c[0x0][0x278] ;  /* 0x00009e00ff047b82 */ /* 0x000e620000000800 */
[-C--:B------:R-:W-:Y:S01]  /*23db0*/  LEA.HI.X.SX32 R191, R193, R27.reuse, 0x1, P3 ;  /* 0x0000001bc1bf7211 */ /* 0x080fe200018f0eff */
[----:B------:R3:W-:Y:S01]  /*23dc0*/  STG.E.U16 desc[UR6][R188.64], R133 ;  /* 0x00000085bc007986 */ /* 0x0007e2000c101506 */
[----:B------:R-:W-:Y:S02]  /*23dd0*/  PRMT R32, R133, 0x7632, R32 ;  /* 0x0000763285207816 */ /* 0x000fe40000000020 */
[----:B------:R-:W-:-:S03]  /*23de0*/  LEA.HI.X.SX32 R193, R105, R27, 0x1, P5 ;  /* 0x0000001b69c17211 */ /* 0x000fc600028f0eff */
[----:B------:R-:W1:Y:S01]  /*23df0*/  LDC R18, c[0x0][0x278] ;  /* 0x00009e00ff127b82 */ /* 0x000e620000000800 */
[----:B------:R-:W-:Y:S02]  /*23e00*/  IADD3 R96, P5, R103, R26, RZ ;  /* 0x0000001a67607210 */ /* 0x000fe40007fbe0ff */
[----:B------:R-:W-:Y:S01]  /*23e10*/  PRMT R98, R134, 0x7632, R98 ;  /* 0x0000763286627816 */ /* 0x000fe20000000062 */
[----:B---3--:R-:W-:-:S04]  /*23e20*/  IMAD R133, R6, 0xd2, RZ ;  /* 0x000000d206857824 */ /* 0x008fc800078e02ff */
[----:B------:R-:W3:Y:S01]  /*23e30*/  LDC R6, c[0x0][0x278] ;  /* 0x00009e00ff067b82 */ /* 0x000ee20000000800 */
[----:B--2---:R-:W-:Y:S01]  /*23e40*/  IMAD R189, R14, 0xce, RZ ;  /* 0x000000ce0ebd7824 */ /* 0x004fe200078e02ff */
[----:B------:R-:W-:Y:S01]  /*23e50*/  LEA.HI.X.SX32 R97, R97, R27, 0x1, P5 ;  /* 0x0000001b61617211 */ /* 0x000fe200028f0eff */
[----:B------:R2:W-:Y:S01]  /*23e60*/  STG.E.U16 desc[UR6][R190.64], R32 ;  /* 0x00000020be007986 */ /* 0x0005e2000c101506 */
[----:B----4-:R-:W-:-:S03]  /*23e70*/  IMAD R105, R16, 0xd0, RZ ;  /* 0x000000d010697824 */ /* 0x010fc600078e02ff */
[----:B------:R4:W-:Y:S01]  /*23e80*/  STG.E.U16 desc[UR6][R192.64], R134 ;  /* 0x00000086c0007986 */ /* 0x0009e2000c101506 */
[----:B------:R-:W3:Y:S03]  /*23e90*/  LDC R14, c[0x0][0x278] ;  /* 0x00009e00ff0e7b82 */ /* 0x000ee60000000800 */
[----:B------:R0:W-:Y:S01]  /*23ea0*/  STG.E.U16 desc[UR6][R196.64], R98 ;  /* 0x00000062c4007986 */ /* 0x0001e2000c101506 */
[----:B--2---:R-:W-:-:S03]  /*23eb0*/  IADD3 R190, P3, R189, R26, RZ ;  /* 0x0000001abdbe7210 */ /* 0x004fc60007f7e0ff */
[----:B------:R2:W-:Y:S01]  /*23ec0*/  STG.E.U16 desc[UR6][R96.64], R135 ;  /* 0x0000008760007986 */ /* 0x0005e2000c101506 */
[----:B------:R-:W3:Y:S01]  /*23ed0*/  LDC R16, c[0x0][0x278] ;  /* 0x00009e00ff107b82 */ /* 0x000ee20000000800 */
[----:B----4-:R-:W-:Y:S01]  /*23ee0*/  IADD3 R192, P5, R105, R26, RZ ;  /* 0x0000001a69c07210 */ /* 0x010fe20007fbe0ff */
[----:B0-----:R-:W-:Y:S01]  /*23ef0*/  IMAD R197, R2, 0x69, RZ ;  /* 0x0000006902c57824 */ /* 0x001fe200078e02ff */
[----:B------:R-:W-:-:S05]  /*23f00*/  PRMT R2, R135, 0x7632, R2 ;  /* 0x0000763287027816 */ /* 0x000fca0000000002 */
[----:B------:R-:W0:Y:S01]  /*23f10*/  LDC R32, c[0x0][0x278] ;  /* 0x00009e00ff207b82 */ /* 0x000e220000000800 */
[-C--:B------:R-:W-:Y:S01]  /*23f20*/  LEA.HI.X.SX32 R191, R195, R27.reuse, 0x1, P3 ;  /* 0x0000001bc3bf7211 */ /* 0x080fe200018f0eff */
[----:B--2---:R-:W-:Y:S01]  /*23f30*/  IMAD R135, R12, 0xd6, RZ ;  /* 0x000000d60c877824 */ /* 0x004fe200078e02ff */
[----:B------:R-:W-:-:S05]  /*23f40*/  LEA.HI.X.SX32 R193, R147, R27, 0x1, P5 ;  /* 0x0000001b93c17211 */ /* 0x000fca00028f0eff */
[----:B------:R-:W2:Y:S01]  /*23f50*/  LDC R12, c[0x0][0x278] ;  /* 0x00009e00ff0c7b82 */ /* 0x000ea20000000800 */
[----:B------:R4:W-:Y:S07]  /*23f60*/  STG.E.U16 desc[UR6][R190.64], R2 ;  /* 0x00000002be007986 */ /* 0x0009ee000c101506 */
[----:B------:R-:W0:Y:S01]  /*23f70*/  LDC R195, c[0x0][0x278] ;  /* 0x00009e00ffc37b82 */ /* 0x000e220000000800 */
[----:B------:R3:W-:Y:S01]  /*23f80*/  STG.E.U16 desc[UR6][R192.64], R136 ;  /* 0x00000088c0007986 */ /* 0x0007e2000c101506 */
[----:B-1----:R-:W-:-:S02]  /*23f90*/  IMAD R147, R4, 0xd4, RZ ;  /* 0x000000d404937824 */ /* 0x002fc400078e02ff */
[----:B----4-:R-:W-:-:S04]  /*23fa0*/  IMAD R191, R0, 0x6b, RZ ;  /* 0x0000006b00bf7824 */ /* 0x010fc800078e02ff */
[----:B------:R-:W1:Y:S01]  /*23fb0*/  LDC R0, c[0x0][0x278] ;  /* 0x00009e00ff007b82 */ /* 0x000e620000000800 */
[----:B------:R-:W-:Y:S01]  /*23fc0*/  IMAD R97, R18, 0xd8, RZ ;  /* 0x000000d812617824 */ /* 0x000fe200078e02ff */
[-C--:B---3--:R-:W-:Y:S02]  /*23fd0*/  IADD3 R192, P5, R135, R26.reuse, RZ ;  /* 0x0000001a87c07210 */ /* 0x088fe40007fbe0ff */
[----:B------:R-:W-:-:S04]  /*23fe0*/  IADD3 R196, P6, R133, R26, RZ ;  /* 0x0000001a85c47210 */ /* 0x000fc80007fde0ff */
[----:B------:R-:W3:Y:S01]  /*23ff0*/  LDC R18, c[0x0][0x278] ;  /* 0x00009e00ff127b82 */ /* 0x000ee20000000800 */
[-C--:B------:R-:W-:Y:S01]  /*24000*/  LEA.HI.X.SX32 R193, R191, R27.reuse, 0x1, P5 ;  /* 0x0000001bbfc17211 */ /* 0x080fe200028f0eff */
[----:B------:R-:W-:Y:S01]  /*24010*/  IMAD R191, R6, 0xda, RZ ;  /* 0x000000da06bf7824 */ /* 0x000fe200078e02ff */
[----:B------:R-:W-:Y:S02]  /*24020*/  IADD3 R140, P3, R147, R26, RZ ;  /* 0x0000001a938c7210 */ /* 0x000fe40007f7e0ff */
[----:B------:R-:W-:-:S03]  /*24030*/  LEA.HI.X.SX32 R197, R197, R27, 0x1, P6 ;  /* 0x0000001bc5c57211 */ /* 0x000fc600030f0eff */
[----:B------:R-:W4:Y:S01]  /*24040*/  LDC R6, c[0x0][0x278] ;  /* 0x00009e00ff067b82 */ /* 0x000f220000000800 */
[----:B------:R-:W-:Y:S02]  /*24050*/  PRMT R98, R136, 0x7632, R98 ;  /* 0x0000763288627816 */ /* 0x000fe40000000062 */
[----:B------:R-:W-:Y:S02]  /*24060*/  LEA.HI.X.SX32 R141, R141, R27, 0x1, P3 ;  /* 0x0000001b8d8d7211 */ /* 0x000fe400018f0eff */
[----:B------:R-:W-:-:S03]  /*24070*/  PRMT R96, R137, 0x7632, R96 ;  /* 0x0000763289607816 */ /* 0x000fc60000000060 */
[----:B------:R-:W4:Y:S01]  /*24080*/  LDC R4, c[0x0][0x278] ;  /* 0x00009e00ff047b82 */ /* 0x000f220000000800 */
[----:B------:R2:W-:Y:S01]  /*24090*/  STG.E.U16 desc[UR6][R196.64], R98 ;  /* 0x00000062c4007986 */ /* 0x0005e2000c101506 */
[----:B0-----:R-:W-:-:S03]  /*240a0*/  IMAD R195, R195, 0x6d, RZ ;  /* 0x0000006dc3c37824 */ /* 0x001fc600078e02ff */
[----:B------:R0:W-:Y:S03]  /*240b0*/  STG.E.U16 desc[UR6][R140.64], R137 ;  /* 0x000000898c007986 */ /* 0x0001e6000c101506 */
[----:B------:R-:W4:Y:S01]  /*240c0*/  LDC R2, c[0x0][0x278] ;  /* 0x00009e00ff027b82 */ /* 0x000f220000000800 */
[----:B------:R1:W-:Y:S01]  /*240d0*/  STG.E.U16 desc[UR6][R192.64], R96 ;  /* 0x00000060c0007986 */ /* 0x0003e2000c101506 */
[----:B--2---:R-:W-:Y:S01]  /*240e0*/  IADD3 R196, P6, R97, R26, RZ ;  /* 0x0000001a61c47210 */ /* 0x004fe20007fde0ff */
[----:B0-----:R-:W-:-:S05]  /*240f0*/  IMAD R137, R12, 0xe0, RZ ;  /* 0x000000e00c897824 */ /* 0x001fca00078e02ff */
[----:B------:R-:W0:Y:S01]  /*24100*/  LDC R12, c[0x0][0x278] ;  /* 0x00009e00ff0c7b82 */ /* 0x000e220000000800 */
[-C--:B------:R-:W-:Y:S02]  /*24110*/  LEA.HI.X.SX32 R197, R107, R27.reuse, 0x1, P6 ;  /* 0x0000001b6bc57211 */ /* 0x080fe400030f0eff */
[-C--:B-1----:R-:W-:Y:S01]  /*24120*/  IADD3 R192, P5, R191, R26.reuse, RZ ;  /* 0x0000001abfc07210 */ /* 0x082fe20007fbe0ff */
[----:B------:R-:W-:Y:S01]  /*24130*/  IMAD R107, R14, 0xdc, RZ ;  /* 0x000000dc0e6b7824 */ /* 0x000fe200078e02ff */
[----:B------:R-:W-:Y:S01]  /*24140*/  PRMT R34, R138, 0x7632, R34 ;  /* 0x000076328a227816 */ /* 0x000fe20000000022 */
[----:B------:R-:W-:Y:S01]  /*24150*/  IMAD R141, R16, 0xde, RZ ;  /* 0x000000de108d7824 */ /* 0x000fe200078e02ff */
[----:B------:R-:W-:Y:S01]  /*24160*/  LEA.HI.X.SX32 R193, R195, R27, 0x1, P5 ;  /* 0x0000001bc3c17211 */ /* 0x000fe200028f0eff */
[----:B------:R1:W-:Y:S01]  /*24170*/  STG.E.U16 desc[UR6][R196.64], R138 ;  /* 0x0000008ac4007986 */ /* 0x0003e2000c101506 */
[----:B------:R-:W2:Y:S01]  /*24180*/  LDC R16, c[0x0][0x278] ;  /* 0x00009e00ff107b82 */ /* 0x000ea20000000800 */
[----:B------:R-:W-:Y:S01]  /*24190*/  IMAD R195, R0, 0x6f, RZ ;  /* 0x0000006f00c37824 */ /* 0x000fe200078e02ff */
[-C--:B------:R-:W-:Y:S01]  /*241a0*/  IADD3 R198, P5, R141, R26.reuse, RZ ;  /* 0x0000001a8dc67210 */ /* 0x080fe20007fbe0ff */
[----:B------:R3:W-:Y:S01]  /*241b0*/  STG.E.U16 desc[UR6][R192.64], R34 ;  /* 0x00000022c0007986 */ /* 0x0007e2000c101506 */
[----:B------:R-:W-:-:S04]  /*241c0*/  IADD3 R200, P6, R137, R26, RZ ;  /* 0x0000001a89c87210 */ /* 0x000fc80007fde0ff */
[----:B------:R-:W2:Y:S01]  /*241d0*/  LDC R14, c[0x0][0x278] ;  /* 0x00009e00ff0e7b82 */ /* 0x000ea20000000800 */
[----:B-1----:R-:W-:Y:S02]  /*241e0*/  IADD3 R196, P3, R107, R26, RZ ;  /* 0x0000001a6bc47210 */ /* 0x002fe40007f7e0ff */
[-C--:B------:R-:W-:Y:S01]  /*241f0*/  LEA.HI.X.SX32 R199, R195, R27.reuse, 0x1, P5 ;  /* 0x0000001bc3c77211 */ /* 0x080fe200028f0eff */
[----:B---3--:R-:W-:Y:S01]  /*24200*/  IMAD R193, R18, 0xe2, RZ ;  /* 0x000000e212c17824 */ /* 0x008fe200078e02ff */
[----:B------:R-:W-:-:S03]  /*24210*/  LEA.HI.X.SX32 R197, R149, R27, 0x1, P3 ;  /* 0x0000001b95c57211 */ /* 0x000fc600018f0eff */
[----:B------:R-:W1:Y:S01]  /*24220*/  LDC R0, c[0x0][0x278] ;  /* 0x00009e00ff007b82 */ /* 0x000e620000000800 */
[----:B------:R-:W-:Y:S01]  /*24230*/  PRMT R96, R139, 0x7632, R96 ;  /* 0x000076328b607816 */ /* 0x000fe20000000060 */
[----:B----4-:R-:W-:Y:S01]  /*24240*/  IMAD R149, R6, 0xe6, RZ ;  /* 0x000000e606957824 */ /* 0x010fe200078e02ff */
[----:B------:R-:W-:Y:S01]  /*24250*/  LEA.HI.X.SX32 R201, R151, R27, 0x1, P6 ;  /* 0x0000001b97c97211 */ /* 0x000fe200030f0eff */
[----:B------:R-:W-:-:S04]  /*24260*/  IMAD R151, R32, 0xe4, RZ ;  /* 0x000000e420977824 */ /* 0x000fc800078e02ff */
[----:B------:R-:W3:Y:S01]  /*24270*/  LDC R18, c[0x0][0x278] ;  /* 0x00009e00ff127b82 */ /* 0x000ee20000000800 */
[----:B------:R-:W-:Y:S01]  /*24280*/  IMAD R195, R4, 0x73, RZ ;  /* 0x0000007304c37824 */ /* 0x000fe200078e02ff */
[----:B------:R4:W-:Y:S01]  /*24290*/  STG.E.U16 desc[UR6][R196.64], R139 ;  /* 0x0000008bc4007986 */ /* 0x0009e2000c101506 */
[----:B------:R-:W-:-:S03]  /*242a0*/  IADD3 R144, P5, R151, R26, RZ ;  /* 0x0000001a97907210 */ /* 0x000fc60007fbe0ff */
[----:B------:R0:W-:Y:S02]  /*242b0*/  STG.E.U16 desc[UR6][R198.64], R96 ;  /* 0x00000060c6007986 */ /* 0x0001e4000c101506 */
[----:B------:R-:W3:Y:S01]  /*242c0*/  LDC R4, c[0x0][0x278] ;  /* 0x00009e00ff047b82 */ /* 0x000ee20000000800 */
[----:B------:R-:W-:Y:S01]  /*242d0*/  PRMT R98, R84, 0x7632, R98 ;  /* 0x0000763254627816 */ /* 0x000fe20000000062 */
[----:B----4-:R-:W-:Y:S01]  /*242e0*/  IMAD R139, R2, 0x71, RZ ;  /* 0x00000071028b7824 */ /* 0x010fe200078e02ff */
[----:B------:R-:W-:-:S05]  /*242f0*/  IADD3 R196, P3, R193, R26, RZ ;  /* 0x0000001ac1c47210 */ /* 0x000fca0007f7e0ff */
[----:B------:R-:W4:Y:S01]  /*24300*/  LDC R6, c[0x0][0x278] ;  /* 0x00009e00ff067b82 */ /* 0x000f220000000800 */
[----:B0-----:R-:W-:Y:S02]  /*24310*/  IADD3 R198, P6, R149, R26, RZ ;  /* 0x0000001a95c67210 */ /* 0x001fe40007fde0ff */
[-C--:B------:R-:W-:Y:S02]  /*24320*/  LEA.HI.X.SX32 R197, R139, R27.reuse, 0x1, P3 ;  /* 0x0000001b8bc57211 */ /* 0x080fe400018f0eff */
[----:B------:R-:W-:-:S03]  /*24330*/  LEA.HI.X.SX32 R199, R195, R27, 0x1, P6 ;  /* 0x0000001bc3c77211 */ /* 0x000fc600030f0eff */
[----:B------:R-:W0:Y:S01]  /*24340*/  LDC R32, c[0x0][0x278] ;  /* 0x00009e00ff207b82 */ /* 0x000e220000000800 */
[----:B------:R-:W-:Y:S01]  /*24350*/  IMAD R195, R12, 0xe8, RZ ;  /* 0x000000e80cc37824 */ /* 0x000fe200078e02ff */
[----:B------:R-:W-:Y:S01]  /*24360*/  LEA.HI.X.SX32 R145, R145, R27, 0x1, P5 ;  /* 0x0000001b91917211 */ /* 0x000fe200028f0eff */
[----:B------:R-:W-:Y:S05]  /*24370*/  STG.E.U16 desc[UR6][R200.64], R84 ;  /* 0x00000054c8007986 */ /* 0x000fea000c101506 */
[----:B------:R-:W0:Y:S01]  /*24380*/  LDC R12, c[0x0][0x278] ;  /* 0x00009e00ff0c7b82 */ /* 0x000e220000000800 */
[----:B------:R-:W-:Y:S01]  /*24390*/  STG.E.U16 desc[UR6][R196.64], R98 ;  /* 0x00000062c4007986 */ /* 0x000fe2000c101506 */
[----:B------:R-:W-:-:S03]  /*243a0*/  IADD3 R108, P5, R195, R26, RZ ;  /* 0x0000001ac36c7210 */ /* 0x000fc60007fbe0ff */
[----:B------:R1:W-:Y:S03]  /*243b0*/  STG.E.U16 desc[UR6][R144.64], R85 ;  /* 0x0000005590007986 */ /* 0x0003e6000c101506 */
[----:B------:R-:W0:Y:S01]  /*243c0*/  LDC R2, c[0x0][0x278] ;  /* 0x00009e00ff027b82 */ /* 0x000e220000000800 */
[----:B------:R-:W-:Y:S01]  /*243d0*/  PRMT R34, R85, 0x7632, R34 ;  /* 0x0000763255227816 */ /* 0x000fe20000000022 */
[----:B--2---:R-:W-:Y:S01]  /*243e0*/  IMAD R139, R14, 0xea, RZ ;  /* 0x000000ea0e8b7824 */ /* 0x004fe200078e02ff */
[----:B------:R-:W-:Y:S01]  /*243f0*/  LEA.HI.X.SX32 R109, R109, R27, 0x1, P5 ;  /* 0x0000001b6d6d7211 */ /* 0x000fe200028f0eff */
[----:B-1----:R-:W-:-:S04]  /*24400*/  IMAD R145, R16, 0xec, RZ ;  /* 0x000000ec10917824 */ /* 0x002fc800078e02ff */
[----:B------:R-:W1:Y:S01]  /*24410*/  LDC R14, c[0x0][0x278] ;  /* 0x00009e00ff0e7b82 */ /* 0x000e620000000800 */
[----:B------:R-:W-:Y:S01]  /*24420*/  IMAD R197, R0, 0x75, RZ ;  /* 0x0000007500c57824 */ /* 0x000fe200078e02ff */
[----:B------:R2:W-:Y:S01]  /*24430*/  STG.E.U16 desc[UR6][R198.64], R34 ;  /* 0x00000022c6007986 */ /* 0x0005e2000c101506 */
[----:B---3--:R-:W-:Y:S01]  /*24440*/  IMAD R85, R18, 0xee, RZ ;  /* 0x000000ee12557824 */ /* 0x008fe200078e02ff */
[----:B------:R-:W-:-:S04]  /*24450*/  IADD3 R200, P5, R145, R26, RZ ;  /* 0x0000001a91c87210 */ /* 0x000fc80007fbe0ff */
[----:B------:R-:W3:Y:S01]  /*24460*/  LDC R16, c[0x0][0x278] ;  /* 0x00009e00ff107b82 */ /* 0x000ee20000000800 */
[----:B------:R-:W-:Y:S01]  /*24470*/  LEA.HI.X.SX32 R201, R155, R27, 0x1, P5 ;  /* 0x0000001b9bc97211 */ /* 0x000fe200028f0eff */
[----:B------:R-:W-:Y:S01]  /*24480*/  IMAD R155, R4, 0xf0, RZ ;  /* 0x000000f0049b7824 */ /* 0x000fe200078e02ff */
[-C--:B------:R-:W-:Y:S02]  /*24490*/  IADD3 R202, P6, R85, R26.reuse, RZ ;  /* 0x0000001a55ca7210 */ /* 0x080fe40007fde0ff */
[----:B--2---:R-:W-:-:S03]  /*244a0*/  IADD3 R198, P3, R139, R26, RZ ;  /* 0x0000001a8bc67210 */ /* 0x004fc60007f7e0ff */
[----:B------:R-:W2:Y:S01]  /*244b0*/  LDC R0, c[0x0][0x278] ;  /* 0x00009e00ff007b82 */ /* 0x000ea20000000800 */
[----:B------:R-:W-:Y:S02]  /*244c0*/  PRMT R34, R86, 0x7632, R34 ;  /* 0x0000763256227816 */ /* 0x000fe40000000022 */
[-C--:B------:R-:W-:Y:S01]  /*244d0*/  LEA.HI.X.SX32 R199, R197, R27.reuse, 0x1, P3 ;  /* 0x0000001bc5c77211 */ /* 0x080fe200018f0eff */
[----:B------:R0:W-:Y:S01]  /*244e0*/  STG.E.U16 desc[UR6][R108.64], R86 ;  /* 0x000000566c007986 */ /* 0x0001e2000c101506 */
[-C--:B------:R-:W-:Y:S01]  /*244f0*/  LEA.HI.X.SX32 R203, R203, R27.reuse, 0x1, P6 ;  /* 0x0000001bcbcb7211 */ /* 0x080fe200030f0eff */
[----:B----4-:R-:W-:Y:S01]  /*24500*/  IMAD R197, R6, 0xf2, RZ ;  /* 0x000000f206c57824 */ /* 0x010fe200078e02ff */
[----:B------:R-:W-:Y:S01]  /*24510*/  PRMT R84, R87, 0x7632, R84 ;  /* 0x0000763257547816 */ /* 0x000fe20000000054 */
[----:B------:R-:W4:Y:S01]  /*24520*/  LDC R18, c[0x0][0x278] ;  /* 0x00009e00ff127b82 */ /* 0x000f220000000800 */
[----:B------:R-:W-:Y:S01]  /*24530*/  IADD3 R110, P5, R155, R26, RZ ;  /* 0x0000001a9b6e7210 */ /* 0x000fe20007fbe0ff */
[----:B------:R0:W-:Y:S04]  /*24540*/  STG.E.U16 desc[UR6][R198.64], R34 ;  /* 0x00000022c6007986 */ /* 0x0001e8000c101506 */
[----:B------:R1:W-:Y:S01]  /*24550*/  STG.E.U16 desc[UR6][R200.64], R87 ;  /* 0x00000057c8007986 */ /* 0x0003e2000c101506 */
[----:B0-----:R-:W-:Y:S01]  /*24560*/  IMAD R109, R32, 0xf4, RZ ;  /* 0x000000f4206d7824 */ /* 0x001fe200078e02ff */
[----:B------:R-:W-:-:S02]  /*24570*/  LEA.HI.X.SX32 R111, R111, R27, 0x1, P5 ;  /* 0x0000001b6f6f7211 */ /* 0x000fc400028f0eff */
[----:B------:R0:W-:Y:S01]  /*24580*/  STG.E.U16 desc[UR6][R202.64], R84 ;  /* 0x00000054ca007986 */ /* 0x0001e2000c101506 */
[----:B------:R-:W-:Y:S01]  /*24590*/  PRMT R100, R88, 0x7632, R100 ;  /* 0x0000763258647816 */ /* 0x000fe20000000064 */
[----:B------:R-:W4:Y:S01]  /*245a0*/  LDC R4, c[0x0][0x278] ;  /* 0x00009e00ff047b82 */ /* 0x000f220000000800 */
[----:B------:R-:W-:Y:S02]  /*245b0*/  IMAD R199, R2, 0x7b, RZ ;  /* 0x0000007b02c77824 */ /* 0x000fe400078e02ff */
[----:B-1----:R-:W-:Y:S01]  /*245c0*/  IMAD R87, R12, 0xf6, RZ ;  /* 0x000000f60c577824 */ /* 0x002fe200078e02ff */
[----:B------:R-:W-:-:S04]  /*245d0*/  IADD3 R200, P3, R197, R26, RZ ;  /* 0x0000001ac5c87210 */ /* 0x000fc80007f7e0ff */
[----:B------:R-:W1:Y:S01]  /*245e0*/  LDC R12, c[0x0][0x278] ;  /* 0x00009e00ff0c7b82 */ /* 0x000e620000000800 */
[-C--:B0-----:R-:W-:Y:S02]  /*245f0*/  IADD3 R202, P5, R109, R26.reuse, RZ ;  /* 0x0000001a6dca7210 */ /* 0x081fe40007fbe0ff */
[----:B------:R-:W-:Y:S02]  /*24600*/  IADD3 R204, P6, R87, R26, RZ ;  /* 0x0000001a57cc7210 */ /* 0x000fe40007fde0ff */
[-C--:B------:R-:W-:Y:S02]  /*24610*/  LEA.HI.X.SX32 R201, R205, R27.reuse, 0x1, P3 ;  /* 0x0000001bcdc97211 */ /* 0x080fe400018f0eff */
[-C--:B------:R-:W-:Y:S01]  /*24620*/  LEA.HI.X.SX32 R203, R153, R27.reuse, 0x1, P5 ;  /* 0x0000001b99cb7211 */ /* 0x080fe200028f0eff */
[----:B------:R-:W-:Y:S01]  /*24630*/  STG.E.U16 desc[UR6][R110.64], R88 ;  /* 0x000000586e007986 */ /* 0x000fe2000c101506 */
[----:B------:R-:W-:Y:S01]  /*24640*/  LEA.HI.X.SX32 R205, R199, R27, 0x1, P6 ;  /* 0x0000001bc7cd7211 */ /* 0x000fe200030f0eff */
[----:B------:R-:W0:Y:S01]  /*24650*/  LDC R2, c[0x0][0x278] ;  /* 0x00009e00ff027b82 */ /* 0x000e220000000800 */
[----:B------:R-:W-:Y:S01]  /*24660*/  IMAD R199, R14, 0xf8, RZ ;  /* 0x000000f80ec77824 */ /* 0x000fe200078e02ff */
[----:B------:R-:W-:Y:S01]  /*24670*/  STG.E.U16 desc[UR6][R200.64], R100 ;  /* 0x00000064c8007986 */ /* 0x000fe2000c101506 */
[----:B------:R-:W-:Y:S01]  /*24680*/  PRMT R102, R89, 0x7632, R102 ;  /* 0x0000763259667816 */ /* 0x000fe20000000066 */
[----:B---3--:R-:W-:-:S02]  /*24690*/  IMAD R153, R16, 0xfa, RZ ;  /* 0x000000fa10997824 */ /* 0x008fc400078e02ff */
[----:B------:R2:W-:Y:S02]  /*246a0*/  STG.E.U16 desc[UR6][R202.64], R89 ;  /* 0x00000059ca007986 */ /* 0x0005e4000c101506 */
[----:B------:R-:W3:Y:S08]  /*246b0*/  LDC R14, c[0x0][0x278] ;  /* 0x00009e00ff0e7b82 */ /* 0x000ef00000000800 */
[----:B------:R-:W3:Y:S01]  /*246c0*/  LDC R16, c[0x0][0x278] ;  /* 0x00009e00ff107b82 */ /* 0x000ee20000000800 */
[----:B--2---:R-:W-:-:S07]  /*246d0*/  IMAD R89, R0, 0x7d, RZ ;  /* 0x0000007d00597824 */ /* 0x004fce00078e02ff */
[----:B------:R-:W2:Y:S01]  /*246e0*/  LDC R0, c[0x0][0x278] ;  /* 0x00009e00ff007b82 */ /* 0x000ea20000000800 */
[----:B----4-:R-:W-:Y:S01]  /*246f0*/  IMAD R111, R18, 0xfc, RZ ;  /* 0x000000fc126f7824 */ /* 0x010fe200078e02ff */
[-C--:B------:R-:W-:Y:S02]  /*24700*/  IADD3 R112, P3, R199, R26.reuse, RZ ;  /* 0x0000001ac7707210 */ /* 0x080fe40007f7e0ff */
[----:B------:R-:W-:-:S04]  /*24710*/  IADD3 R200, P5, R153, R26, RZ ;  /* 0x0000001a99c87210 */ /* 0x000fc80007fbe0ff */
[----:B------:R-:W4:Y:S01]  /*24720*/  LDC R18, c[0x0][0x278] ;  /* 0x00009e00ff127b82 */ /* 0x000f220000000800 */
[----:B------:R-:W-:Y:S02]  /*24730*/  IADD3 R156, P6, R111, R26, RZ ;  /* 0x0000001a6f9c7210 */ /* 0x000fe40007fde0ff */
[-C--:B------:R-:W-:Y:S02]  /*24740*/  LEA.HI.X.SX32 R113, R113, R27.reuse, 0x1, P3 ;  /* 0x0000001b71717211 */ /* 0x080fe400018f0eff */
[-C--:B------:R-:W-:Y:S01]  /*24750*/  LEA.HI.X.SX32 R201, R89, R27.reuse, 0x1, P5 ;  /* 0x0000001b59c97211 */ /* 0x080fe200028f0eff */
[----:B-1----:R-:W-:Y:S01]  /*24760*/  IMAD R89, R12, 0xfe, RZ ;  /* 0x000000fe0c597824 */ /* 0x002fe200078e02ff */
[----:B------:R-:W-:Y:S01]  /*24770*/  PRMT R100, R90, 0x7632, R100 ;  /* 0x000076325a647816 */ /* 0x000fe20000000064 */
[----:B------:R-:W1:Y:S01]  /*24780*/  LDC R32, c[0x0][0x278] ;  /* 0x00009e00ff207b82 */ /* 0x000e620000000800 */
[----:B------:R-:W-:Y:S01]  /*24790*/  LEA.HI.X.SX32 R157, R157, R27, 0x1, P6 ;  /* 0x0000001b9d9d7211 */ /* 0x000fe200030f0eff */
[----:B------:R-:W-:Y:S01]  /*247a0*/  STG.E.U16 desc[UR6][R204.64], R102 ;  /* 0x00000066cc007986 */ /* 0x000fe2000c101506 */
[----:B0-----:R-:W-:Y:S01]  /*247b0*/  IMAD R203, R2, 0x7f, RZ ;  /* 0x0000007f02cb7824 */ /* 0x001fe200078e02ff */
[----:B------:R-:W-:-:S02]  /*247c0*/  PRMT R84, R91, 0x7632, R84 ;  /* 0x000076325b547816 */ /* 0x000fc40000000054 */
[----:B------:R0:W-:Y:S02]  /*247d0*/  STG.E.U16 desc[UR6][R112.64], R90 ;  /* 0x0000005a70007986 */ /* 0x0001e4000c101506 */
[----:B------:R-:W1:Y:S02]  /*247e0*/  LDC R34, c[0x0][0x278] ;  /* 0x00009e00ff227b82 */ /* 0x000e640000000800 */
[----:B------:R3:W-:Y:S04]  /*247f0*/  STG.E.U16 desc[UR6][R200.64], R100 ;  /* 0x00000064c8007986 */ /* 0x0007e8000c101506 */
[----:B------:R2:W-:Y:S02]  /*24800*/  STG.E.U16 desc[UR6][R156.64], R91 ;  /* 0x0000005b9c007986 */ /* 0x0005e4000c101506 */
[----:B------:R-:W1:Y:S01]  /*24810*/  LDC R6, c[0x0][0x278] ;  /* 0x00009e00ff067b82 */ /* 0x000e620000000800 */
[----:B0-----:R-:W-:Y:S01]  /*24820*/  IADD3 R112, P5, R89, R26, RZ ;  /* 0x0000001a59707210 */ /* 0x001fe20007fbe0ff */
[----:B---3--:R-:W-:-:S06]  /*24830*/  IMAD R201, R14, 0x102, RZ ;  /* 0x000001020ec97824 */ /* 0x008fcc00078e02ff */
[----:B------:R-:W0:Y:S01]  /*24840*/  LDC R12, c[0x0][0x278] ;  /* 0x00009e00ff0c7b82 */ /* 0x000e220000000800 */
[----:B--2---:R-:W-:Y:S02]  /*24850*/  IMAD R91, R16, 0x104, RZ ;  /* 0x00000104105b7824 */ /* 0x004fe400078e02ff */
[----:B------:R-:W-:Y:S01]  /*24860*/  IMAD R157, R0, 0x81, RZ ;  /* 0x00000081009d7824 */ /* 0x000fe200078e02ff */
[----:B------:R-:W-:Y:S02]  /*24870*/  SHF.L.U32 R205, R4, 0x7, RZ ;  /* 0x0000000704cd7819 */ /* 0x000fe400000006ff */
[-C--:B------:R-:W-:Y:S02]  /*24880*/  LEA R90, P3, R207, R26.reuse, 0x8 ;  /* 0x0000001acf5a7211 */ /* 0x080fe400078640ff */
[----:B------:R-:W2:Y:S01]  /*24890*/  LDC R0, c[0x0][0x278] ;  /* 0x00009e00ff007b82 */ /* 0x000ea20000000800 */
[----:B------:R-:W-:Y:S02]  /*248a0*/  LEA.HI.X.SX32 R113, R203, R27, 0x1, P5 ;  /* 0x0000001bcb717211 */ /* 0x000fe400028f0eff */
[----:B------:R-:W-:-:S02]  /*248b0*/  IADD3 R156, P5, R201, R26, RZ ;  /* 0x0000001ac99c7210 */ /* 0x000fc40007fbe0ff */
[----:B------:R-:W-:-:S03]  /*248c0*/  IADD3 R158, P6, R91, R26, RZ ;  /* 0x0000001a5b9e7210 */ /* 0x000fc60007fde0ff */
[----:B------:R-:W3:Y:S01]  /*248d0*/  LDC R4, c[0x0][0x278] ;  /* 0x00009e00ff047b82 */ /* 0x000ee20000000800 */
[-C--:B------:R-:W-:Y:S01]  /*248e0*/  LEA.HI.X.SX32 R91, R205, R27.reuse, 0x1, P3 ;  /* 0x0000001bcd5b7211 */ /* 0x080fe200018f0eff */
[----:B------:R4:W-:Y:S01]  /*248f0*/  STG.E.U16 desc[UR6][R112.64], R84 ;  /* 0x0000005470007986 */ /* 0x0009e2000c101506 */
[-C--:B------:R-:W-:Y:S02]  /*24900*/  LEA.HI.X.SX32 R157, R157, R27.reuse, 0x1, P5 ;  /* 0x0000001b9d9d7211 */ /* 0x080fe400028f0eff */
[----:B------:R-:W-:Y:S02]  /*24910*/  PRMT R2, R92, 0x7632, R2 ;  /* 0x000076325c027816 */ /* 0x000fe40000000002 */
[----:B------:R-:W-:Y:S01]  /*24920*/  LEA.HI.X.SX32 R159, R159, R27, 0x1, P6 ;  /* 0x0000001b9f9f7211 */ /* 0x000fe200030f0eff */
[----:B------:R-:W3:Y:S01]  /*24930*/  LDC R14, c[0x0][0x278] ;  /* 0x00009e00ff0e7b82 */ /* 0x000ee20000000800 */
[----:B------:R1:W-:Y:S01]  /*24940*/  STG.E.U16 desc[UR6][R90.64], R92 ;  /* 0x0000005c5a007986 */ /* 0x0003e2000c101506 */
[----:B----4-:R-:W-:-:S06]  /*24950*/  IMAD R113, R18, 0x106, RZ ;  /* 0x0000010612717824 */ /* 0x010fcc00078e02ff */
[----:B------:R-:W4:Y:S01]  /*24960*/  LDC R16, c[0x0][0x278] ;  /* 0x00009e00ff107b82 */ /* 0x000f220000000800 */
[----:B------:R-:W-:Y:S04]  /*24970*/  STG.E.U16 desc[UR6][R156.64], R2 ;  /* 0x000000029c007986 */ /* 0x000fe8000c101506 */
[----:B------:R0:W-:Y:S03]  /*24980*/  STG.E.U16 desc[UR6][R158.64], R93 ;  /* 0x0000005d9e007986 */ /* 0x0001e6000c101506 */
[----:B------:R-:W4:Y:S01]  /*24990*/  LDC R18, c[0x0][0x278] ;  /* 0x00009e00ff127b82 */ /* 0x000f220000000800 */
[----:B-1----:R-:W-:Y:S02]  /*249a0*/  IMAD R201, R32, 0x108, RZ ;  /* 0x0000010820c97824 */ /* 0x002fe400078e02ff */
[----:B------:R-:W-:-:S02]  /*249b0*/  IMAD R203, R34, 0x10a, RZ ;  /* 0x0000010a22cb7824 */ /* 0x000fc400078e02ff */
[----:B------:R-:W-:Y:S01]  /*249c0*/  IMAD R91, R6, 0x83, RZ ;  /* 0x00000083065b7824 */ /* 0x000fe200078e02ff */
[-C--:B------:R-:W-:Y:S02]  /*249d0*/  IADD3 R90, P3, R113, R26.reuse, RZ ;  /* 0x0000001a715a7210 */ /* 0x080fe40007f7e0ff */
[----:B------:R-:W1:Y:S08]  /*249e0*/  LDC R6, c[0x0][0x278] ;  /* 0x00009e00ff067b82 */ /* 0x000e700000000800 */
[----:B0-----:R-:W0:Y:S01]  /*249f0*/  LDC R159, c[0x0][0x278] ;  /* 0x00009e00ff9f7b82 */ /* 0x001e220000000800 */
[----:B------:R-:W-:Y:S01]  /*24a00*/  IMAD R113, R12, 0x85, RZ ;  /* 0x000000850c717824 */ /* 0x000fe200078e02ff */
[-C--:B------:R-:W-:Y:S01]  /*24a10*/  IADD3 R92, P5, R201, R26.reuse, RZ ;  /* 0x0000001ac95c7210 */ /* 0x080fe20007fbe0ff */
[----:B--2---:R-:W-:Y:S01]  /*24a20*/  IMAD R157, R0, 0x87, RZ ;  /* 0x00000087009d7824 */ /* 0x004fe200078e02ff */
[----:B------:R-:W-:-:S02]  /*24a30*/  IADD3 R112, P6, R203, R26, RZ ;  /* 0x0000001acb707210 */ /* 0x000fc40007fde0ff */
[-C--:B------:R-:W-:Y:S02]  /*24a40*/  LEA.HI.X.SX32 R91, R91, R27.reuse, 0x1, P3 ;  /* 0x0000001b5b5b7211 */ /* 0x080fe400018f0eff */
[----:B------:R-:W2:Y:S01]  /*24a50*/  LDC R32, c[0x0][0x278] ;  /* 0x00009e00ff207b82 */ /* 0x000ea20000000800 */
[----:B------:R-:W-:Y:S02]  /*24a60*/  PRMT R84, R93, 0x7632, R84 ;  /* 0x000076325d547816 */ /* 0x000fe40000000054 */
[-C--:B------:R-:W-:Y:S01]  /*24a70*/  LEA.HI.X.SX32 R93, R161, R27.reuse, 0x1, P5 ;  /* 0x0000001ba15d7211 */ /* 0x080fe200028f0eff */
[----:B---3--:R-:W-:Y:S01]  /*24a80*/  IMAD R161, R4, 0x10c, RZ ;  /* 0x0000010c04a17824 */ /* 0x008fe200078e02ff */
[----:B------:R-:W-:-:S03]  /*24a90*/  LEA.HI.X.SX32 R113, R113, R27, 0x1, P6 ;  /* 0x0000001b71717211 */ /* 0x000fc600030f0eff */
[----:B------:R-:W3:Y:S01]  /*24aa0*/  LDC R12, c[0x0][0x278] ;  /* 0x00009e00ff0c7b82 */ /* 0x000ee20000000800 */
[----:B------:R-:W-:Y:S01]  /*24ab0*/  PRMT R86, R94, 0x7632, R86 ;  /* 0x000076325e567816 */ /* 0x000fe20000000056 */
[----:B------:R4:W-:Y:S01]  /*24ac0*/  STG.E.U16 desc[UR6][R90.64], R84 ;  /* 0x000000545a007986 */ /* 0x0009e2000c101506 */
[----:B------:R-:W-:-:S05]  /*24ad0*/  IMAD R201, R14, 0x10e, RZ ;  /* 0x0000010e0ec97824 */ /* 0x000fca00078e02ff */
[----:B------:R-:W2:Y:S01]  /*24ae0*/  LDC R0, c[0x0][0x278] ;  /* 0x00009e00ff007b82 */ /* 0x000ea20000000800 */
[----:B------:R1:W-:Y:S04]  /*24af0*/  STG.E.U16 desc[UR6][R92.64], R94 ;  /* 0x0000005e5c007986 */ /* 0x0003e8000c101506 */
[----:B------:R0:W-:Y:S03]  /*24b00*/  STG.E.U16 desc[UR6][R112.64], R86 ;  /* 0x0000005670007986 */ /* 0x0001e6000c101506 */
[----:B------:R-:W2:Y:S01]  /*24b10*/  LDC R2, c[0x0][0x278] ;  /* 0x00009e00ff027b82 */ /* 0x000ea20000000800 */
[----:B----4-:R-:W-:Y:S01]  /*24b20*/  IADD3 R90, P5, R161, R26, RZ ;  /* 0x0000001aa15a7210 */ /* 0x010fe20007fbe0ff */
[----:B-1----:R-:W-:-:S06]  /*24b30*/  IMAD R93, R16, 0x110, RZ ;  /* 0x00000110105d7824 */ /* 0x002fcc00078e02ff */
[----:B------:R-:W1:Y:S01]  /*24b40*/  LDC R14, c[0x0][0x278] ;  /* 0x00009e00ff0e7b82 */ /* 0x000e620000000800 */
[----:B0-----:R-:W-:Y:S01]  /*24b50*/  IMAD R113, R18, 0x112, RZ ;  /* 0x0000011212717824 */ /* 0x001fe200078e02ff */
[----:B------:R-:W-:Y:S01]  /*24b60*/  IADD3 R92, P3, R201, R26, RZ ;  /* 0x0000001ac95c7210 */ /* 0x000fe20007f7e0ff */
[----:B------:R-:W-:Y:S01]  /*24b70*/  IMAD R159, R159, 0x89, RZ ;  /* 0x000000899f9f7824 */ /* 0x000fe200078e02ff */
[----:B------:R-:W-:-:S04]  /*24b80*/  LEA.HI.X.SX32 R91, R163, R27, 0x1, P5 ;  /* 0x0000001ba35b7211 */ /* 0x000fc800028f0eff */
[----:B------:R-:W0:Y:S01]  /*24b90*/  LDC R34, c[0x0][0x278] ;  /* 0x00009e00ff227b82 */ /* 0x000e220000000800 */
[-C--:B------:R-:W-:Y:S02]  /*24ba0*/  IADD3 R112, P5, R93, R26.reuse, RZ ;  /* 0x0000001a5d707210 */ /* 0x080fe40007fbe0ff */
[----:B------:R-:W-:Y:S02]  /*24bb0*/  IADD3 R114, P6, R113, R26, RZ ;  /* 0x0000001a71727210 */ /* 0x000fe40007fde0ff */
[----:B------:R-:W-:-:S03]  /*24bc0*/  LEA.HI.X.SX32 R93, R157, R27, 0x1, P3 ;  /* 0x0000001b9d5d7211 */ /* 0x000fc600018f0eff */
[----:B------:R-:W4:Y:S01]  /*24bd0*/  LDC R16, c[0x0][0x278] ;  /* 0x00009e00ff107b82 */ /* 0x000f220000000800 */
[----:B------:R-:W-:Y:S02]  /*24be0*/  PRMT R86, R95, 0x7632, R86 ;  /* 0x000076325f567816 */ /* 0x000fe40000000056 */
[-C--:B------:R-:W-:Y:S01]  /*24bf0*/  LEA.HI.X.SX32 R113, R115, R27.reuse, 0x1, P5 ;  /* 0x0000001b73717211 */ /* 0x080fe200028f0eff */
[----:B------:R3:W-:Y:S01]  /*24c00*/  STG.E.U16 desc[UR6][R90.64], R95 ;  /* 0x0000005f5a007986 */ /* 0x0007e2000c101506 */
[----:B------:R-:W-:-:S03]  /*24c10*/  LEA.HI.X.SX32 R115, R159, R27, 0x1, P6 ;  /* 0x0000001b9f737211 */ /* 0x000fc600030f0eff */
[----:B------:R-:W4:Y:S01]  /*24c20*/  LDC R4, c[0x0][0x278] ;  /* 0x00009e00ff047b82 */ /* 0x000f220000000800 */
[----:B------:R-:W-:Y:S01]  /*24c30*/  PRMT R88, R76, 0x7632, R88 ;  /* 0x000076324c587816 */ /* 0x000fe20000000058 */
[----:B------:R-:W-:Y:S06]  /*24c40*/  STG.E.U16 desc[UR6][R92.64], R86 ;  /* 0x000000565c007986 */ /* 0x000fec000c101506 */
[----:B------:R-:W4:Y:S01]  /*24c50*/  LDC R18, c[0x0][0x278] ;  /* 0x00009e00ff127b82 */ /* 0x000f220000000800 */
[----:B---3--:R-:W-:Y:S01]  /*24c60*/  IMAD R91, R6, 0x114, RZ ;  /* 0x00000114065b7824 */ /* 0x008fe200078e02ff */
[----:B------:R2:W-:Y:S06]  /*24c70*/  STG.E.U16 desc[UR6][R112.64], R76 ;  /* 0x0000004c70007986 */ /* 0x0005ec000c101506 */
[----:B------:R-:W3:Y:S01]  /*24c80*/  LDC R84, c[0x0][0x278] ;  /* 0x00009e00ff547b82 */ /* 0x000ee20000000800 */
[----:B------:R1:W-:Y:S01]  /*24c90*/  STG.E.U16 desc[UR6][R114.64], R88 ;  /* 0x0000005872007986 */ /* 0x0003e2000c101506 */
[----:B------:R-:W-:Y:S01]  /*24ca0*/  IMAD R95, R12, 0x116, RZ ;  /* 0x000001160c5f7824 */ /* 0x000fe200078e02ff */
[----:B------:R-:W-:-:S05]  /*24cb0*/  IADD3 R90, P5, R91, R26, RZ ;  /* 0x0000001a5b5a7210 */ /* 0x000fca0007fbe0ff */
[----:B------:R-:W3:Y:S01]  /*24cc0*/  LDC R6, c[0x0][0x278] ;  /* 0x00009e00ff067b82 */ /* 0x000ee20000000800 */
[----:B--2---:R-:W-:Y:S02]  /*24cd0*/  IMAD R113, R0, 0x8d, RZ ;  /* 0x0000008d00717824 */ /* 0x004fe400078e02ff */
[----:B-1----:R-:W-:-:S05]  /*24ce0*/  IMAD R115, R32, 0x118, RZ ;  /* 0x0000011820737824 */ /* 0x002fca00078e02ff */
[----:B------:R-:W1:Y:S01]  /*24cf0*/  LDC R32, c[0x0][0x278] ;  /* 0x00009e00ff207b82 */ /* 0x000e620000000800 */
[----:B------:R-:W-:Y:S01]  /*24d00*/  IMAD R93, R2, 0x8b, RZ ;  /* 0x0000008b025d7824 */ /* 0x000fe200078e02ff */
[----:B------:R-:W-:Y:S02]  /*24d10*/  LEA.HI.X.SX32 R91, R169, R27, 0x1, P5 ;  /* 0x0000001ba95b7211 */ /* 0x000fe400028f0eff */
[----:B------:R-:W-:-:S04]  /*24d20*/  IADD3 R92, P3, R95, R26, RZ ;  /* 0x0000001a5f5c7210 */ /* 0x000fc80007f7e0ff */
[----:B------:R-:W2:Y:S01]  /*24d30*/  LDC R0, c[0x0][0x278] ;  /* 0x00009e00ff007b82 */ /* 0x000ea20000000800 */
[----:B------:R-:W-:Y:S01]  /*24d40*/  IADD3 R94, P5, R115, R26, RZ ;  /* 0x0000001a735e7210 */ /* 0x000fe20007fbe0ff */
[----:B------:R-:W-:Y:S01]  /*24d50*/  IMAD R115, R14, 0x11c, RZ ;  /* 0x0000011c0e737824 */ /* 0x000fe200078e02ff */
[----:B------:R-:W-:Y:S01]  /*24d60*/  LEA.HI.X.SX32 R93, R93, R27, 0x1, P3 ;  /* 0x0000001b5d5d7211 */ /* 0x000fe200018f0eff */
[----:B0-----:R-:W-:-:S04]  /*24d70*/  IMAD R157, R34, 0x11a, RZ ;  /* 0x0000011a229d7824 */ /* 0x001fc800078e02ff */
[----:B------:R-:W0:Y:S01]  /*24d80*/  LDC R12, c[0x0][0x278] ;  /* 0x00009e00ff0c7b82 */ /* 0x000e220000000800 */
[----:B------:R-:W-:Y:S01]  /*24d90*/  PRMT R2, R77, 0x7632, R2 ;  /* 0x000076324d027816 */ /* 0x000fe20000000002 */
[----:B------:R4:W-:Y:S06]  /*24da0*/  STG.E.U16 desc[UR6][R90.64], R77 ;  /* 0x0000004d5a007986 */ /* 0x0009ec000c101506 */
[----:B------:R-:W0:Y:S01]  /*24db0*/  LDC R14, c[0x0][0x278] ;  /* 0x00009e00ff0e7b82 */ /* 0x000e220000000800 */
[-C--:B------:R-:W-:Y:S01]  /*24dc0*/  IADD3 R112, P6, R157, R26.reuse, RZ ;  /* 0x0000001a9d707210 */ /* 0x080fe20007fde0ff */
[----:B------:R3:W-:Y:S01]  /*24dd0*/  STG.E.U16 desc[UR6][R92.64], R2 ;  /* 0x000000025c007986 */ /* 0x0007e2000c101506 */
[-C--:B------:R-:W-:Y:S01]  /*24de0*/  LEA.HI.X.SX32 R95, R165, R27.reuse, 0x1, P5 ;  /* 0x0000001ba55f7211 */ /* 0x080fe200028f0eff */
[----:B----4-:R-:W-:Y:S01]  /*24df0*/  IMAD R77, R16, 0x11e, RZ ;  /* 0x0000011e104d7824 */ /* 0x010fe200078e02ff */
[-C--:B------:R-:W-:Y:S01]  /*24e00*/  IADD3 R76, P5, R115, R26.reuse, RZ ;  /* 0x0000001a734c7210 */ /* 0x080fe20007fbe0ff */
[----:B------:R-:W-:Y:S01]  /*24e10*/  IMAD R91, R4, 0x8f, RZ ;  /* 0x0000008f045b7824 */ /* 0x000fe200078e02ff */
[----:B------:R-:W-:Y:S01]  /*24e20*/  LEA.HI.X.SX32 R113, R113, R27, 0x1, P6 ;  /* 0x0000001b71717211 */ /* 0x000fe200030f0eff */
[----:B---3--:R-:W-:Y:S01]  /*24e30*/  IMAD R115, R84, 0x122, RZ ;  /* 0x0000012254737824 */ /* 0x008fe200078e02ff */
[----:B------:R-:W3:Y:S01]  /*24e40*/  LDC R4, c[0x0][0x278] ;  /* 0x00009e00ff047b82 */ /* 0x000ee20000000800 */
[----:B------:R-:W-:Y:S01]  /*24e50*/  IMAD R93, R18, 0x120, RZ ;  /* 0x00000120125d7824 */ /* 0x000fe200078e02ff */
[----:B------:R-:W-:Y:S01]  /*24e60*/  PRMT R34, R78, 0x7632, R34 ;  /* 0x000076324e227816 */ /* 0x000fe20000000022 */
[----:B------:R4:W-:Y:S01]  /*24e70*/  STG.E.U16 desc[UR6][R94.64], R78 ;  /* 0x0000004e5e007986 */ /* 0x0009e2000c101506 */
[----:B------:R-:W-:-:S02]  /*24e80*/  IADD3 R90, P3, R77, R26, RZ ;  /* 0x0000001a4d5a7210 */ /* 0x000fc40007f7e0ff */
[-C--:B------:R-:W-:Y:S02]  /*24e90*/  LEA.HI.X.SX32 R77, R167, R27.reuse, 0x1, P5 ;  /* 0x0000001ba74d7211 */ /* 0x080fe400028f0eff */
[----:B------:R-:W3:Y:S01]  /*24ea0*/  LDC R2, c[0x0][0x278] ;  /* 0x00009e00ff027b82 */ /* 0x000ee20000000800 */
[-C--:B------:R-:W-:Y:S01]  /*24eb0*/  IADD3 R92, P5, R93, R26.reuse, RZ ;  /* 0x0000001a5d5c7210 */ /* 0x080fe20007fbe0ff */
[----:B------:R2:W-:Y:S01]  /*24ec0*/  STG.E.U16 desc[UR6][R112.64], R34 ;  /* 0x0000002270007986 */ /* 0x0005e2000c101506 */
[----:B------:R-:W-:Y:S01]  /*24ed0*/  LEA.HI.X.SX32 R91, R91, R27, 0x1, P3 ;  /* 0x0000001b5b5b7211 */ /* 0x000fe200018f0eff */
[----:B----4-:R-:W-:Y:S01]  /*24ee0*/  IMAD R95, R6, 0x91, RZ ;  /* 0x00000091065f7824 */ /* 0x010fe200078e02ff */
[----:B------:R-:W-:-:S03]  /*24ef0*/  IADD3 R94, P6, R115, R26, RZ ;  /* 0x0000001a735e7210 */ /* 0x000fc60007fde0ff */
[----:B------:R-:W4:Y:S01]  /*24f00*/  LDC R16, c[0x0][0x278] ;  /* 0x00009e00ff107b82 */ /* 0x000f220000000800 */
[----:B------:R-:W-:Y:S01]  /*24f10*/  PRMT R6, R79, 0x7632, R6 ;  /* 0x000076324f067816 */ /* 0x000fe20000000006 */
[----:B------:R0:W-:Y:S01]  /*24f20*/  STG.E.U16 desc[UR6][R76.64], R79 ;  /* 0x0000004f4c007986 */ /* 0x0001e2000c101506 */
[-C--:B------:R-:W-:Y:S01]  /*24f30*/  LEA.HI.X.SX32 R93, R125, R27.reuse, 0x1, P5 ;  /* 0x0000001b7d5d7211 */ /* 0x080fe200028f0eff */
[----:B-1----:R-:W-:Y:S01]  /*24f40*/  IMAD R115, R32, 0x128, RZ ;  /* 0x0000012820737824 */ /* 0x002fe200078e02ff */
[----:B------:R-:W-:-:S03]  /*24f50*/  LEA.HI.X.SX32 R95, R95, R27, 0x1, P6 ;  /* 0x0000001b5f5f7211 */ /* 0x000fc600030f0eff */
[----:B------:R-:W1:Y:S01]  /*24f60*/  LDC R18, c[0x0][0x278] ;  /* 0x00009e00ff127b82 */ /* 0x000e620000000800 */
[----:B--2---:R-:W-:Y:S01]  /*24f70*/  PRMT R34, R80, 0x7632, R34 ;  /* 0x0000763250227816 */ /* 0x004fe20000000022 */
[----:B------:R-:W-:Y:S01]  /*24f80*/  STG.E.U16 desc[UR6][R90.64], R6 ;  /* 0x000000065a007986 */ /* 0x000fe2000c101506 */
[----:B0-----:R-:W-:-:S05]  /*24f90*/  IMAD R79, R0, 0x93, RZ ;  /* 0x00000093004f7824 */ /* 0x001fca00078e02ff */
[----:B------:R-:W0:Y:S01]  /*24fa0*/  LDC R32, c[0x0][0x278] ;  /* 0x00009e00ff207b82 */ /* 0x000e220000000800 */
[----:B------:R2:W-:Y:S01]  /*24fb0*/  STG.E.U16 desc[UR6][R92.64], R80 ;  /* 0x000000505c007986 */ /* 0x0005e2000c101506 */
[----:B------:R-:W-:-:S06]  /*24fc0*/  IMAD R113, R12, 0x124, RZ ;  /* 0x000001240c717824 */ /* 0x000fcc00078e02ff */
[----:B------:R-:W0:Y:S01]  /*24fd0*/  LDC R0, c[0x0][0x278] ;  /* 0x00009e00ff007b82 */ /* 0x000e220000000800 */
[----:B------:R3:W-:Y:S01]  /*24fe0*/  STG.E.U16 desc[UR6][R94.64], R34 ;  /* 0x000000225e007986 */ /* 0x0007e2000c101506 */
[----:B------:R-:W-:Y:S01]  /*24ff0*/  IMAD R77, R14, 0x126, RZ ;  /* 0x000001260e4d7824 */ /* 0x000fe200078e02ff */
[----:B------:R-:W-:-:S04]  /*25000*/  IADD3 R76, P3, R113, R26, RZ ;  /* 0x0000001a714c7210 */ /* 0x000fc80007f7e0ff */
[----:B------:R-:W-:Y:S01]  /*25010*/  IADD3 R78, P5, R77, R26, RZ ;  /* 0x0000001a4d4e7210 */ /* 0x000fe20007fbe0ff */
[----:B--2---:R-:W2:Y:S01]  /*25020*/  LDC R80, c[0x0][0x278] ;  /* 0x00009e00ff507b82 */ /* 0x004ea20000000800 */
[----:B------:R-:W-:-:S07]  /*25030*/  LEA.HI.X.SX32 R77, R171, R27, 0x1, P3 ;  /* 0x0000001bab4d7211 */ /* 0x000fce00018f0eff */
[----:B---3--:R-:W3:Y:S01]  /*25040*/  LDC R34, c[0x0][0x278] ;  /* 0x00009e00ff227b82 */ /* 0x008ee20000000800 */
[----:B------:R-:W-:Y:S01]  /*25050*/  IADD3 R6, P6, R115, R26, RZ ;  /* 0x0000001a73067210 */ /* 0x000fe20007fde0ff */
[----:B------:R-:W-:Y:S01]  /*25060*/  IMAD R91, R4, 0x12a, RZ ;  /* 0x0000012a045b7824 */ /* 0x000fe200078e02ff */
[----:B------:R-:W-:Y:S02]  /*25070*/  LEA.HI.X.SX32 R79, R79, R27, 0x1, P5 ;  /* 0x0000001b4f4f7211 */ /* 0x000fe400028f0eff */
[----:B------:R-:W-:-:S03]  /*25080*/  PRMT R86, R81, 0x7632, R86 ;  /* 0x0000763251567816 */ /* 0x000fc60000000056 */
[----:B------:R-:W2:Y:S01]  /*25090*/  LDC R12, c[0x0][0x278] ;  /* 0x00009e00ff0c7b82 */ /* 0x000ea20000000800 */
[----:B------:R1:W-:Y:S01]  /*250a0*/  STG.E.U16 desc[UR6][R76.64], R81 ;  /* 0x000000514c007986 */ /* 0x0003e2000c101506 */
[----:B------:R-:W-:Y:S01]  /*250b0*/  LEA.HI.X.SX32 R7, R7, R27, 0x1, P6 ;  /* 0x0000001b07077211 */ /* 0x000fe200030f0eff */
[----:B----4-:R-:W-:Y:S02]  /*250c0*/  IMAD R93, R16, 0x12c, RZ ;  /* 0x0000012c105d7824 */ /* 0x010fe400078e02ff */
[----:B------:R4:W-:Y:S03]  /*250d0*/  STG.E.U16 desc[UR6][R78.64], R86 ;  /* 0x000000564e007986 */ /* 0x0009e6000c101506 */
[----:B------:R-:W2:Y:S01]  /*250e0*/  LDC R14, c[0x0][0x278] ;  /* 0x00009e00ff0e7b82 */ /* 0x000ea20000000800 */
[----:B-1----:R-:W-:Y:S01]  /*250f0*/  IMAD R77, R2, 0x95, RZ ;  /* 0x00000095024d7824 */ /* 0x002fe200078e02ff */
[----:B------:R-:W-:-:S06]  /*25100*/  IADD3 R76, P5, R91, R26, RZ ;  /* 0x0000001a5b4c7210 */ /* 0x000fcc0007fbe0ff */
[----:B------:R-:W1:Y:S01]  /*25110*/  LDC R84, c[0x0][0x278] ;  /* 0x00009e00ff547b82 */ /* 0x000e620000000800 */
[----:B----4-:R-:W-:Y:S01]  /*25120*/  IMAD R79, R18, 0x12e, RZ ;  /* 0x0000012e124f7824 */ /* 0x010fe200078e02ff */
[----:B------:R4:W-:Y:S01]  /*25130*/  STG.E.U16 desc[UR6][R6.64], R82 ;  /* 0x0000005206007986 */ /* 0x0009e2000c101506 */
[----:B------:R-:W-:Y:S01]  /*25140*/  PRMT R88, R82, 0x7632, R88 ;  /* 0x0000763252587816 */ /* 0x000fe20000000058 */
[----:B0-----:R-:W-:Y:S01]  /*25150*/  IMAD R81, R32, 0x130, RZ ;  /* 0x0000013020517824 */ /* 0x001fe200078e02ff */
[----:B------:R-:W-:-:S03]  /*25160*/  LEA.HI.X.SX32 R77, R77, R27, 0x1, P5 ;  /* 0x0000001b4d4d7211 */ /* 0x000fc600028f0eff */
[----:B------:R-:W0:Y:S01]  /*25170*/  LDC R16, c[0x0][0x278] ;  /* 0x00009e00ff107b82 */ /* 0x000e220000000800 */
[-C--:B------:R-:W-:Y:S01]  /*25180*/  IADD3 R4, P3, R93, R26.reuse, RZ ;  /* 0x0000001a5d047210 */ /* 0x080fe20007f7e0ff */
[----:B------:R3:W-:Y:S01]  /*25190*/  STG.E.U16 desc[UR6][R76.64], R88 ;  /* 0x000000584c007986 */ /* 0x0007e2000c101506 */
[----:B----4-:R-:W-:Y:S01]  /*251a0*/  IMAD R7, R0, 0x97, RZ ;  /* 0x0000009700077824 */ /* 0x010fe200078e02ff */
[----:B------:R-:W-:-:S04]  /*251b0*/  IADD3 R6, P5, R79, R26, RZ ;  /* 0x0000001a4f067210 */ /* 0x000fc80007fbe0ff */
[----:B------:R-:W4:Y:S01]  /*251c0*/  LDC R32, c[0x0][0x278] ;  /* 0x00009e00ff207b82 */ /* 0x000f220000000800 */
[-C--:B------:R-:W-:Y:S02]  /*251d0*/  LEA.HI.X.SX32 R5, R5, R27.reuse, 0x1, P3 ;  /* 0x0000001b05057211 */ /* 0x080fe400018f0eff */
[----:B------:R-:W-:Y:S02]  /*251e0*/  LEA.HI.X.SX32 R7, R7, R27, 0x1, P5 ;  /* 0x0000001b07077211 */ /* 0x000fe400028f0eff */
[----:B------:R-:W-:Y:S01]  /*251f0*/  PRMT R2, R83, 0x7632, R2 ;  /* 0x0000763253027816 */ /* 0x000fe20000000002 */
[----:B---3--:R-:W-:Y:S02]  /*25200*/  IMAD R77, R34, 0x132, RZ ;  /* 0x00000132224d7824 */ /* 0x008fe400078e02ff */
[----:B------:R-:W3:Y:S01]  /*25210*/  LDC R18, c[0x0][0x278] ;  /* 0x00009e00ff127b82 */ /* 0x000ee20000000800 */
[----:B------:R-:W-:Y:S01]  /*25220*/  IADD3 R78, P6, R81, R26, RZ ;  /* 0x0000001a514e7210 */ /* 0x000fe20007fde0ff */
[----:B------:R1:W-:Y:S01]  /*25230*/  STG.E.U16 desc[UR6][R4.64], R83 ;  /* 0x0000005304007986 */ /* 0x0003e2000c101506 */
[----:B--2---:R-:W-:-:S05]  /*25240*/  IMAD R81, R80, 0x134, RZ ;  /* 0x0000013450517824 */ /* 0x004fca00078e02ff */
[----:B------:R-:W2:Y:S01]  /*25250*/  LDC R34, c[0x0][0x278] ;  /* 0x00009e00ff227b82 */ /* 0x000ea20000000800 */
[-C--:B------:R-:W-:Y:S01]  /*25260*/  LEA.HI.X.SX32 R79, R175, R27.reuse, 0x1, P6 ;  /* 0x0000001baf4f7211 */ /* 0x080fe200030f0eff */
[----:B------:R0:W-:Y:S06]  /*25270*/  STG.E.U16 desc[UR6][R6.64], R2 ;  /* 0x0000000206007986 */ /* 0x0001ec000c101506 */
[----:B------:R-:W2:Y:S01]  /*25280*/  LDC R0, c[0x0][0x278] ;  /* 0x00009e00ff007b82 */ /* 0x000ea20000000800 */
[----:B-1----:R-:W-:Y:S01]  /*25290*/  IMAD R5, R12, 0x99, RZ ;  /* 0x000000990c057824 */ /* 0x002fe200078e02ff */
[-C--:B------:R-:W-:Y:S01]  /*252a0*/  IADD3 R4, P3, R77, R26.reuse, RZ ;  /* 0x0000001a4d047210 */ /* 0x080fe20007f7e0ff */
[----:B------:R1:W-:Y:S05]  /*252b0*/  STG.E.U16 desc[UR6][R78.64], R68 ;  /* 0x000000444e007986 */ /* 0x0003ea000c101506 */
[----:B0-----:R-:W0:Y:S01]  /*252c0*/  LDC R2, c[0x0][0x278] ;  /* 0x00009e00ff027b82 */ /* 0x001e220000000800 */
[----:B------:R-:W-:Y:S01]  /*252d0*/  IADD3 R6, P5, R81, R26, RZ ;  /* 0x0000001a51067210 */ /* 0x000fe20007fbe0ff */
[----:B------:R-:W-:Y:S01]  /*252e0*/  IMAD R77, R14, 0x9b, RZ ;  /* 0x0000009b0e4d7824 */ /* 0x000fe200078e02ff */
[----:B------:R-:W-:-:S02]  /*252f0*/  LEA.HI.X.SX32 R5, R5, R27, 0x1, P3 ;  /* 0x0000001b05057211 */ /* 0x000fc400018f0eff */
[----:B------:R-:W-:Y:S02]  /*25300*/  LEA.HI.X.SX32 R7, R127, R27, 0x1, P5 ;  /* 0x0000001b7f077211 */ /* 0x000fe400028f0eff */
[----:B-1----:R-:W-:Y:S01]  /*25310*/  PRMT R68, R68, 0x7632, R68 ;  /* 0x0000763244447816 */ /* 0x002fe20000000044 */
[----:B------:R-:W1:Y:S01]  /*25320*/  LDC R78, c[0x0][0x278] ;  /* 0x00009e00ff4e7b82 */ /* 0x000e620000000800 */
[----:B------:R-:W-:Y:S02]  /*25330*/  IMAD R91, R84, 0x136, RZ ;  /* 0x00000136545b7824 */ /* 0x000fe400078e02ff */
[----:B------:R-:W-:Y:S01]  /*25340*/  IMAD R83, R16, 0x138, RZ ;  /* 0x0000013810537824 */ /* 0x000fe200078e02ff */
[----:B------:R-:W-:Y:S04]  /*25350*/  STG.E.U16 desc[UR6][R4.64], R68 ;  /* 0x0000004404007986 */ /* 0x000fe8000c101506 */
[----:B------:R-:W1:Y:S01]  /*25360*/  LDC R80, c[0x0][0x278] ;  /* 0x00009e00ff507b82 */ /* 0x000e620000000800 */
[----:B------:R-:W-:Y:S01]  /*25370*/  PRMT R82, R69, 0x7632, R82 ;  /* 0x0000763245527816 */ /* 0x000fe20000000052 */
[----:B------:R4:W-:Y:S06]  /*25380*/  STG.E.U16 desc[UR6][R6.64], R69 ;  /* 0x0000004506007986 */ /* 0x0009ec000c101506 */
[----:B------:R-:W1:Y:S01]  /*25390*/  LDC R14, c[0x0][0x278] ;  /* 0x00009e00ff0e7b82 */ /* 0x000e620000000800 */
[----:B------:R-:W-:Y:S01]  /*253a0*/  IADD3 R76, P6, R91, R26, RZ ;  /* 0x0000001a5b4c7210 */ /* 0x000fe20007fde0ff */
[----:B---3--:R-:W-:-:S02]  /*253b0*/  IMAD R91, R18, 0x13a, RZ ;  /* 0x0000013a125b7824 */ /* 0x008fc400078e02ff */
[----:B----4-:R-:W-:-:S04]  /*253c0*/  IMAD R69, R32, 0x13c, RZ ;  /* 0x0000013c20457824 */ /* 0x010fc800078e02ff */
[----:B------:R-:W3:Y:S01]  /*253d0*/  LDC R16, c[0x0][0x278] ;  /* 0x00009e00ff107b82 */ /* 0x000ee20000000800 */
[----:B------:R-:W-:-:S07]  /*253e0*/  IADD3 R4, P5, R83, R26, RZ ;  /* 0x0000001a53047210 */ /* 0x000fce0007fbe0ff */
[----:B------:R-:W4:Y:S01]  /*253f0*/  LDC R12, c[0x0][0x278] ;  /* 0x00009e00ff0c7b82 */ /* 0x000f220000000800 */
[----:B------:R-:W-:Y:S01]  /*25400*/  LEA.HI.X.SX32 R77, R77, R27, 0x1, P6 ;  /* 0x0000001b4d4d7211 */ /* 0x000fe200030f0eff */
[----:B--2---:R-:W-:-:S06]  /*25410*/  IMAD R7, R34, 0x13e, RZ ;  /* 0x0000013e22077824 */ /* 0x004fcc00078e02ff */
[----:B------:R-:W2:Y:S01]  /*25420*/  LDC R32, c[0x0][0x278] ;  /* 0x00009e00ff207b82 */ /* 0x000ea20000000800 */
[----:B------:R-:W-:Y:S01]  /*25430*/  IMAD R79, R0, 0x9d, RZ ;  /* 0x0000009d004f7824 */ /* 0x000fe200078e02ff */
[----:B------:R-:W-:-:S06]  /*25440*/  IADD3 R6, P3, R91, R26, RZ ;  /* 0x0000001a5b067210 */ /* 0x000fcc0007f7e0ff */
[----:B------:R-:W2:Y:S01]  /*25450*/  LDC R81, c[0x0][0x278] ;  /* 0x00009e00ff517b82 */ /* 0x000ea20000000800 */
[----:B------:R-:W-:Y:S01]  /*25460*/  LEA.HI.X.SX32 R5, R173, R27, 0x1, P5 ;  /* 0x0000001bad057211 */ /* 0x000fe200028f0eff */
[----:B------:R0:W-:Y:S01]  /*25470*/  STG.E.U16 desc[UR6][R76.64], R82 ;  /* 0x000000524c007986 */ /* 0x0001e2000c101506 */
[----:B------:R-:W-:-:S05]  /*25480*/  IADD3 R68, P5, R69, R26, RZ ;  /* 0x0000001a45447210 */ /* 0x000fca0007fbe0ff */
[----:B------:R-:W2:Y:S01]  /*25490*/  LDC R18, c[0x0][0x278] ;  /* 0x00009e00ff127b82 */ /* 0x000ea20000000800 */
[----:B------:R-:W-:Y:S01]  /*254a0*/  LEA.HI.X.SX32 R69, R117, R27, 0x1, P5 ;  /* 0x0000001b75457211 */ /* 0x000fe200028f0eff */
[----:B0-----:R-:W-:-:S06]  /*254b0*/  IMAD R77, R2, 0x9f, RZ ;  /* 0x0000009f024d7824 */ /* 0x001fcc00078e02ff */
[----:B------:R-:W0:Y:S01]  /*254c0*/  LDC R34, c[0x0][0x278] ;  /* 0x00009e00ff227b82 */ /* 0x000e220000000800 */
[----:B------:R-:W-:Y:S02]  /*254d0*/  IADD3 R76, P6, R7, R26, RZ ;  /* 0x0000001a074c7210 */ /* 0x000fe40007fde0ff */
[----:B------:R-:W-:Y:S02]  /*254e0*/  LEA.HI.X.SX32 R7, R79, R27, 0x1, P3 ;  /* 0x0000001b4f077211 */ /* 0x000fe400018f0eff */
[----:B------:R-:W-:-:S03]  /*254f0*/  PRMT R2, R70, 0x7632, R2 ;  /* 0x0000763246027816 */ /* 0x000fc60000000002 */
[----:B------:R-:W0:Y:S01]  /*25500*/  LDC R0, c[0x0][0x278] ;  /* 0x00009e00ff007b82 */ /* 0x000e220000000800 */
[----:B------:R3:W-:Y:S01]  /*25510*/  STG.E.U16 desc[UR6][R4.64], R70 ;  /* 0x0000004604007986 */ /* 0x0007e2000c101506 */
[----:B-1----:R-:W-:Y:S01]  /*25520*/  IMAD R83, R78, 0x140, RZ ;  /* 0x000001404e537824 */ /* 0x002fe200078e02ff */
[----:B------:R-:W-:Y:S02]  /*25530*/  PRMT R82, R71, 0x7632, R82 ;  /* 0x0000763247527816 */ /* 0x000fe40000000052 */
[----:B------:R1:W-:Y:S01]  /*25540*/  STG.E.U16 desc[UR6][R6.64], R2 ;  /* 0x0000000206007986 */ /* 0x0003e2000c101506 */
[----:B------:R-:W-:-:S03]  /*25550*/  LEA.HI.X.SX32 R77, R77, R27, 0x1, P6 ;  /* 0x0000001b4d4d7211 */ /* 0x000fc600030f0eff */
[----:B------:R1:W-:Y:S01]  /*25560*/  STG.E.U16 desc[UR6][R68.64], R71 ;  /* 0x0000004744007986 */ /* 0x0003e2000c101506 */
[----:B---3--:R-:W-:Y:S01]  /*25570*/  IMAD R5, R80, 0x142, RZ ;  /* 0x0000014250057824 */ /* 0x008fe200078e02ff */
[-C--:B------:R-:W-:Y:S01]  /*25580*/  IADD3 R4, P5, R83, R26.reuse, RZ ;  /* 0x0000001a53047210 */ /* 0x080fe20007fbe0ff */
[----:B----4-:R-:W-:Y:S02]  /*25590*/  IMAD R79, R12, 0xa1, RZ ;  /* 0x000000a10c4f7824 */ /* 0x010fe400078e02ff */
[----:B-1----:R-:W-:Y:S01]  /*255a0*/  IMAD R7, R16, 0x146, RZ ;  /* 0x0000014610077824 */ /* 0x002fe200078e02ff */
[----:B------:R-:W1:Y:S01]  /*255b0*/  LDC R2, c[0x0][0x278] ;  /* 0x00009e00ff027b82 */ /* 0x000e620000000800 */
[----:B------:R-:W-:Y:S01]  /*255c0*/  IMAD R71, R14, 0xa3, RZ ;  /* 0x000000a30e477824 */ /* 0x000fe200078e02ff */
[----:B------:R3:W-:Y:S06]  /*255d0*/  STG.E.U16 desc[UR6][R76.64], R82 ;  /* 0x000000524c007986 */ /* 0x0007ec000c101506 */
[----:B------:R-:W4:Y:S01]  /*255e0*/  LDC R14, c[0x0][0x278] ;  /* 0x00009e00ff0e7b82 */ /* 0x000f220000000800 */
[----:B------:R-:W-:Y:S01]  /*255f0*/  IADD3 R6, P3, R5, R26, RZ ;  /* 0x0000001a05067210 */ /* 0x000fe20007f7e0ff */
[----:B--2---:R-:W-:Y:S01]  /*25600*/  IMAD R81, R81, 0x144, RZ ;  /* 0x0000014451517824 */ /* 0x004fe200078e02ff */
[----:B------:R-:W-:-:S02]  /*25610*/  LEA.HI.X.SX32 R5, R177, R27, 0x1, P5 ;  /* 0x0000001bb1057211 */ /* 0x000fc400028f0eff */
[-C--:B------:R-:W-:Y:S01]  /*25620*/  IADD3 R70, P6, R7, R26.reuse, RZ ;  /* 0x0000001a07467210 */ /* 0x080fe20007fde0ff */
[----:B---3--:R-:W-:Y:S01]  /*25630*/  IMAD R77, R32, 0x14a, RZ ;  /* 0x0000014a204d7824 */ /* 0x008fe200078e02ff */
[----:B------:R-:W-:Y:S01]  /*25640*/  PRMT R12, R72, 0x7632, R12 ;  /* 0x00007632480c7816 */ /* 0x000fe2000000000c */
[----:B------:R-:W2:Y:S01]  /*25650*/  LDC R32, c[0x0][0x278] ;  /* 0x00009e00ff207b82 */ /* 0x000ea20000000800 */
[----:B------:R-:W-:Y:S01]  /*25660*/  LEA.HI.X.SX32 R7, R79, R27, 0x1, P3 ;  /* 0x0000001b4f077211 */ /* 0x000fe200018f0eff */
[----:B------:R3:W-:Y:S01]  /*25670*/  STG.E.U16 desc[UR6][R4.64], R72 ;  /* 0x0000004804007986 */ /* 0x0007e2000c101506 */
[----:B------:R-:W-:-:S05]  /*25680*/  IADD3 R68, P5, R81, R26, RZ ;  /* 0x0000001a51447210 */ /* 0x000fca0007fbe0ff */
[----:B------:R-:W1:Y:S01]  /*25690*/  LDC R76, c[0x0][0x278] ;  /* 0x00009e00ff4c7b82 */ /* 0x000e620000000800 */
[----:B------:R3:W-:Y:S01]  /*256a0*/  STG.E.U16 desc[UR6][R6.64], R12 ;  /* 0x0000000c06007986 */ /* 0x0007e2000c101506 */
[----:B0-----:R-:W-:Y:S01]  /*256b0*/  IMAD R79, R34, 0x14c, RZ ;  /* 0x0000014c224f7824 */ /* 0x001fe200078e02ff */
[----:B------:R-:W-:Y:S01]  /*256c0*/  LEA.HI.X.SX32 R69, R179, R27, 0x1, P5 ;  /* 0x0000001bb3457211 */ /* 0x000fe200028f0eff */
[----:B---3--:R-:W-:-:S04]  /*256d0*/  IMAD R5, R18, 0x148, RZ ;  /* 0x0000014812057824 */ /* 0x008fc800078e02ff */
[----:B------:R-:W0:Y:S01]  /*256e0*/  LDC R72, c[0x0][0x278] ;  /* 0x00009e00ff487b82 */ /* 0x000e220000000800 */
[----:B------:R-:W-:Y:S01]  /*256f0*/  LEA.HI.X.SX32 R71, R71, R27, 0x1, P6 ;  /* 0x0000001b47477211 */ /* 0x000fe200030f0eff */
[----:B------:R-:W-:-:S06]  /*25700*/  IMAD R7, R0, 0xa5, RZ ;  /* 0x000000a500077824 */ /* 0x000fcc00078e02ff */
[----:B------:R-:W3:Y:S01]  /*25710*/  LDC R34, c[0x0][0x278] ;  /* 0x00009e00ff227b82 */ /* 0x000ee20000000800 */
[----:B------:R-:W-:Y:S02]  /*25720*/  PRMT R16, R73, 0x7632, R16 ;  /* 0x0000763249107816 */ /* 0x000fe40000000010 */
[----:B------:R-:W-:-:S05]  /*25730*/  IADD3 R4, P3, R5, R26, RZ ;  /* 0x0000001a05047210 */ /* 0x000fca0007f7e0ff */
[----:B------:R-:W3:Y:S01]  /*25740*/  LDC R0, c[0x0][0x278] ;  /* 0x00009e00ff007b82 */ /* 0x000ee20000000800 */
[-C--:B------:R-:W-:Y:S01]  /*25750*/  IADD3 R12, P6, R79, R26.reuse, RZ ;  /* 0x0000001a4f0c7210 */ /* 0x080fe20007fde0ff */
[----:B------:R2:W-:Y:S01]  /*25760*/  STG.E.U16 desc[UR6][R68.64], R73 ;  /* 0x0000004944007986 */ /* 0x0005e2000c101506 */
[-C--:B------:R-:W-:Y:S02]  /*25770*/  LEA.HI.X.SX32 R5, R13, R27.reuse, 0x1, P3 ;  /* 0x0000001b0d057211 */ /* 0x080fe400018f0eff */
[-C--:B------:R-:W-:Y:S01]  /*25780*/  LEA.HI.X.SX32 R13, R15, R27.reuse, 0x1, P6 ;  /* 0x0000001b0f0d7211 */ /* 0x080fe200030f0eff */
[----:B------:R1:W-:Y:S01]  /*25790*/  STG.E.U16 desc[UR6][R70.64], R16 ;  /* 0x0000001046007986 */ /* 0x0003e2000c101506 */
[----:B------:R-:W-:Y:S01]  /*257a0*/  IADD3 R6, P5, R77, R26, RZ ;  /* 0x0000001a4d067210 */ /* 0x000fe20007fbe0ff */
[----:B----4-:R-:W-:Y:S01]  /*257b0*/  IMAD R15, R14, 0x14e, RZ ;  /* 0x0000014e0e0f7824 */ /* 0x010fe200078e02ff */
[----:B------:R-:W4:Y:S01]  /*257c0*/  LDC R18, c[0x0][0x278] ;  /* 0x00009e00ff127b82 */ /* 0x000f220000000800 */
[----:B------:R1:W-:Y:S07]  /*257d0*/  STG.E.U16 desc[UR6][R4.64], R74 ;  /* 0x0000004a04007986 */ /* 0x0003ee000c101506 */
[----:B--2---:R-:W2:Y:S01]  /*257e0*/  LDC R68, c[0x0][0x278] ;  /* 0x00009e00ff447b82 */ /* 0x004ea20000000800 */
[----:B------:R-:W-:-:S02]  /*257f0*/  LEA.HI.X.SX32 R7, R7, R27, 0x1, P5 ;  /* 0x0000001b07077211 */ /* 0x000fc400028f0eff */
[----:B-1----:R-:W-:-:S05]  /*25800*/  PRMT R70, R74, 0x7632, R70 ;  /* 0x000076324a467816 */ /* 0x002fca0000000046 */
[----:B------:R-:W1:Y:S01]  /*25810*/  LDC R16, c[0x0][0x278] ;  /* 0x00009e00ff107b82 */ /* 0x000e620000000800 */
[----:B------:R-:W-:Y:S01]  /*25820*/  IADD3 R4, P5, R15, R26, RZ ;  /* 0x0000001a0f047210 */ /* 0x000fe20007fbe0ff */
[----:B------:R-:W-:-:S06]  /*25830*/  IMAD R15, R32, 0x154, RZ ;  /* 0x00000154200f7824 */ /* 0x000fcc00078e02ff */
[----:B------:R-:W4:Y:S01]  /*25840*/  LDC R69, c[0x0][0x278] ;  /* 0x00009e00ff457b82 */ /* 0x000f220000000800 */
[----:B------:R-:W-:Y:S01]  /*25850*/  IMAD R71, R76, 0x150, RZ ;  /* 0x000001504c477824 */ /* 0x000fe200078e02ff */
[----:B------:R0:W-:Y:S01]  /*25860*/  STG.E.U16 desc[UR6][R6.64], R70 ;  /* 0x0000004606007986 */ /* 0x0001e2000c101506 */
[----:B------:R-:W-:-:S05]  /*25870*/  IMAD R5, R2, 0xa7, RZ ;  /* 0x000000a702057824 */ /* 0x000fca00078e02ff */
[----:B------:R-:W1:Y:S01]  /*25880*/  LDC R32, c[0x0][0x278] ;  /* 0x00009e00ff207b82 */ /* 0x000e620000000800 */
[----:B------:R3:W-:Y:S01]  /*25890*/  STG.E.U16 desc[UR6][R12.64], R75 ;  /* 0x0000004b0c007986 */ /* 0x0007e2000c101506 */
[----:B------:R-:W-:Y:S01]  /*258a0*/  PRMT R73, R75, 0x7632, R73 ;  /* 0x000076324b497816 */ /* 0x000fe20000000049 */
[----:B0-----:R-:W-:Y:S01]  /*258b0*/  IMAD R7, R72, 0x152, RZ ;  /* 0x0000015248077824 */ /* 0x001fe200078e02ff */
[----:B------:R-:W-:-:S04]  /*258c0*/  IADD3 R6, P3, R71, R26, RZ ;  /* 0x0000001a47067210 */ /* 0x000fc80007f7e0ff */
[----:B------:R-:W0:Y:S01]  /*258d0*/  LDC R70, c[0x0][0x278] ;  /* 0x00009e00ff467b82 */ /* 0x000e220000000800 */
[----:B---3--:R-:W-:Y:S01]  /*258e0*/  IMAD R71, R34, 0x156, RZ ;  /* 0x0000015622477824 */ /* 0x008fe200078e02ff */
[----:B------:R-:W-:Y:S01]  /*258f0*/  LEA.HI.X.SX32 R5, R5, R27, 0x1, P5 ;  /* 0x0000001b05057211 */ /* 0x000fe200028f0eff */
[----:B------:R-:W-:Y:S01]  /*25900*/  IMAD R13, R0, 0xa9, RZ ;  /* 0x000000a9000d7824 */ /* 0x000fe200078e02ff */
[----:B------:R-:W-:-:S04]  /*25910*/  IADD3 R12, P5, R7, R26, RZ ;  /* 0x0000001a070c7210 */ /* 0x000fc80007fbe0ff */
[----:B------:R-:W3:Y:S01]  /*25920*/  LDC R34, c[0x0][0x278] ;  /* 0x00009e00ff227b82 */ /* 0x000ee20000000800 */
[----:B------:R-:W-:Y:S01]  /*25930*/  IADD3 R14, P6, R15, R26, RZ ;  /* 0x0000001a0f0e7210 */ /* 0x000fe20007fde0ff */
[----:B------:R2:W-:Y:S01]  /*25940*/  STG.E.U16 desc[UR6][R4.64], R73 ;  /* 0x0000004904007986 */ /* 0x0005e2000c101506 */
[-C--:B------:R-:W-:Y:S02]  /*25950*/  LEA.HI.X.SX32 R7, R33, R27.reuse, 0x1, P3 ;  /* 0x0000001b21077211 */ /* 0x080fe400018f0eff */
[-C--:B------:R-:W-:Y:S02]  /*25960*/  LEA.HI.X.SX32 R13, R13, R27.reuse, 0x1, P5 ;  /* 0x0000001b0d0d7211 */ /* 0x080fe400028f0eff */
[----:B------:R-:W-:Y:S01]  /*25970*/  PRMT R2, R60, 0x7632, R2 ;  /* 0x000076323c027816 */ /* 0x000fe20000000002 */
[----:B------:R-:W3:Y:S01]  /*25980*/  LDC R33, c[0x0][0x278] ;  /* 0x00009e00ff217b82 */ /* 0x000ee20000000800 */
[----:B------:R-:W-:Y:S01]  /*25990*/  LEA.HI.X.SX32 R15, R119, R27, 0x1, P6 ;  /* 0x0000001b770f7211 */ /* 0x000fe200030f0eff */
[----:B------:R1:W-:Y:S01]  /*259a0*/  STG.E.U16 desc[UR6][R6.64], R60 ;  /* 0x0000003c06007986 */ /* 0x0003e2000c101506 */
[----:B----4-:R-:W-:-:S02]  /*259b0*/  IMAD R69, R69, 0x15a, RZ ;  /* 0x0000015a45457824 */ /* 0x010fc400078e02ff */
[----:B--2---:R-:W-:-:S03]  /*259c0*/  IMAD R73, R68, 0x158, RZ ;  /* 0x0000015844497824 */ /* 0x004fc600078e02ff */
[----:B------:R-:W2:Y:S01]  /*259d0*/  LDC R0, c[0x0][0x278] ;  /* 0x00009e00ff007b82 */ /* 0x000ea20000000800 */
[----:B-1----:R-:W-:Y:S01]  /*259e0*/  IMAD R5, R16, 0xab, RZ ;  /* 0x000000ab10057824 */ /* 0x002fe200078e02ff */
[----:B------:R1:W-:Y:S01]  /*259f0*/  STG.E.U16 desc[UR6][R12.64], R2 ;  /* 0x000000020c007986 */ /* 0x0003e2000c101506 */
[----:B------:R-:W-:-:S03]  /*25a00*/  IADD3 R4, P3, R71, R26, RZ ;  /* 0x0000001a47047210 */ /* 0x000fc60007f7e0ff */
[----:B------:R4:W-:Y:S01]  /*25a10*/  STG.E.U16 desc[UR6][R14.64], R61 ;  /* 0x0000003d0e007986 */ /* 0x0009e2000c101506 */
[----:B------:R-:W-:Y:S01]  /*25a20*/  IMAD R7, R18, 0xad, RZ ;  /* 0x000000ad12077824 */ /* 0x000fe200078e02ff */
[-C--:B------:R-:W-:Y:S01]  /*25a30*/  IADD3 R6, P6, R69, R26.reuse, RZ ;  /* 0x0000001a45067210 */ /* 0x080fe20007fde0ff */
[----:B------:R-:W2:Y:S01]  /*25a40*/  LDC R16, c[0x0][0x278] ;  /* 0x00009e00ff107b82 */ /* 0x000ea20000000800 */
[----:B------:R-:W-:Y:S02]  /*25a50*/  LEA.HI.X.SX32 R5, R5, R27, 0x1, P3 ;  /* 0x0000001b05057211 */ /* 0x000fe400018f0eff */
[----:B-1----:R-:W-:Y:S02]  /*25a60*/  IADD3 R2, P5, R73, R26, RZ ;  /* 0x0000001a49027210 */ /* 0x002fe40007fbe0ff */
[----:B------:R-:W-:-:S03]  /*25a70*/  PRMT R12, R61, 0x7632, R12 ;  /* 0x000076323d0c7816 */ /* 0x000fc6000000000c */
[----:B------:R-:W1:Y:S01]  /*25a80*/  LDC R18, c[0x0][0x278] ;  /* 0x00009e00ff127b82 */ /* 0x000e620000000800 */
[----:B------:R-:W-:Y:S01]  /*25a90*/  LEA.HI.X.SX32 R3, R3, R27, 0x1, P5 ;  /* 0x0000001b03037211 */ /* 0x000fe200028f0eff */
[----:B----4-:R-:W-:-:S06]  /*25aa0*/  IMAD R61, R32, 0x15c, RZ ;  /* 0x0000015c203d7824 */ /* 0x010fcc00078e02ff */
[----:B------:R-:W4:Y:S01]  /*25ab0*/  LDC R15, c[0x0][0x278] ;  /* 0x00009e00ff0f7b82 */ /* 0x000f220000000800 */
[----:B------:R-:W-:Y:S01]  /*25ac0*/  LEA.HI.X.SX32 R7, R7, R27, 0x1, P6 ;  /* 0x0000001b07077211 */ /* 0x000fe200030f0eff */
[----:B------:R0:W-:Y:S01]  /*25ad0*/  STG.E.U16 desc[UR6][R4.64], R12 ;  /* 0x0000000c04007986 */ /* 0x0001e2000c101506 */
[----:B------:R-:W-:-:S03]  /*25ae0*/  PRMT R68, R62, 0x7632, R68 ;  /* 0x000076323e447816 */ /* 0x000fc60000000044 */
[----:B------:R3:W-:Y:S02]  /*25af0*/  STG.E.U16 desc[UR6][R2.64], R62 ;  /* 0x0000003e02007986 */ /* 0x0007e4000c101506 */
[----:B------:R-:W1:Y:S02]  /*25b00*/  LDC R32, c[0x0][0x278] ;  /* 0x00009e00ff207b82 */ /* 0x000e640000000800 */
[----:B------:R3:W-:Y:S01]  /*25b10*/  STG.E.U16 desc[UR6][R6.64], R68 ;  /* 0x0000004406007986 */ /* 0x0007e2000c101506 */
[----:B0-----:R-:W-:-:S05]  /*25b20*/  IADD3 R4, P5, R61, R26, RZ ;  /* 0x0000001a3d047210 */ /* 0x001fca0007fbe0ff */
[----:B------:R-:W0:Y:S01]  /*25b30*/  LDC R60, c[0x0][0x278] ;  /* 0x00009e00ff3c7b82 */ /* 0x000e220000000800 */
[----:B---3--:R-:W-:Y:S01]  /*25b40*/  IMAD R3, R70, 0x160, RZ ;  /* 0x0000016046037824 */ /* 0x008fe200078e02ff */
[----:B------:R-:W-:Y:S01]  /*25b50*/  LEA.HI.X.SX32 R5, R181, R27, 0x1, P5 ;  /* 0x0000001bb5057211 */ /* 0x000fe200028f0eff */
[----:B------:R-:W-:-:S03]  /*25b60*/  IMAD R7, R34, 0x162, RZ ;  /* 0x0000016222077824 */ /* 0x000fc600078e02ff */
[-C--:B------:R-:W-:Y:S02]  /*25b70*/  IADD3 R6, P5, R3, R26.reuse, RZ ;  /* 0x0000001a03067210 */ /* 0x080fe40007fbe0ff */
[----:B------:R-:W3:Y:S01]  /*25b80*/  LDC R14, c[0x0][0x278] ;  /* 0x00009e00ff0e7b82 */ /* 0x000ee20000000800 */
[----:B------:R-:W-:Y:S01]  /*25b90*/  IMAD R33, R33, 0x15e, RZ ;  /* 0x0000015e21217824 */ /* 0x000fe200078e02ff */
[----:B------:R-:W-:Y:S01]  /*25ba0*/  IADD3 R12, P6, R7, R26, RZ ;  /* 0x0000001a070c7210 */ /* 0x000fe20007fde0ff */
[----:B--2---:R-:W-:Y:S01]  /*25bb0*/  IMAD R13, R0, 0xaf, RZ ;  /* 0x000000af000d7824 */ /* 0x004fe200078e02ff */
[----:B------:R-:W-:-:S04]  /*25bc0*/  LEA.HI.X.SX32 R7, R25, R27, 0x1, P5 ;  /* 0x0000001b19077211 */ /* 0x000fc800028f0eff */
[----:B------:R-:W2:Y:S01]  /*25bd0*/  LDC R0, c[0x0][0x278] ;  /* 0x00009e00ff007b82 */ /* 0x000ea20000000800 */
[----:B------:R-:W-:Y:S01]  /*25be0*/  IADD3 R2, P3, R33, R26, RZ ;  /* 0x0000001a21027210 */ /* 0x000fe20007f7e0ff */
[----:B----4-:R-:W-:-:S06]  /*25bf0*/  IMAD R15, R15, 0xb1, RZ ;  /* 0x000000b10f0f7824 */ /* 0x010fcc00078e02ff */
[----:B------:R-:W4:Y:S01]  /*25c00*/  LDC R25, c[0x0][0x278] ;  /* 0x00009e00ff197b82 */ /* 0x000f220000000800 */
[-C--:B------:R-:W-:Y:S01]  /*25c10*/  LEA.HI.X.SX32 R3, R13, R27.reuse, 0x1, P3 ;  /* 0x0000001b0d037211 */ /* 0x080fe200018f0eff */
[----:B------:R1:W-:Y:S01]  /*25c20*/  STG.E.U16 desc[UR6][R4.64], R63 ;  /* 0x0000003f04007986 */ /* 0x0003e2000c101506 */
[----:B------:R-:W-:Y:S02]  /*25c30*/  PRMT R62, R63, 0x7632, R62 ;  /* 0x000076323f3e7816 */ /* 0x000fe4000000003e */
[----:B------:R-:W-:-:S03]  /*25c40*/  LEA.HI.X.SX32 R13, R15, R27, 0x1, P6 ;  /* 0x0000001b0f0d7211 */ /* 0x000fc600030f0eff */
[----:B------:R-:W4:Y:S01]  /*25c50*/  LDC R33, c[0x0][0x278] ;  /* 0x00009e00ff217b82 */ /* 0x000f220000000800 */
[----:B------:R0:W-:Y:S01]  /*25c60*/  STG.E.U16 desc[UR6][R2.64], R62 ;  /* 0x0000003e02007986 */ /* 0x0001e2000c101506 */
[----:B-1----:R-:W-:-:S06]  /*25c70*/  IMAD R63, R16, 0x164, RZ ;  /* 0x00000164103f7824 */ /* 0x002fcc00078e02ff */
[----:B------:R-:W1:Y:S01]  /*25c80*/  LDC R34, c[0x0][0x278] ;  /* 0x00009e00ff227b82 */ /* 0x000e620000000800 */
[----:B------:R3:W-:Y:S01]  /*25c90*/  STG.E.U16 desc[UR6][R6.64], R64 ;  /* 0x0000004006007986 */ /* 0x0007e2000c101506 */
[----:B------:R-:W-:Y:S01]  /*25ca0*/  IMAD R69, R18, 0x166, RZ ;  /* 0x0000016612457824 */ /* 0x000fe200078e02ff */
[----:B0-----:R-:W-:-:S05]  /*25cb0*/  IADD3 R2, P5, R63, R26, RZ ;  /* 0x0000001a3f027210 */ /* 0x001fca0007fbe0ff */
[----:B------:R-:W0:Y:S01]  /*25cc0*/  LDC R15, c[0x0][0x278] ;  /* 0x00009e00ff0f7b82 */ /* 0x000e220000000800 */
[----:B------:R-:W-:Y:S01]  /*25cd0*/  PRMT R68, R64, 0x7632, R68 ;  /* 0x0000763240447816 */ /* 0x000fe20000000044 */
[----:B---3--:R-:W-:-:S06]  /*25ce0*/  IMAD R7, R32, 0x168, RZ ;  /* 0x0000016820077824 */ /* 0x008fcc00078e02ff */
[----:B------:R-:W3:Y:S01]  /*25cf0*/  LDC R16, c[0x0][0x278] ;  /* 0x00009e00ff107b82 */ /* 0x000ee20000000800 */
[----:B------:R-:W-:Y:S01]  /*25d00*/  IMAD R63, R60, 0x16a, RZ ;  /* 0x0000016a3c3f7824 */ /* 0x000fe200078e02ff */
[----:B------:R-:W-:Y:S02]  /*25d10*/  LEA.HI.X.SX32 R3, R121, R27, 0x1, P5 ;  /* 0x0000001b79037211 */ /* 0x000fe400028f0eff */
[----:B------:R-:W-:-:S04]  /*25d20*/  IADD3 R6, P5, R7, R26, RZ ;  /* 0x0000001a07067210 */ /* 0x000fc80007fbe0ff */
[----:B------:R-:W3:Y:S01]  /*25d30*/  LDC R18, c[0x0][0x278] ;  /* 0x00009e00ff127b82 */ /* 0x000ee20000000800 */
[----:B------:R2:W-:Y:S01]  /*25d40*/  STG.E.U16 desc[UR6][R12.64], R68 ;  /* 0x000000440c007986 */ /* 0x0005e2000c101506 */
[----:B------:R-:W-:Y:S01]  /*25d50*/  IMAD R5, R14, 0xb3, RZ ;  /* 0x000000b30e057824 */ /* 0x000fe200078e02ff */
[----:B------:R-:W-:-:S05]  /*25d60*/  IADD3 R4, P3, R69, R26, RZ ;  /* 0x0000001a45047210 */ /* 0x000fca0007f7e0ff */
[----:B------:R-:W3:Y:S01]  /*25d70*/  LDC R61, c[0x0][0x278] ;  /* 0x00009e00ff3d7b82 */ /* 0x000ee20000000800 */
[-C--:B------:R-:W-:Y:S01]  /*25d80*/  LEA.HI.X.SX32 R7, R19, R27.reuse, 0x1, P5 ;  /* 0x0000001b13077211 */ /* 0x080fe200028f0eff */
[----:B------:R1:W-:Y:S01]  /*25d90*/  STG.E.U16 desc[UR6][R2.64], R65 ;  /* 0x0000004102007986 */ /* 0x0003e2000c101506 */
[----:B--2---:R-:W-:Y:S01]  /*25da0*/  IADD3 R12, P6, R63, R26, RZ ;  /* 0x0000001a3f0c7210 */ /* 0x004fe20007fde0ff */
[----:B------:R-:W-:Y:S02]  /*25db0*/  IMAD R13, R0, 0xb5, RZ ;  /* 0x000000b5000d7824 */ /* 0x000fe400078e02ff */
[----:B----4-:R-:W-:Y:S02]  /*25dc0*/  IMAD R63, R25, 0x16c, RZ ;  /* 0x0000016c193f7824 */ /* 0x010fe400078e02ff */
[----:B------:R-:W2:Y:S01]  /*25dd0*/  LDC R19, c[0x0][0x278] ;  /* 0x00009e00ff137b82 */ /* 0x000ea20000000800 */
[-C--:B------:R-:W-:Y:S02]  /*25de0*/  LEA.HI.X.SX32 R5, R5, R27.reuse, 0x1, P3 ;  /* 0x0000001b05057211 */ /* 0x080fe400018f0eff */
[----:B------:R-:W-:-:S02]  /*25df0*/  LEA.HI.X.SX32 R13, R13, R27, 0x1, P6 ;  /* 0x0000001b0d0d7211 */ /* 0x000fc400030f0eff */
[----:B-1----:R-:W-:-:S03]  /*25e00*/  PRMT R3, R65, 0x7632, R3 ;  /* 0x0000763241037816 */ /* 0x002fc60000000003 */
[----:B------:R-:W1:Y:S01]  /*25e10*/  LDC R0, c[0x0][0x278] ;  /* 0x00009e00ff007b82 */ /* 0x000e620000000800 */
[----:B------:R-:W-:Y:S01]  /*25e20*/  PRMT R14, R66, 0x7632, R14 ;  /* 0x00007632420e7816 */ /* 0x000fe2000000000e */
[----:B------:R-:W-:-:S06]  /*25e30*/  IMAD R33, R33, 0x16e, RZ ;  /* 0x0000016e21217824 */ /* 0x000fcc00078e02ff */
[----:B------:R-:W4:Y:S01]  /*25e40*/  LDC R25, c[0x0][0x278] ;  /* 0x00009e00ff197b82 */ /* 0x000f220000000800 */
[----:B------:R3:W-:Y:S01]  /*25e50*/  STG.E.U16 desc[UR6][R4.64], R3 ;  /* 0x0000000304007986 */ /* 0x0007e2000c101506 */
[-C--:B------:R-:W-:Y:S01]  /*25e60*/  IADD3 R2, P5, R63, R26.reuse, RZ ;  /* 0x0000001a3f027210 */ /* 0x080fe20007fbe0ff */
[----:B0-----:R-:W-:Y:S02]  /*25e70*/  IMAD R15, R15, 0xb7, RZ ;  /* 0x000000b70f0f7824 */ /* 0x001fe400078e02ff */
[----:B------:R-:W-:Y:S03]  /*25e80*/  STG.E.U16 desc[UR6][R6.64], R66 ;  /* 0x0000004206007986 */ /* 0x000fe6000c101506 */
[----:B------:R-:W0:Y:S01]  /*25e90*/  LDC R32, c[0x0][0x278] ;  /* 0x00009e00ff207b82 */ /* 0x000e220000000800 */
[----:B------:R3:W-:Y:S02]  /*25ea0*/  STG.E.U16 desc[UR6][R12.64], R14 ;  /* 0x0000000e0c007986 */ /* 0x0007e4000c101506 */
[----:B---3--:R-:W-:Y:S01]  /*25eb0*/  IMAD R5, R34, 0x170, RZ ;  /* 0x0000017022057824 */ /* 0x008fe200078e02ff */
[----:B------:R-:W-:-:S02]  /*25ec0*/  IADD3 R4, P3, R33, R26, RZ ;  /* 0x0000001a21047210 */ /* 0x000fc40007f7e0ff */
[-C--:B------:R-:W-:Y:S01]  /*25ed0*/  LEA.HI.X.SX32 R3, R123, R27.reuse, 0x1, P5 ;  /* 0x0000001b7b037211 */ /* 0x080fe200028f0eff */
[----:B------:R-:W-:Y:S01]  /*25ee0*/  IMAD R13, R16, 0xb9, RZ ;  /* 0x000000b9100d7824 */ /* 0x000fe200078e02ff */
[----:B------:R-:W3:Y:S01]  /*25ef0*/  LDC R14, c[0x0][0x278] ;  /* 0x00009e00ff0e7b82 */ /* 0x000ee20000000800 */
[----:B------:R-:W-:Y:S02]  /*25f00*/  IADD3 R6, P5, R5, R26, RZ ;  /* 0x0000001a05067210 */ /* 0x000fe40007fbe0ff */
[----:B------:R-:W-:-:S05]  /*25f10*/  LEA.HI.X.SX32 R5, R15, R27, 0x1, P3 ;  /* 0x0000001b0f057211 */ /* 0x000fca00018f0eff */
[----:B------:R-:W0:Y:S01]  /*25f20*/  LDC R16, c[0x0][0x278] ;  /* 0x00009e00ff107b82 */ /* 0x000e220000000800 */
[----:B------:R-:W-:Y:S01]  /*25f30*/  IMAD R15, R18, 0x174, RZ ;  /* 0x00000174120f7824 */ /* 0x000fe200078e02ff */
[----:B------:R-:W-:Y:S01]  /*25f40*/  PRMT R33, R67, 0x7632, R33 ;  /* 0x0000763243217816 */ /* 0x000fe20000000021 */
[----:B------:R-:W-:-:S05]  /*25f50*/  IMAD R61, R61, 0x172, RZ ;  /* 0x000001723d3d7824 */ /* 0x000fca00078e02ff */
[----:B------:R-:W3:Y:S01]  /*25f60*/  LDC R18, c[0x0][0x278] ;  /* 0x00009e00ff127b82 */ /* 0x000ee20000000800 */
[----:B------:R-:W-:Y:S01]  /*25f70*/  IADD3 R12, P6, R61, R26, RZ ;  /* 0x0000001a3d0c7210 */ /* 0x000fe20007fde0ff */
[----:B------:R2:W-:Y:S01]  /*25f80*/  STG.E.U16 desc[UR6][R2.64], R67 ;  /* 0x0000004302007986 */ /* 0x0005e2000c101506 */
[-C--:B------:R-:W-:Y:S01]  /*25f90*/  LEA.HI.X.SX32 R7, R99, R27.reuse, 0x1, P5 ;  /* 0x0000001b63077211 */ /* 0x080fe200028f0eff */
[----:B----4-:R-:W-:Y:S02]  /*25fa0*/  IMAD R25, R25, 0x178, RZ ;  /* 0x0000017819197824 */ /* 0x010fe400078e02ff */
[----:B------:R1:W-:Y:S01]  /*25fb0*/  STG.E.U16 desc[UR6][R4.64], R33 ;  /* 0x0000002104007986 */ /* 0x0003e2000c101506 */
[----:B------:R-:W-:Y:S02]  /*25fc0*/  LEA.HI.X.SX32 R13, R13, R27, 0x1, P6 ;  /* 0x0000001b0d0d7211 */ /* 0x000fe400030f0eff */
[----:B------:R-:W-:Y:S01]  /*25fd0*/  PRMT R34, R52, 0x7632, R34 ;  /* 0x0000763234227816 */ /* 0x000fe20000000022 */
[----:B--2---:R-:W-:-:S02]  /*25fe0*/  IMAD R3, R19, 0x176, RZ ;  /* 0x0000017613037824 */ /* 0x004fc400078e02ff */
[----:B------:R-:W2:Y:S01]  /*25ff0*/  LDC R19, c[0x0][0x278] ;  /* 0x00009e00ff137b82 */ /* 0x000ea20000000800 */
[----:B-1----:R-:W-:Y:S01]  /*26000*/  IMAD R5, R0, 0xbb, RZ ;  /* 0x000000bb00057824 */ /* 0x002fe200078e02ff */
[----:B------:R1:W-:Y:S06]  /*26010*/  STG.E.U16 desc[UR6][R6.64], R52 ;  /* 0x0000003406007986 */ /* 0x0003ec000c101506 */
[----:B------:R-:W4:Y:S01]  /*26020*/  LDC R0, c[0x0][0x278] ;  /* 0x00009e00ff007b82 */ /* 0x000f220000000800 */
[-C--:B------:R-:W-:Y:S01]  /*26030*/  IADD3 R2, P3, R15, R26.reuse, RZ ;  /* 0x0000001a0f027210 */ /* 0x080fe20007f7e0ff */
[----:B------:R0:W-:Y:S01]  /*26040*/  STG.E.U16 desc[UR6][R12.64], R34 ;  /* 0x000000220c007986 */ /* 0x0001e2000c101506 */
[----:B------:R-:W-:-:S02]  /*26050*/  IADD3 R4, P5, R3, R26, RZ ;  /* 0x0000001a03047210 */ /* 0x000fc40007fbe0ff */
[----:B-1----:R-:W-:-:S03]  /*26060*/  IADD3 R6, P6, R25, R26, RZ ;  /* 0x0000001a19067210 */ /* 0x002fc60007fde0ff */
[----:B------:R-:W1:Y:S01]  /*26070*/  LDC R33, c[0x0][0x278] ;  /* 0x00009e00ff217b82 */ /* 0x000e620000000800 */
[-C--:B------:R-:W-:Y:S02]  /*26080*/  LEA.HI.X.SX32 R3, R101, R27.reuse, 0x1, P3 ;  /* 0x0000001b65037211 */ /* 0x080fe400018f0eff */
[----:B------:R-:W-:-:S05]  /*26090*/  LEA.HI.X.SX32 R5, R5, R27, 0x1, P5 ;  /* 0x0000001b05057211 */ /* 0x000fca00028f0eff */
[----:B------:R-:W1:Y:S01]  /*260a0*/  LDC R25, c[0x0][0x278] ;  /* 0x00009e00ff197b82 */ /* 0x000e620000000800 */
[----:B0-----:R-:W-:Y:S01]  /*260b0*/  PRMT R12, R53, 0x7632, R12 ;  /* 0x00007632350c7816 */ /* 0x001fe2000000000c */
[----:B------:R-:W-:-:S06]  /*260c0*/  IMAD R13, R16, 0x17a, RZ ;  /* 0x0000017a100d7824 */ /* 0x000fcc00078e02ff */
[----:B------:R-:W0:Y:S01]  /*260d0*/  LDC R34, c[0x0][0x278] ;  /* 0x00009e00ff227b82 */ /* 0x000e220000000800 */
[----:B------:R-:W-:Y:S07]  /*260e0*/  STG.E.U16 desc[UR6][R2.64], R53 ;  /* 0x0000003502007986 */ /* 0x000fee000c101506 */
[----:B------:R-:W0:Y:S01]  /*260f0*/  LDC R15, c[0x0][0x278] ;  /* 0x00009e00ff0f7b82 */ /* 0x000e220000000800 */
[----:B------:R3:W-:Y:S07]  /*26100*/  STG.E.U16 desc[UR6][R4.64], R12 ;  /* 0x0000000c04007986 */ /* 0x0007ee000c101506 */
[----:B------:R-:W0:Y:S01]  /*26110*/  LDC R16, c[0x0][0x278] ;  /* 0x00009e00ff107b82 */ /* 0x000e220000000800 */
[----:B------:R-:W-:Y:S01]  /*26120*/  LEA.HI.X.SX32 R7, R185, R27, 0x1, P6 ;  /* 0x0000001bb9077211 */ /* 0x000fe200030f0eff */
[----:B------:R-:W-:-:S02]  /*26130*/  IMAD R61, R32, 0x17c, RZ ;  /* 0x0000017c203d7824 */ /* 0x000fc400078e02ff */
[----:B---3--:R-:W-:-:S04]  /*26140*/  IMAD R5, R18, 0x17e, RZ ;  /* 0x0000017e12057824 */ /* 0x008fc800078e02ff */
[----:B------:R-:W3:Y:S01]  /*26150*/  LDC R18, c[0x0][0x278] ;  /* 0x00009e00ff127b82 */ /* 0x000ee20000000800 */
[----:B------:R-:W-:Y:S01]  /*26160*/  IMAD R3, R14, 0xbd, RZ ;  /* 0x000000bd0e037824 */ /* 0x000fe200078e02ff */
[-C--:B------:R-:W-:Y:S01]  /*26170*/  IADD3 R2, P5, R13, R26.reuse, RZ ;  /* 0x0000001a0d027210 */ /* 0x080fe20007fbe0ff */
[----:B------:R4:W-:Y:S01]  /*26180*/  STG.E.U16 desc[UR6][R6.64], R54 ;  /* 0x0000003606007986 */ /* 0x0009e2000c101506 */
[----:B--2---:R-:W-:Y:S01]  /*26190*/  IMAD R19, R19, 0x180, RZ ;  /* 0x0000018013137824 */ /* 0x004fe200078e02ff */
[----:B------:R-:W-:-:S03]  /*261a0*/  IADD3 R4, P3, R61, R26, RZ ;  /* 0x0000001a3d047210 */ /* 0x000fc60007f7e0ff */
[----:B------:R-:W2:Y:S01]  /*261b0*/  LDC R32, c[0x0][0x278] ;  /* 0x00009e00ff207b82 */ /* 0x000ea20000000800 */
[-C--:B------:R-:W-:Y:S02]  /*261c0*/  LEA.HI.X.SX32 R3, R3, R27.reuse, 0x1, P5 ;  /* 0x0000001b03037211 */ /* 0x080fe400028f0eff */
[----:B------:R-:W-:Y:S01]  /*261d0*/  PRMT R52, R54, 0x7632, R52 ;  /* 0x0000763236347816 */ /* 0x000fe20000000034 */
[----:B----4-:R-:W-:Y:S01]  /*261e0*/  IMAD R7, R0, 0xbf, RZ ;  /* 0x000000bf00077824 */ /* 0x010fe200078e02ff */
[-C--:B------:R-:W-:Y:S01]  /*261f0*/  IADD3 R6, P5, R5, R26.reuse, RZ ;  /* 0x0000001a05067210 */ /* 0x080fe20007fbe0ff */
[----:B-1----:R-:W-:Y:S01]  /*26200*/  IMAD R53, R25, 0x182, RZ ;  /* 0x0000018219357824 */ /* 0x002fe200078e02ff */
[-C--:B------:R-:W-:Y:S01]  /*26210*/  IADD3 R12, P6, R19, R26.reuse, RZ ;  /* 0x0000001a130c7210 */ /* 0x080fe20007fde0ff */
[----:B------:R-:W-:Y:S01]  /*26220*/  IMAD R33, R33, 0x184, RZ ;  /* 0x0000018421217824 */ /* 0x000fe200078e02ff */
[-C--:B------:R-:W-:Y:S02]  /*26230*/  LEA.HI.X.SX32 R5, R129, R27.reuse, 0x1, P3 ;  /* 0x0000001b81057211 */ /* 0x080fe400018f0eff */
[----:B------:R-:W-:Y:S01]  /*26240*/  PRMT R14, R55, 0x7632, R14 ;  /* 0x00007632370e7816 */ /* 0x000fe2000000000e */
[----:B0-----:R-:W-:Y:S01]  /*26250*/  IMAD R61, R34, 0x186, RZ ;  /* 0x00000186223d7824 */ /* 0x001fe200078e02ff */
[-C--:B------:R-:W-:Y:S01]  /*26260*/  LEA.HI.X.SX32 R7, R7, R27.reuse, 0x1, P5 ;  /* 0x0000001b07077211 */ /* 0x080fe200028f0eff */
[----:B------:R0:W-:Y:S01]  /*26270*/  STG.E.U16 desc[UR6][R2.64], R52 ;  /* 0x0000003402007986 */ /* 0x0001e2000c101506 */
[----:B------:R-:W-:Y:S01]  /*26280*/  LEA.HI.X.SX32 R13, R183, R27, 0x1, P6 ;  /* 0x0000001bb70d7211 */ /* 0x000fe200030f0eff */
[----:B------:R-:W1:Y:S02]  /*26290*/  LDC R19, c[0x0][0x278] ;  /* 0x00009e00ff137b82 */ /* 0x000e640000000800 */
[----:B------:R4:W-:Y:S04]  /*262a0*/  STG.E.U16 desc[UR6][R4.64], R55 ;  /* 0x0000003704007986 */ /* 0x0009e8000c101506 */
[----:B------:R3:W-:Y:S02]  /*262b0*/  STG.E.U16 desc[UR6][R6.64], R14 ;  /* 0x0000000e06007986 */ /* 0x0007e4000c101506 */
[----:B------:R-:W1:Y:S01]  /*262c0*/  LDC R25, c[0x0][0x278] ;  /* 0x00009e00ff197b82 */ /* 0x000e620000000800 */
[----:B0-----:R-:W-:Y:S01]  /*262d0*/  IMAD R3, R15, 0xc1, RZ ;  /* 0x000000c10f037824 */ /* 0x001fe200078e02ff */
[-C--:B------:R-:W-:Y:S01]  /*262e0*/  IADD3 R2, P3, R53, R26.reuse, RZ ;  /* 0x0000001a35027210 */ /* 0x080fe20007f7e0ff */
[----:B------:R0:W-:Y:S01]  /*262f0*/  STG.E.U16 desc[UR6][R12.64], R56 ;  /* 0x000000380c007986 */ /* 0x0001e2000c101506 */
[----:B----4-:R-:W-:-:S04]  /*26300*/  IADD3 R4, P5, R33, R26, RZ ;  /* 0x0000001a21047210 */ /* 0x010fc80007fbe0ff */
[----:B------:R-:W4:Y:S01]  /*26310*/  LDC R0, c[0x0][0x278] ;  /* 0x00009e00ff007b82 */ /* 0x000f220000000800 */
[----:B---3--:R-:W-:Y:S01]  /*26320*/  IMAD R7, R16, 0xc3, RZ ;  /* 0x000000c310077824 */ /* 0x008fe200078e02ff */
[----:B------:R-:W-:Y:S02]  /*26330*/  IADD3 R6, P6, R61, R26, RZ ;  /* 0x0000001a3d067210 */ /* 0x000fe40007fde0ff */
[-C--:B------:R-:W-:Y:S02]  /*26340*/  LEA.HI.X.SX32 R3, R3, R27.reuse, 0x1, P3 ;  /* 0x0000001b03037211 */ /* 0x080fe400018f0eff */
[-C--:B------:R-:W-:Y:S02]  /*26350*/  LEA.HI.X.SX32 R5, R35, R27.reuse, 0x1, P5 ;  /* 0x0000001b23057211 */ /* 0x080fe400028f0eff */
[----:B------:R-:W3:Y:S01]  /*26360*/  LDC R15, c[0x0][0x278] ;  /* 0x00009e00ff0f7b82 */ /* 0x000ee20000000800 */
[----:B0-----:R-:W-:Y:S01]  /*26370*/  PRMT R56, R56, 0x7632, R56 ;  /* 0x0000763238387816 */ /* 0x001fe20000000038 */
[----:B------:R-:W-:Y:S01]  /*26380*/  IMAD R53, R18, 0x188, RZ ;  /* 0x0000018812357824 */ /* 0x000fe200078e02ff */
[----:B------:R-:W-:-:S02]  /*26390*/  LEA.HI.X.SX32 R7, R7, R27, 0x1, P6 ;  /* 0x0000001b07077211 */ /* 0x000fc400030f0eff */
[----:B------:R-:W-:Y:S01]  /*263a0*/  PRMT R12, R57, 0x7632, R12 ;  /* 0x00007632390c7816 */ /* 0x000fe2000000000c */
[----:B------:R0:W-:Y:S02]  /*263b0*/  STG.E.U16 desc[UR6][R2.64], R56 ;  /* 0x0000003802007986 */ /* 0x0001e4000c101506 */
[----:B------:R-:W3:Y:S02]  /*263c0*/  LDC R33, c[0x0][0x278] ;  /* 0x00009e00ff217b82 */ /* 0x000ee40000000800 */
[----:B------:R-:W-:Y:S04]  /*263d0*/  STG.E.U16 desc[UR6][R4.64], R57 ;  /* 0x0000003904007986 */ /* 0x000fe8000c101506 */
[----:B------:R2:W-:Y:S02]  /*263e0*/  STG.E.U16 desc[UR6][R6.64], R12 ;  /* 0x0000000c06007986 */ /* 0x0005e4000c101506 */
[----:B------:R-:W3:Y:S01]  /*263f0*/  LDC R34, c[0x0][0x278] ;  /* 0x00009e00ff227b82 */ /* 0x000ee20000000800 */
[----:B0-----:R-:W-:-:S04]  /*26400*/  IADD3 R2, P5, R53, R26, RZ ;  /* 0x0000001a35027210 */ /* 0x001fc80007fbe0ff */
[----:B------:R-:W-:-:S03]  /*26410*/  LEA.HI.X.SX32 R3, R187, R27, 0x1, P5 ;  /* 0x0000001bbb037211 */ /* 0x000fc600028f0eff */
[----:B------:R-:W0:Y:S01]  /*26420*/  LDC R16, c[0x0][0x278] ;  /* 0x00009e00ff107b82 */ /* 0x000e220000000800 */
[----:B--2---:R-:W-:-:S05]  /*26430*/  IMAD R7, R32, 0x18c, RZ ;  /* 0x0000018c20077824 */ /* 0x004fca00078e02ff */
[----:B------:R-:W-:Y:S02]  /*26440*/  IADD3 R6, P5, R7, R26, RZ ;  /* 0x0000001a07067210 */ /* 0x000fe40007fbe0ff */
[----:B------:R-:W2:Y:S02]  /*26450*/  LDC R14, c[0x0][0x278] ;  /* 0x00009e00ff0e7b82 */ /* 0x000ea40000000800 */
[----:B------:R-:W-:Y:S01]  /*26460*/  LEA.HI.X.SX32 R7, R17, R27, 0x1, P5 ;  /* 0x0000001b11077211 */ /* 0x000fe200028f0eff */
[----:B-1----:R-:W-:-:S05]  /*26470*/  IMAD R19, R19, 0x18a, RZ ;  /* 0x0000018a13137824 */ /* 0x002fca00078e02ff */
[----:B------:R-:W1:Y:S01]  /*26480*/  LDC R17, c[0x0][0x278] ;  /* 0x00009e00ff117b82 */ /* 0x000e620000000800 */
[----:B------:R-:W-:Y:S01]  /*26490*/  IMAD R25, R25, 0x18e, RZ ;  /* 0x0000018e19197824 */ /* 0x000fe200078e02ff */
[----:B------:R-:W-:Y:S01]  /*264a0*/  IADD3 R4, P3, R19, R26, RZ ;  /* 0x0000001a13047210 */ /* 0x000fe20007f7e0ff */
[----:B----4-:R-:W-:-:S05]  /*264b0*/  IMAD R13, R0, 0xc5, RZ ;  /* 0x000000c5000d7824 */ /* 0x010fca00078e02ff */
[----:B------:R-:W4:Y:S01]  /*264c0*/  LDC R18, c[0x0][0x278] ;  /* 0x00009e00ff127b82 */ /* 0x000f220000000800 */
[----:B---3--:R-:W-:Y:S01]  /*264d0*/  IMAD R15, R15, 0xc7, RZ ;  /* 0x000000c70f0f7824 */ /* 0x008fe200078e02ff */
[----:B------:R-:W-:Y:S01]  /*264e0*/  IADD3 R12, P6, R25, R26, RZ ;  /* 0x0000001a190c7210 */ /* 0x000fe20007fde0ff */
[----:B------:R-:W-:-:S05]  /*264f0*/  IMAD R33, R33, 0x190, RZ ;  /* 0x0000019021217824 */ /* 0x000fca00078e02ff */
[----:B------:R-:W3:Y:S01]  /*26500*/  LDC R35, c[0x0][0x278] ;  /* 0x00009e00ff237b82 */ /* 0x000ee20000000800 */
[-C--:B------:R-:W-:Y:S01]  /*26510*/  LEA.HI.X.SX32 R5, R13, R27.reuse, 0x1, P3 ;  /* 0x0000001b0d057211 */ /* 0x080fe200018f0eff */
[----:B------:R0:W-:Y:S01]  /*26520*/  STG.E.U16 desc[UR6][R2.64], R58 ;  /* 0x0000003a02007986 */ /* 0x0001e2000c101506 */
[----:B------:R-:W-:Y:S02]  /*26530*/  PRMT R32, R58, 0x7632, R32 ;  /* 0x000076323a207816 */ /* 0x000fe40000000020 */
[----:B------:R-:W-:Y:S02]  /*26540*/  LEA.HI.X.SX32 R13, R15, R27, 0x1, P6 ;  /* 0x0000001b0f0d7211 */ /* 0x000fe400030f0eff */
[----:B------:R-:W-:Y:S01]  /*26550*/  PRMT R52, R59, 0x7632, R52 ;  /* 0x000076323b347816 */ /* 0x000fe20000000034 */
[----:B------:R-:W3:Y:S01]  /*26560*/  LDC R0, c[0x0][0x278] ;  /* 0x00009e00ff007b82 */ /* 0x000ee20000000800 */
[----:B------:R2:W-:Y:S01]  /*26570*/  STG.E.U16 desc[UR6][R4.64], R32 ;  /* 0x0000002004007986 */ /* 0x0005e2000c101506 */
[----:B0-----:R-:W-:Y:S01]  /*26580*/  IMAD R3, R34, 0x192, RZ ;  /* 0x0000019222037824 */ /* 0x001fe200078e02ff */
[----:B------:R-:W-:-:S05]  /*26590*/  IADD3 R2, P5, R33, R26, RZ ;  /* 0x0000001a21027210 */ /* 0x000fca0007fbe0ff */
[----:B------:R-:W0:Y:S01]  /*265a0*/  LDC R19, c[0x0][0x278] ;  /* 0x00009e00ff137b82 */ /* 0x000e220000000800 */
[----:B------:R-:W-:Y:S01]  /*265b0*/  STG.E.U16 desc[UR6][R6.64], R59 ;  /* 0x0000003b06007986 */ /* 0x000fe2000c101506 */
[----:B--2---:R-:W-:-:S06]  /*265c0*/  IADD3 R4, P3, R3, R26, RZ ;  /* 0x0000001a03047210 */ /* 0x004fcc0007f7e0ff */
[----:B------:R-:W2:Y:S01]  /*265d0*/  LDC R25, c[0x0][0x278] ;  /* 0x00009e00ff197b82 */ /* 0x000ea20000000800 */
[----:B------:R1:W-:Y:S01]  /*265e0*/  STG.E.U16 desc[UR6][R12.64], R52 ;  /* 0x000000340c007986 */ /* 0x0003e2000c101506 */
[----:B------:R-:W-:Y:S01]  /*265f0*/  LEA.HI.X.SX32 R3, R131, R27, 0x1, P5 ;  /* 0x0000001b83037211 */ /* 0x000fe200028f0eff */
[----:B------:R-:W-:-:S04]  /*26600*/  IMAD R15, R14, 0xc9, RZ ;  /* 0x000000c90e0f7824 */ /* 0x000fc800078e02ff */
[----:B------:R4:W-:Y:S01]  /*26610*/  STG.E.U16 desc[UR6][R2.64], R44 ;  /* 0x0000002c02007986 */ /* 0x0009e2000c101506 */
[----:B------:R-:W2:Y:S01]  /*26620*/  LDC R14, c[0x0][0x278] ;  /* 0x00009e00ff0e7b82 */ /* 0x000ea20000000800 */
[----:B-1----:R-:W-:-:S07]  /*26630*/  IMAD R13, R16, 0xcb, RZ ;  /* 0x000000cb100d7824 */ /* 0x002fce00078e02ff */
[----:B------:R-:W1:Y:S01]  /*26640*/  LDC R16, c[0x0][0x278] ;  /* 0x00009e00ff107b82 */ /* 0x000e620000000800 */
[----:B----4-:R-:W-:Y:S02]  /*26650*/  IMAD R5, R18, 0x196, RZ ;  /* 0x0000019612057824 */ /* 0x010fe400078e02ff */
[----:B------:R-:W-:Y:S02]  /*26660*/  IMAD R3, R17, 0x198, RZ ;  /* 0x0000019811037824 */ /* 0x000fe400078e02ff */
[----:B---3--:R-:W-:-:S03]  /*26670*/  IMAD R35, R35, 0x194, RZ ;  /* 0x0000019423237824 */ /* 0x008fc600078e02ff */
[----:B------:R-:W3:Y:S01]  /*26680*/  LDC R17, c[0x0][0x278] ;  /* 0x00009e00ff117b82 */ /* 0x000ee20000000800 */
[-C--:B------:R-:W-:Y:S02]  /*26690*/  IADD3 R12, P6, R5, R26.reuse, RZ ;  /* 0x0000001a050c7210 */ /* 0x080fe40007fde0ff */
[-C--:B------:R-:W-:Y:S02]  /*266a0*/  LEA.HI.X.SX32 R5, R15, R27.reuse, 0x1, P3 ;  /* 0x0000001b0f057211 */ /* 0x080fe400018f0eff */
[----:B------:R-:W-:Y:S02]  /*266b0*/  PRMT R32, R44, 0x7632, R32 ;  /* 0x000076322c207816 */ /* 0x000fe40000000020 */
[-C--:B------:R-:W-:Y:S01]  /*266c0*/  IADD3 R6, P5, R35, R26.reuse, RZ ;  /* 0x0000001a23067210 */ /* 0x080fe20007fbe0ff */
[----:B------:R-:W4:Y:S01]  /*266d0*/  LDC R18, c[0x0][0x278] ;  /* 0x00009e00ff127b82 */ /* 0x000f220000000800 */
[-C--:B------:R-:W-:Y:S01]  /*266e0*/  LEA.HI.X.SX32 R13, R13, R27.reuse, 0x1, P6 ;  /* 0x0000001b0d0d7211 */ /* 0x080fe200030f0eff */
[----:B------:R2:W-:Y:S01]  /*266f0*/  STG.E.U16 desc[UR6][R4.64], R32 ;  /* 0x0000002004007986 */ /* 0x0005e2000c101506 */
[----:B------:R-:W-:Y:S01]  /*26700*/  LEA.HI.X.SX32 R7, R143, R27, 0x1, P5 ;  /* 0x0000001b8f077211 */ /* 0x000fe200028f0eff */
[----:B0-----:R-:W-:Y:S01]  /*26710*/  IMAD R15, R19, 0x19a, RZ ;  /* 0x0000019a130f7824 */ /* 0x001fe200078e02ff */
[----:B------:R-:W-:Y:S01]  /*26720*/  PRMT R33, R45, 0x7632, R33 ;  /* 0x000076322d217816 */ /* 0x000fe20000000021 */
[----:B--2---:R-:W-:Y:S01]  /*26730*/  IMAD R25, R25, 0x19c, RZ ;  /* 0x0000019c19197824 */ /* 0x004fe200078e02ff */
[----:B------:R-:W-:Y:S01]  /*26740*/  IADD3 R2, P3, R3, R26, RZ ;  /* 0x0000001a03027210 */ /* 0x000fe20007f7e0ff */
[----:B------:R-:W0:Y:S01]  /*26750*/  LDC R19, c[0x0][0x278] ;  /* 0x00009e00ff137b82 */ /* 0x000e220000000800 */
[----:B------:R2:W-:Y:S01]  /*26760*/  STG.E.U16 desc[UR6][R6.64], R45 ;  /* 0x0000002d06007986 */ /* 0x0005e2000c101506 */
[----:B------:R-:W-:-:S06]  /*26770*/  IMAD R5, R0, 0xcd, RZ ;  /* 0x000000cd00057824 */ /* 0x000fcc00078e02ff */
[----:B------:R-:W0:Y:S01]  /*26780*/  LDC R0, c[0x0][0x278] ;  /* 0x00009e00ff007b82 */ /* 0x000e220000000800 */
[-C--:B------:R-:W-:Y:S01]  /*26790*/  LEA.HI.X.SX32 R3, R103, R27.reuse, 0x1, P3 ;  /* 0x0000001b67037211 */ /* 0x080fe200018f0eff */
[----:B------:R1:W-:Y:S01]  /*267a0*/  STG.E.U16 desc[UR6][R12.64], R33 ;  /* 0x000000210c007986 */ /* 0x0003e2000c101506 */
[-C--:B------:R-:W-:Y:S02]  /*267b0*/  IADD3 R4, P5, R15, R26.reuse, RZ ;  /* 0x0000001a0f047210 */ /* 0x080fe40007fbe0ff */
[----:B--2---:R-:W-:Y:S01]  /*267c0*/  IADD3 R6, P6, R25, R26, RZ ;  /* 0x0000001a19067210 */ /* 0x004fe20007fde0ff */
[----:B------:R2:W-:Y:S02]  /*267d0*/  STG.E.U16 desc[UR6][R2.64], R46 ;  /* 0x0000002e02007986 */ /* 0x0005e4000c101506 */
[----:B------:R-:W0:Y:S01]  /*267e0*/  LDC R25, c[0x0][0x278] ;  /* 0x00009e00ff197b82 */ /* 0x000e220000000800 */
[----:B------:R-:W-:Y:S01]  /*267f0*/  LEA.HI.X.SX32 R5, R5, R27, 0x1, P5 ;  /* 0x0000001b05057211 */ /* 0x000fe200028f0eff */
[----:B-1----:R-:W-:Y:S01]  /*26800*/  IMAD R13, R16, 0x19e, RZ ;  /* 0x0000019e100d7824 */ /* 0x002fe200078e02ff */
[----:B------:R-:W-:-:S05]  /*26810*/  PRMT R12, R46, 0x7632, R12 ;  /* 0x000076322e0c7816 */ /* 0x000fca000000000c */
[----:B------:R-:W1:Y:S01]  /*26820*/  LDC R15, c[0x0][0x278] ;  /* 0x00009e00ff0f7b82 */ /* 0x000e620000000800 */
[-C--:B------:R-:W-:Y:S01]  /*26830*/  LEA.HI.X.SX32 R7, R189, R27.reuse, 0x1, P6 ;  /* 0x0000001bbd077211 */ /* 0x080fe200030f0eff */
[----:B--2---:R-:W-:Y:S01]  /*26840*/  IMAD R3, R14, 0xcf, RZ ;  /* 0x000000cf0e037824 */ /* 0x004fe200078e02ff */
[----:B------:R-:W-:Y:S01]  /*26850*/  IADD3 R2, P5, R13, R26, RZ ;  /* 0x0000001a0d027210 */ /* 0x000fe20007fbe0ff */
[----:B---3--:R-:W-:Y:S01]  /*26860*/  IMAD R17, R17, 0x1a2, RZ ;  /* 0x000001a211117824 */ /* 0x008fe200078e02ff */
[----:B------:R-:W-:Y:S03]  /*26870*/  STG.E.U16 desc[UR6][R4.64], R12 ;  /* 0x0000000c04007986 */ /* 0x000fe6000c101506 */
[----:B------:R-:W2:Y:S01]  /*26880*/  LDC R16, c[0x0][0x278] ;  /* 0x00009e00ff107b82 */ /* 0x000ea20000000800 */
[----:B------:R3:W-:Y:S01]  /*26890*/  STG.E.U16 desc[UR6][R6.64], R47 ;  /* 0x0000002f06007986 */ /* 0x0007e2000c101506 */
[----:B------:R-:W-:Y:S01]  /*268a0*/  LEA.HI.X.SX32 R3, R3, R27, 0x1, P5 ;  /* 0x0000001b03037211 */ /* 0x000fe200028f0eff */
[----:B----4-:R-:W-:-:S05]  /*268b0*/  IMAD R35, R18, 0x1a0, RZ ;  /* 0x000001a012237824 */ /* 0x010fca00078e02ff */
[----:B------:R-:W4:Y:S01]  /*268c0*/  LDC R32, c[0x0][0x278] ;  /* 0x00009e00ff207b82 */ /* 0x000f220000000800 */
[----:B---3--:R-:W-:-:S07]  /*268d0*/  IADD3 R6, P5, R17, R26, RZ ;  /* 0x0000001a11067210 */ /* 0x008fce0007fbe0ff */
[----:B------:R-:W3:Y:S01]  /*268e0*/  LDC R17, c[0x0][0x278] ;  /* 0x00009e00ff117b82 */ /* 0x000ee20000000800 */
[----:B------:R-:W-:-:S07]  /*268f0*/  IADD3 R4, P3, R35, R26, RZ ;  /* 0x0000001a23047210 */ /* 0x000fce0007f7e0ff */
[----:B------:R-:W3:Y:S01]  /*26900*/  LDC R33, c[0x0][0x278] ;  /* 0x00009e00ff217b82 */ /* 0x000ee20000000800 */
[----:B0-----:R-:W-:Y:S02]  /*26910*/  IMAD R7, R0, 0xd1, RZ ;  /* 0x000000d100077824 */ /* 0x001fe400078e02ff */
[----:B------:R-:W-:Y:S01]  /*26920*/  IMAD R19, R19, 0x1a4, RZ ;  /* 0x000001a413137824 */ /* 0x000fe200078e02ff */
[----:B------:R-:W-:Y:S02]  /*26930*/  PRMT R34, R47, 0x7632, R34 ;  /* 0x000076322f227816 */ /* 0x000fe40000000022 */
[-C--:B------:R-:W-:Y:S02]  /*26940*/  LEA.HI.X.SX32 R5, R105, R27.reuse, 0x1, P3 ;  /* 0x0000001b69057211 */ /* 0x080fe400018f0eff */
[----:B------:R-:W0:Y:S01]  /*26950*/  LDC R18, c[0x0][0x278] ;  /* 0x00009e00ff127b82 */ /* 0x000e220000000800 */
[----:B------:R-:W-:Y:S01]  /*26960*/  LEA.HI.X.SX32 R7, R7, R27, 0x1, P5 ;  /* 0x0000001b07077211 */ /* 0x000fe200028f0eff */
[----:B------:R-:W-:Y:S01]  /*26970*/  IMAD R35, R25, 0x1a6, RZ ;  /* 0x000001a619237824 */ /* 0x000fe200078e02ff */
[----:B------:R-:W-:-:S02]  /*26980*/  PRMT R14, R48, 0x7632, R14 ;  /* 0x00007632300e7816 */ /* 0x000fc4000000000e */
[----:B------:R-:W-:Y:S01]  /*26990*/  IADD3 R12, P6, R19, R26, RZ ;  /* 0x0000001a130c7210 */ /* 0x000fe20007fde0ff */
[----:B------:R1:W-:Y:S02]  /*269a0*/  STG.E.U16 desc[UR6][R2.64], R34 ;  /* 0x0000002202007986 */ /* 0x0003e4000c101506 */
[----:B------:R-:W0:Y:S02]  /*269b0*/  LDC R0, c[0x0][0x278] ;  /* 0x00009e00ff007b82 */ /* 0x000e240000000800 */
[----:B------:R-:W-:Y:S06]  /*269c0*/  STG.E.U16 desc[UR6][R4.64], R48 ;  /* 0x0000003004007986 */ /* 0x000fec000c101506 */
[----:B------:R-:W0:Y:S01]  /*269d0*/  LDC R19, c[0x0][0x278] ;  /* 0x00009e00ff137b82 */ /* 0x000e220000000800 */
[----:B------:R2:W-:Y:S01]  /*269e0*/  STG.E.U16 desc[UR6][R6.64], R14 ;  /* 0x0000000e06007986 */ /* 0x0005e2000c101506 */
[----:B-1----:R-:W-:-:S06]  /*269f0*/  IMAD R3, R15, 0xd3, RZ ;  /* 0x000000d30f037824 */ /* 0x002fcc00078e02ff */
[----:B------:R-:W1:Y:S01]  /*26a00*/  LDC R25, c[0x0][0x278] ;  /* 0x00009e00ff197b82 */ /* 0x000e620000000800 */
[----:B------:R-:W-:Y:S01]  /*26a10*/  LEA.HI.X.SX32 R13, R133, R27, 0x1, P6 ;  /* 0x0000001b850d7211 */ /* 0x000fe200030f0eff */
[----:B--2---:R-:W-:-:S06]  /*26a20*/  IMAD R7, R16, 0xd5, RZ ;  /* 0x000000d510077824 */ /* 0x004fcc00078e02ff */
[----:B------:R-:W2:Y:S01]  /*26a30*/  LDC R15, c[0x0][0x278] ;  /* 0x00009e00ff0f7b82 */ /* 0x000ea20000000800 */
[----:B------:R-:W-:Y:S01]  /*26a40*/  IADD3 R2, P3, R35, R26, RZ ;  /* 0x0000001a23027210 */ /* 0x000fe20007f7e0ff */
[----:B----4-:R-:W-:Y:S02]  /*26a50*/  IMAD R45, R32, 0x1a8, RZ ;  /* 0x000001a8202d7824 */ /* 0x010fe400078e02ff */
[----:B---3--:R-:W-:-:S04]  /*26a60*/  IMAD R35, R17, 0x1ac, RZ ;  /* 0x000001ac11237824 */ /* 0x008fc800078e02ff */
[----:B------:R-:W3:Y:S01]  /*26a70*/  LDC R16, c[0x0][0x278] ;  /* 0x00009e00ff107b82 */ /* 0x000ee20000000800 */
[----:B------:R-:W-:Y:S01]  /*26a80*/  IMAD R33, R33, 0x1aa, RZ ;  /* 0x000001aa21217824 */ /* 0x000fe200078e02ff */
[----:B------:R4:W-:Y:S01]  /*26a90*/  STG.E.U16 desc[UR6][R12.64], R49 ;  /* 0x000000310c007986 */ /* 0x0009e2000c101506 */
[----:B------:R-:W-:-:S05]  /*26aa0*/  LEA.HI.X.SX32 R3, R3, R27, 0x1, P3 ;  /* 0x0000001b03037211 */ /* 0x000fca00018f0eff */
[----:B------:R-:W3:Y:S01]  /*26ab0*/  LDC R17, c[0x0][0x278] ;  /* 0x00009e00ff117b82 */ /* 0x000ee20000000800 */
[-C--:B------:R-:W-:Y:S02]  /*26ac0*/  IADD3 R4, P5, R45, R26.reuse, RZ ;  /* 0x0000001a2d047210 */ /* 0x080fe40007fbe0ff */
[----:B------:R-:W-:Y:S02]  /*26ad0*/  IADD3 R6, P6, R33, R26, RZ ;  /* 0x0000001a21067210 */ /* 0x000fe40007fde0ff */
[----:B----4-:R-:W-:-:S03]  /*26ae0*/  PRMT R49, R49, 0x7632, R49 ;  /* 0x0000763231317816 */ /* 0x010fc60000000031 */
[----:B------:R-:W4:Y:S01]  /*26af0*/  LDC R33, c[0x0][0x278] ;  /* 0x00009e00ff217b82 */ /* 0x000f220000000800 */
[----:B------:R-:W-:Y:S01]  /*26b00*/  LEA.HI.X.SX32 R5, R147, R27, 0x1, P5 ;  /* 0x0000001b93057211 */ /* 0x000fe200028f0eff */
[----:B------:R1:W-:Y:S01]  /*26b10*/  STG.E.U16 desc[UR6][R2.64], R49 ;  /* 0x0000003102007986 */ /* 0x0003e2000c101506 */
[----:B0-----:R-:W-:-:S05]  /*26b20*/  IMAD R45, R18, 0x1ae, RZ ;  /* 0x000001ae122d7824 */ /* 0x001fca00078e02ff */
[----:B------:R-:W0:Y:S01]  /*26b30*/  LDC R32, c[0x0][0x278] ;  /* 0x00009e00ff207b82 */ /* 0x000e220000000800 */
[----:B------:R-:W-:Y:S01]  /*26b40*/  LEA.HI.X.SX32 R7, R7, R27, 0x1, P6 ;  /* 0x0000001b07077211 */ /* 0x000fe200030f0eff */
[----:B------:R-:W-:Y:S01]  /*26b50*/  IMAD R13, R0, 0xd7, RZ ;  /* 0x000000d7000d7824 */ /* 0x000fe200078e02ff */
[----:B------:R-:W-:Y:S02]  /*26b60*/  PRMT R12, R50, 0x7632, R12 ;  /* 0x00007632320c7816 */ /* 0x000fe4000000000c */
[----:B-1----:R-:W-:-:S03]  /*26b70*/  IADD3 R2, P5, R35, R26, RZ ;  /* 0x0000001a23027210 */ /* 0x002fc60007fbe0ff */
[----:B------:R-:W1:Y:S01]  /*26b80*/  LDC R14, c[0x0][0x278] ;  /* 0x00009e00ff0e7b82 */ /* 0x000e620000000800 */
[----:B------:R-:W-:Y:S01]  /*26b90*/  IMAD R19, R19, 0x1b0, RZ ;  /* 0x000001b013137824 */ /* 0x000fe200078e02ff */
[----:B------:R-:W-:Y:S01]  /*26ba0*/  LEA.HI.X.SX32 R3, R135, R27, 0x1, P5 ;  /* 0x0000001b87037211 */ /* 0x000fe200028f0eff */
[----:B------:R-:W-:-:S05]  /*26bb0*/  IMAD R25, R25, 0x1b2, RZ ;  /* 0x000001b219197824 */ /* 0x000fca00078e02ff */
[----:B------:R-:W1:Y:S01]  /*26bc0*/  LDC R18, c[0x0][0x278] ;  /* 0x00009e00ff127b82 */ /* 0x000e620000000800 */
[----:B------:R3:W-:Y:S01]  /*26bd0*/  STG.E.U16 desc[UR6][R4.64], R50 ;  /* 0x0000003204007986 */ /* 0x0007e2000c101506 */
[----:B--2---:R-:W-:-:S03]  /*26be0*/  IMAD R15, R15, 0xd9, RZ ;  /* 0x000000d90f0f7824 */ /* 0x004fc600078e02ff */
[----:B------:R2:W-:Y:S03]  /*26bf0*/  STG.E.U16 desc[UR6][R6.64], R12 ;  /* 0x0000000c06007986 */ /* 0x0005e6000c101506 */
[----:B------:R-:W1:Y:S01]  /*26c00*/  LDC R0, c[0x0][0x278] ;  /* 0x00009e00ff007b82 */ /* 0x000e620000000800 */
[----:B------:R4:W-:Y:S01]  /*26c10*/  STG.E.U16 desc[UR6][R2.64], R51 ;  /* 0x0000003302007986 */ /* 0x0009e2000c101506 */
[----:B---3--:R-:W-:Y:S02]  /*26c20*/  IADD3 R4, P3, R45, R26, RZ ;  /* 0x0000001a2d047210 */ /* 0x008fe40007f7e0ff */
[----:B------:R-:W-:-:S04]  /*26c30*/  PRMT R44, R51, 0x7632, R44 ;  /* 0x00007632332c7816 */ /* 0x000fc8000000002c */
[----:B------:R-:W3:Y:S01]  /*26c40*/  LDC R34, c[0x0][0x278] ;  /* 0x00009e00ff227b82 */ /* 0x000ee20000000800 */
[-C--:B--2---:R-:W-:Y:S02]  /*26c50*/  IADD3 R6, P5, R19, R26.reuse, RZ ;  /* 0x0000001a13067210 */ /* 0x084fe40007fbe0ff */
[----:B------:R-:W-:Y:S01]  /*26c60*/  IADD3 R12, P6, R25, R26, RZ ;  /* 0x0000001a190c7210 */ /* 0x000fe20007fde0ff */
[----:B----4-:R-:W-:Y:S01]  /*26c70*/  IMAD R3, R16, 0x1b4, RZ ;  /* 0x000001b410037824 */ /* 0x010fe200078e02ff */
[----:B------:R-:W-:-:S03]  /*26c80*/  LEA.HI.X.SX32 R5, R13, R27, 0x1, P3 ;  /* 0x0000001b0d057211 */ /* 0x000fc600018f0eff */
[----:B------:R-:W2:Y:S01]  /*26c90*/  LDC R19, c[0x0][0x278] ;  /* 0x00009e00ff137b82 */ /* 0x000ea20000000800 */
[-C--:B------:R-:W-:Y:S01]  /*26ca0*/  LEA.HI.X.SX32 R7, R97, R27.reuse, 0x1, P5 ;  /* 0x0000001b61077211 */ /* 0x080fe200028f0eff */
[----:B------:R-:W-:Y:S01]  /*26cb0*/  IMAD R17, R17, 0x1b8, RZ ;  /* 0x000001b811117824 */ /* 0x000fe200078e02ff */
[----:B------:R-:W-:Y:S02]  /*26cc0*/  LEA.HI.X.SX32 R13, R15, R27, 0x1, P6 ;  /* 0x0000001b0f0d7211 */ /* 0x000fe400030f0eff */
[----:B------:R-:W-:-:S03]  /*26cd0*/  IADD3 R2, P5, R3, R26, RZ ;  /* 0x0000001a03027210 */ /* 0x000fc60007fbe0ff */
[----:B------:R-:W4:Y:S01]  /*26ce0*/  LDC R15, c[0x0][0x278] ;  /* 0x00009e00ff0f7b82 */ /* 0x000f220000000800 */
[----:B------:R-:W-:Y:S01]  /*26cf0*/  STG.E.U16 desc[UR6][R4.64], R44 ;  /* 0x0000002c04007986 */ /* 0x000fe2000c101506 */
[----:B------:R-:W-:Y:S01]  /*26d00*/  LEA.HI.X.SX32 R3, R191, R27, 0x1, P5 ;  /* 0x0000001bbf037211 */ /* 0x000fe200028f0eff */
[----:B------:R-:W-:Y:S01]  /*26d10*/  IMAD R33, R33, 0x1ba, RZ ;  /* 0x000001ba21217824 */ /* 0x000fe200078e02ff */
[----:B------:R-:W-:Y:S01]  /*26d20*/  PRMT R45, R40, 0x7632, R45 ;  /* 0x00007632282d7816 */ /* 0x000fe2000000002d */
[----:B------:R1:W-:Y:S03]  /*26d30*/  STG.E.U16 desc[UR6][R6.64], R40 ;  /* 0x0000002806007986 */ /* 0x0003e6000c101506 */
[----:B------:R-:W3:Y:S01]  /*26d40*/  LDC R16, c[0x0][0x278] ;  /* 0x00009e00ff107b82 */ /* 0x000ee20000000800 */
[----:B0-----:R-:W-:Y:S01]  /*26d50*/  IMAD R35, R32, 0x1b6, RZ ;  /* 0x000001b620237824 */ /* 0x001fe200078e02ff */
[----:B------:R0:W-:Y:S06]  /*26d60*/  STG.E.U16 desc[UR6][R12.64], R45 ;  /* 0x0000002d0c007986 */ /* 0x0001ec000c101506 */
[----:B------:R-:W3:Y:S01]  /*26d70*/  LDC R25, c[0x0][0x278] ;  /* 0x00009e00ff197b82 */ /* 0x000ee20000000800 */
[----:B-1----:R-:W-:Y:S01]  /*26d80*/  IADD3 R6, P5, R17, R26, RZ ;  /* 0x0000001a11067210 */ /* 0x002fe20007fbe0ff */
[----:B------:R-:W-:-:S06]  /*26d90*/  IMAD R5, R14, 0xdb, RZ ;  /* 0x000000db0e057824 */ /* 0x000fcc00078e02ff */
[----:B------:R-:W1:Y:S01]  /*26da0*/  LDC R17, c[0x0][0x278] ;  /* 0x00009e00ff117b82 */ /* 0x000e620000000800 */
[-C--:B0-----:R-:W-:Y:S01]  /*26db0*/  IADD3 R12, P6, R33, R26.reuse, RZ ;  /* 0x0000001a210c7210 */ /* 0x081fe20007fde0ff */
[----:B------:R-:W-:Y:S01]  /*26dc0*/  IMAD R33, R18, 0x1bc, RZ ;  /* 0x000001bc12217824 */ /* 0x000fe200078e02ff */
[----:B------:R-:W-:Y:S01]  /*26dd0*/  IADD3 R4, P3, R35, R26, RZ ;  /* 0x0000001a23047210 */ /* 0x000fe20007f7e0ff */
[----:B------:R-:W-:Y:S01]  /*26de0*/  IMAD R13, R0, 0xdd, RZ ;  /* 0x000000dd000d7824 */ /* 0x000fe200078e02ff */
[----:B------:R0:W-:Y:S03]  /*26df0*/  STG.E.U16 desc[UR6][R2.64], R41 ;  /* 0x0000002902007986 */ /* 0x0001e6000c101506 */
[----:B------:R-:W1:Y:S01]  /*26e00*/  LDC R18, c[0x0][0x278] ;  /* 0x00009e00ff127b82 */ /* 0x000e620000000800 */
[-C--:B------:R-:W-:Y:S02]  /*26e10*/  LEA.HI.X.SX32 R5, R5, R27.reuse, 0x1, P3 ;  /* 0x0000001b05057211 */ /* 0x080fe400018f0eff */
[-C--:B------:R-:W-:Y:S01]  /*26e20*/  LEA.HI.X.SX32 R7, R107, R27.reuse, 0x1, P5 ;  /* 0x0000001b6b077211 */ /* 0x080fe200028f0eff */
[----:B--2---:R-:W-:Y:S01]  /*26e30*/  IMAD R19, R19, 0x1be, RZ ;  /* 0x000001be13137824 */ /* 0x004fe200078e02ff */
[----:B------:R-:W-:-:S03]  /*26e40*/  LEA.HI.X.SX32 R13, R13, R27, 0x1, P6 ;  /* 0x0000001b0d0d7211 */ /* 0x000fc600030f0eff */
[----:B------:R-:W2:Y:S01]  /*26e50*/  LDC R0, c[0x0][0x278] ;  /* 0x00009e00ff007b82 */ /* 0x000ea20000000800 */
[----:B0-----:R-:W-:Y:S02]  /*26e60*/  PRMT R3, R41, 0x7632, R3 ;  /* 0x0000763229037816 */ /* 0x001fe40000000003 */
[----:B------:R-:W-:Y:S01]  /*26e70*/  PRMT R14, R42, 0x7632, R14 ;  /* 0x000076322a0e7816 */ /* 0x000fe2000000000e */
[----:B----4-:R-:W-:Y:S02]  /*26e80*/  IMAD R15, R15, 0xdf, RZ ;  /* 0x000000df0f0f7824 */ /* 0x010fe400078e02ff */
[----:B------:R3:W-:Y:S02]  /*26e90*/  STG.E.U16 desc[UR6][R4.64], R3 ;  /* 0x0000000304007986 */ /* 0x0007e4000c101506 */
[----:B------:R-:W0:Y:S02]  /*26ea0*/  LDC R32, c[0x0][0x278] ;  /* 0x00009e00ff207b82 */ /* 0x000e240000000800 */
[----:B------:R-:W-:Y:S01]  /*26eb0*/  STG.E.U16 desc[UR6][R6.64], R42 ;  /* 0x0000002a06007986 */ /* 0x000fe2000c101506 */
[----:B------:R-:W-:-:S03]  /*26ec0*/  IADD3 R2, P5, R33, R26, RZ ;  /* 0x0000001a21027210 */ /* 0x000fc60007fbe0ff */
[----:B------:R4:W-:Y:S01]  /*26ed0*/  STG.E.U16 desc[UR6][R12.64], R14 ;  /* 0x0000000e0c007986 */ /* 0x0009e2000c101506 */
[----:B---3--:R-:W-:Y:S01]  /*26ee0*/  IMAD R5, R34, 0x1c2, RZ ;  /* 0x000001c222057824 */ /* 0x008fe200078e02ff */
[-C--:B------:R-:W-:Y:S02]  /*26ef0*/  IADD3 R4, P3, R19, R26.reuse, RZ ;  /* 0x0000001a13047210 */ /* 0x080fe40007f7e0ff */
[-C--:B------:R-:W-:Y:S01]  /*26f00*/  LEA.HI.X.SX32 R3, R141, R27.reuse, 0x1, P5 ;  /* 0x0000001b8d037211 */ /* 0x080fe200028f0eff */
[----:B------:R-:W-:Y:S01]  /*26f10*/  IMAD R25, R25, 0x1c0, RZ ;  /* 0x000001c019197824 */ /* 0x000fe200078e02ff */
[----:B------:R-:W-:Y:S01]  /*26f20*/  PRMT R33, R43, 0x7632, R33 ;  /* 0x000076322b217816 */ /* 0x000fe20000000021 */
[----:B------:R-:W3:Y:S01]  /*26f30*/  LDC R19, c[0x0][0x278] ;  /* 0x00009e00ff137b82 */ /* 0x000ee20000000800 */
[----:B----4-:R-:W-:Y:S01]  /*26f40*/  IMAD R13, R16, 0xe1, RZ ;  /* 0x000000e1100d7824 */ /* 0x010fe200078e02ff */
[----:B------:R-:W-:Y:S02]  /*26f50*/  IADD3 R12, P6, R5, R26, RZ ;  /* 0x0000001a050c7210 */ /* 0x000fe40007fde0ff */
[----:B------:R-:W-:-:S04]  /*26f60*/  LEA.HI.X.SX32 R5, R15, R27, 0x1, P3 ;  /* 0x0000001b0f057211 */ /* 0x000fc800018f0eff */
[----:B------:R-:W4:Y:S01]  /*26f70*/  LDC R16, c[0x0][0x278] ;  /* 0x00009e00ff107b82 */ /* 0x000f220000000800 */
[----:B-1----:R-:W-:Y:S01]  /*26f80*/  IMAD R15, R17, 0x1c4, RZ ;  /* 0x000001c4110f7824 */ /* 0x002fe200078e02ff */
[----:B------:R1:W-:Y:S06]  /*26f90*/  STG.E.U16 desc[UR6][R2.64], R43 ;  /* 0x0000002b02007986 */ /* 0x0003ec000c101506 */
[----:B------:R-:W3:Y:S08]  /*26fa0*/  LDC R14, c[0x0][0x278] ;  /* 0x00009e00ff0e7b82 */ /* 0x000ef00000000800 */
[----:B------:R-:W4:Y:S01]  /*26fb0*/  LDC R17, c[0x0][0x278] ;  /* 0x00009e00ff117b82 */ /* 0x000f220000000800 */
[----:B-1----:R-:W-:Y:S01]  /*26fc0*/  IMAD R3, R18, 0x1c6, RZ ;  /* 0x000001c612037824 */ /* 0x002fe200078e02ff */
[----:B------:R-:W-:Y:S01]  /*26fd0*/  IADD3 R6, P5, R25, R26, RZ ;  /* 0x0000001a19067210 */ /* 0x000fe20007fbe0ff */
[----:B------:R2:W-:Y:S05]  /*26fe0*/  STG.E.U16 desc[UR6][R4.64], R33 ;  /* 0x0000002104007986 */ /* 0x0005ea000c101506 */
[----:B------:R-:W1:Y:S01]  /*26ff0*/  LDC R18, c[0x0][0x278] ;  /* 0x00009e00ff127b82 */ /* 0x000e620000000800 */
[-C--:B------:R-:W-:Y:S01]  /*27000*/  LEA.HI.X.SX32 R7, R137, R27.reuse, 0x1, P5 ;  /* 0x0000001b89077211 */ /* 0x080fe200028f0eff */
[----:B0-----:R-:W-:Y:S01]  /*27010*/  IMAD R25, R32, 0x1c8, RZ ;  /* 0x000001c820197824 */ /* 0x001fe200078e02ff */
[----:B------:R-:W-:Y:S01]  /*27020*/  LEA.HI.X.SX32 R13, R13, R27, 0x1, P6 ;  /* 0x0000001b0d0d7211 */ /* 0x000fe200030f0eff */
[----:B--2---:R-:W-:Y:S01]  /*27030*/  IMAD R5, R0, 0xe3, RZ ;  /* 0x000000e300057824 */ /* 0x004fe200078e02ff */
[----:B------:R-:W-:-:S03]  /*27040*/  PRMT R34, R28, 0x7632, R34 ;  /* 0x000076321c227816 */ /* 0x000fc60000000022 */
[----:B------:R-:W0:Y:S01]  /*27050*/  LDC R0, c[0x0][0x278] ;  /* 0x00009e00ff007b82 */ /* 0x000e220000000800 */
[-C--:B------:R-:W-:Y:S01]  /*27060*/  IADD3 R2, P3, R15, R26.reuse, RZ ;  /* 0x0000001a0f027210 */ /* 0x080fe20007f7e0ff */
[----:B------:R2:W-:Y:S01]  /*27070*/  STG.E.U16 desc[UR6][R6.64], R28 ;  /* 0x0000001c06007986 */ /* 0x0005e2000c101506 */
[-C--:B------:R-:W-:Y:S02]  /*27080*/  IADD3 R4, P5, R3, R26.reuse, RZ ;  /* 0x0000001a03047210 */ /* 0x080fe40007fbe0ff */
[-C--:B------:R-:W-:Y:S01]  /*27090*/  LEA.HI.X.SX32 R3, R193, R27.reuse, 0x1, P3 ;  /* 0x0000001bc1037211 */ /* 0x080fe200018f0eff */
[----:B------:R3:W-:Y:S01]  /*270a0*/  STG.E.U16 desc[UR6][R12.64], R34 ;  /* 0x000000220c007986 */ /* 0x0007e2000c101506 */
[----:B------:R-:W-:Y:S01]  /*270b0*/  LEA.HI.X.SX32 R5, R5, R27, 0x1, P5 ;  /* 0x0000001b05057211 */ /* 0x000fe200028f0eff */
[----:B----4-:R-:W-:Y:S01]  /*270c0*/  IMAD R17, R17, 0x1ce, RZ ;  /* 0x000001ce11117824 */ /* 0x010fe200078e02ff */
[----:B------:R-:W4:Y:S01]  /*270d0*/  LDC R15, c[0x0][0x278] ;  /* 0x00009e00ff0f7b82 */ /* 0x000f220000000800 */
[----:B------:R1:W-:Y:S01]  /*270e0*/  STG.E.U16 desc[UR6][R2.64], R29 ;  /* 0x0000001d02007986 */ /* 0x0003e2000c101506 */
[----:B--2---:R-:W-:-:S06]  /*270f0*/  IADD3 R6, P6, R25, R26, RZ ;  /* 0x0000001a19067210 */ /* 0x004fcc0007fde0ff */
[----:B------:R-:W2:Y:S01]  /*27100*/  LDC R25, c[0x0][0x278] ;  /* 0x00009e00ff197b82 */ /* 0x000ea20000000800 */
[----:B---3--:R-:W-:Y:S01]  /*27110*/  IMAD R13, R16, 0x1ca, RZ ;  /* 0x000001ca100d7824 */ /* 0x008fe200078e02ff */
[----:B------:R-:W-:Y:S02]  /*27120*/  PRMT R12, R29, 0x7632, R12 ;  /* 0x000076321d0c7816 */ /* 0x000fe4000000000c */
[-C--:B------:R-:W-:Y:S01]  /*27130*/  LEA.HI.X.SX32 R7, R151, R27.reuse, 0x1, P6 ;  /* 0x0000001b97077211 */ /* 0x080fe200030f0eff */
[----:B-1----:R-:W-:Y:S01]  /*27140*/  IMAD R3, R14, 0xe5, RZ ;  /* 0x000000e50e037824 */ /* 0x002fe200078e02ff */
[----:B------:R-:W-:Y:S01]  /*27150*/  IADD3 R2, P5, R13, R26, RZ ;  /* 0x0000001a0d027210 */ /* 0x000fe20007fbe0ff */
[----:B------:R-:W-:Y:S01]  /*27160*/  STG.E.U16 desc[UR6][R4.64], R12 ;  /* 0x0000000c04007986 */ /* 0x000fe2000c101506 */
[----:B------:R-:W1:Y:S01]  /*27170*/  LDC R28, c[0x0][0x278] ;  /* 0x00009e00ff1c7b82 */ /* 0x000e620000000800 */
[----:B------:R-:W-:Y:S01]  /*27180*/  IMAD R19, R19, 0x1cc, RZ ;  /* 0x000001cc13137824 */ /* 0x000fe200078e02ff */
[----:B------:R-:W-:Y:S01]  /*27190*/  LEA.HI.X.SX32 R3, R3, R27, 0x1, P5 ;  /* 0x0000001b03037211 */ /* 0x000fe200028f0eff */
[----:B------:R3:W-:Y:S01]  /*271a0*/  STG.E.U16 desc[UR6][R6.64], R30 ;  /* 0x0000001e06007986 */ /* 0x0007e2000c101506 */
[----:B------:R-:W-:-:S04]  /*271b0*/  IMAD R13, R18, 0x1d0, RZ ;  /* 0x000001d0120d7824 */ /* 0x000fc800078e02ff */
[----:B------:R-:W1:Y:S01]  /*271c0*/  LDC R32, c[0x0][0x278] ;  /* 0x00009e00ff207b82 */ /* 0x000e620000000800 */
[----:B---3--:R-:W-:-:S07]  /*271d0*/  IADD3 R6, P5, R17, R26, RZ ;  /* 0x0000001a11067210 */ /* 0x008fce0007fbe0ff */
[----:B------:R-:W3:Y:S01]  /*271e0*/  LDC R16, c[0x0][0x278] ;  /* 0x00009e00ff107b82 */ /* 0x000ee20000000800 */
[----:B------:R-:W-:Y:S01]  /*271f0*/  IADD3 R4, P3, R19, R26, RZ ;  /* 0x0000001a13047210 */ /* 0x000fe20007f7e0ff */
[----:B0-----:R-:W-:-:S06]  /*27200*/  IMAD R7, R0, 0xe7, RZ ;  /* 0x000000e700077824 */ /* 0x001fcc00078e02ff */
[----:B------:R-:W0:Y:S01]  /*27210*/  LDC R17, c[0x0][0x278] ;  /* 0x00009e00ff117b82 */ /* 0x000e220000000800 */
[----:B------:R-:W-:Y:S02]  /*27220*/  IADD3 R12, P6, R13, R26, RZ ;  /* 0x0000001a0d0c7210 */ /* 0x000fe40007fde0ff */
[----:B------:R-:W-:Y:S02]  /*27230*/  PRMT R33, R30, 0x7632, R33 ;  /* 0x000076321e217816 */ /* 0x000fe40000000021 */
[-C--:B------:R-:W-:Y:S02]  /*27240*/  LEA.HI.X.SX32 R5, R149, R27.reuse, 0x1, P3 ;  /* 0x0000001b95057211 */ /* 0x080fe400018f0eff */
[-C--:B------:R-:W-:Y:S01]  /*27250*/  LEA.HI.X.SX32 R7, R7, R27.reuse, 0x1, P5 ;  /* 0x0000001b07077211 */ /* 0x080fe200028f0eff */
[----:B------:R-:W3:Y:S01]  /*27260*/  LDC R19, c[0x0][0x278] ;  /* 0x00009e00ff137b82 */ /* 0x000ee20000000800 */
[----:B------:R-:W-:Y:S02]  /*27270*/  PRMT R14, R31, 0x7632, R14 ;  /* 0x000076321f0e7816 */ /* 0x000fe4000000000e */
[----:B------:R-:W-:Y:S01]  /*27280*/  LEA.HI.X.SX32 R13, R195, R27, 0x1, P6 ;  /* 0x0000001bc30d7211 */ /* 0x000fe200030f0eff */
[----:B------:R4:W-:Y:S04]  /*27290*/  STG.E.U16 desc[UR6][R2.64], R33 ;  /* 0x0000002102007986 */ /* 0x0009e8000c101506 */
[----:B------:R-:W3:Y:S01]  /*272a0*/  LDC R18, c[0x0][0x278] ;  /* 0x00009e00ff127b82 */ /* 0x000ee20000000800 */
[----:B------:R-:W-:Y:S01]  /*272b0*/  STG.E.U16 desc[UR6][R4.64], R31 ;  /* 0x0000001f04007986 */ /* 0x000fe2000c101506 */
[----:B--2---:R-:W-:-:S03]  /*272c0*/  IMAD R29, R25, 0x1d2, RZ ;  /* 0x000001d2191d7824 */ /* 0x004fc600078e02ff */
[----:B------:R-:W-:Y:S03]  /*272d0*/  STG.E.U16 desc[UR6][R6.64], R14 ;  /* 0x0000000e06007986 */ /* 0x000fe6000c101506 */
[----:B------:R-:W2:Y:S01]  /*272e0*/  LDC R0, c[0x0][0x278] ;  /* 0x00009e00ff007b82 */ /* 0x000ea20000000800 */
[----:B------:R1:W-:Y:S01]  /*272f0*/  STG.E.U16 desc[UR6][R12.64], R20 ;  /* 0x000000140c007986 */ /* 0x0003e2000c101506 */
[----:B----4-:R-:W-:Y:S01]  /*27300*/  IMAD R3, R15, 0xe9, RZ ;  /* 0x000000e90f037824 */ /* 0x010fe200078e02ff */
[----:B------:R-:W-:-:S05]  /*27310*/  IADD3 R2, P3, R29, R26, RZ ;  /* 0x0000001a1d027210 */ /* 0x000fca0007f7e0ff */
[----:B------:R-:W4:Y:S01]  /*27320*/  LDC R25, c[0x0][0x278] ;  /* 0x00009e00ff197b82 */ /* 0x000f220000000800 */
[----:B-1----:R-:W-:-:S07]  /*27330*/  PRMT R12, R20, 0x7632, R12 ;  /* 0x00007632140c7816 */ /* 0x002fce000000000c */
[----:B------:R-:W1:Y:S01]  /*27340*/  LDC R20, c[0x0][0x278] ;  /* 0x00009e00ff147b82 */ /* 0x000e620000000800 */
[----:B------:R-:W-:Y:S02]  /*27350*/  IMAD R33, R28, 0x1d4, RZ ;  /* 0x000001d41c217824 */ /* 0x000fe400078e02ff */
[----:B0-----:R-:W-:Y:S02]  /*27360*/  IMAD R31, R17, 0x1d8, RZ ;  /* 0x000001d8111f7824 */ /* 0x001fe400078e02ff */
[----:B------:R-:W-:-:S03]  /*27370*/  IMAD R35, R32, 0x1d6, RZ ;  /* 0x000001d620237824 */ /* 0x000fc600078e02ff */
[----:B------:R-:W0:Y:S01]  /*27380*/  LDC R15, c[0x0][0x278] ;  /* 0x00009e00ff0f7b82 */ /* 0x000e220000000800 */
[----:B------:R-:W-:Y:S01]  /*27390*/  LEA.HI.X.SX32 R3, R3, R27, 0x1, P3 ;  /* 0x0000001b03037211 */ /* 0x000fe200018f0eff */
[----:B---3--:R-:W-:Y:S01]  /*273a0*/  IMAD R7, R16, 0xeb, RZ ;  /* 0x000000eb10077824 */ /* 0x008fe200078e02ff */
[----:B------:R-:W-:-:S05]  /*273b0*/  IADD3 R4, P5, R33, R26, RZ ;  /* 0x0000001a21047210 */ /* 0x000fca0007fbe0ff */
[----:B------:R-:W3:Y:S01]  /*273c0*/  LDC R17, c[0x0][0x278] ;  /* 0x00009e00ff117b82 */ /* 0x000ee20000000800 */
[----:B------:R-:W-:Y:S01]  /*273d0*/  IADD3 R6, P6, R35, R26, RZ ;  /* 0x0000001a23067210 */ /* 0x000fe20007fde0ff */
[----:B------:R2:W-:Y:S01]  /*273e0*/  STG.E.U16 desc[UR6][R2.64], R12 ;  /* 0x0000000c02007986 */ /* 0x0005e2000c101506 */
[----:B------:R-:W-:-:S05]  /*273f0*/  LEA.HI.X.SX32 R5, R139, R27, 0x1, P5 ;  /* 0x0000001b8b057211 */ /* 0x000fca00028f0eff */
[----:B------:R-:W3:Y:S01]  /*27400*/  LDC R28, c[0x0][0x278] ;  /* 0x00009e00ff1c7b82 */ /* 0x000ee20000000800 */
[----:B------:R-:W-:Y:S01]  /*27410*/  LEA.HI.X.SX32 R7, R7, R27, 0x1, P6 ;  /* 0x0000001b07077211 */ /* 0x000fe200030f0eff */
[----:B------:R-:W-:Y:S01]  /*27420*/  IMAD R19, R19, 0x1dc, RZ ;  /* 0x000001dc13137824 */ /* 0x000fe200078e02ff */
[----:B------:R-:W-:-:S05]  /*27430*/  PRMT R30, R21, 0x7632, R30 ;  /* 0x00007632151e7816 */ /* 0x000fca000000001e */
[----:B------:R-:W3:Y:S01]  /*27440*/  LDC R16, c[0x0][0x278] ;  /* 0x00009e00ff107b82 */ /* 0x000ee20000000800 */
[----:B--2---:R-:W-:Y:S01]  /*27450*/  IADD3 R2, P5, R31, R26, RZ ;  /* 0x0000001a1f027210 */ /* 0x004fe20007fbe0ff */
[----:B------:R-:W-:-:S06]  /*27460*/  IMAD R33, R18, 0x1da, RZ ;  /* 0x000001da12217824 */ /* 0x000fcc00078e02ff */
[----:B------:R-:W2:Y:S01]  /*27470*/  LDC R29, c[0x0][0x278] ;  /* 0x00009e00ff1d7b82 */ /* 0x000ea20000000800 */
[----:B------:R-:W-:Y:S01]  /*27480*/  LEA.HI.X.SX32 R3, R145, R27, 0x1, P5 ;  /* 0x0000001b91037211 */ /* 0x000fe200028f0eff */
[----:B------:R1:W-:Y:S06]  /*27490*/  STG.E.U16 desc[UR6][R4.64], R21 ;  /* 0x0000001504007986 */ /* 0x0003ec000c101506 */
[----:B------:R-:W2:Y:S01]  /*274a0*/  LDC R14, c[0x0][0x278] ;  /* 0x00009e00ff0e7b82 */ /* 0x000ea20000000800 */
[----:B------:R0:W-:Y:S01]  /*274b0*/  STG.E.U16 desc[UR6][R6.64], R30 ;  /* 0x0000001e06007986 */ /* 0x0001e2000c101506 */
[----:B------:R-:W-:Y:S01]  /*274c0*/  IMAD R13, R0, 0xed, RZ ;  /* 0x000000ed000d7824 */ /* 0x000fe200078e02ff */
[----:B------:R-:W-:Y:S01]  /*274d0*/  PRMT R18, R22, 0x7632, R18 ;  /* 0x0000763216127816 */ /* 0x000fe20000000012 */
[----:B----4-:R-:W-:Y:S01]  /*274e0*/  IMAD R25, R25, 0x1de, RZ ;  /* 0x000001de19197824 */ /* 0x010fe200078e02ff */
[----:B------:R4:W-:Y:S01]  /*274f0*/  STG.E.U16 desc[UR6][R2.64], R22 ;  /* 0x0000001602007986 */ /* 0x0009e2000c101506 */
[----:B-1----:R-:W-:-:S02]  /*27500*/  IADD3 R4, P3, R33, R26, RZ ;  /* 0x0000001a21047210 */ /* 0x002fc40007f7e0ff */
[----:B------:R-:W1:Y:S01]  /*27510*/  LDC R21, c[0x0][0x278] ;  /* 0x00009e00ff157b82 */ /* 0x000e620000000800 */
[----:B0-----:R-:W-:Y:S01]  /*27520*/  IADD3 R6, P5, R19, R26, RZ ;  /* 0x0000001a13067210 */ /* 0x001fe20007fbe0ff */
[----:B------:R-:W-:-:S06]  /*27530*/  IMAD R19, R20, 0x1e0, RZ ;  /* 0x000001e014137824 */ /* 0x000fcc00078e02ff */
[----:B------:R-:W0:Y:S01]  /*27540*/  LDC R20, c[0x0][0x278] ;  /* 0x00009e00ff147b82 */ /* 0x000e220000000800 */
[-C--:B------:R-:W-:Y:S01]  /*27550*/  LEA.HI.X.SX32 R5, R13, R27.reuse, 0x1, P3 ;  /* 0x0000001b0d057211 */ /* 0x080fe200018f0eff */
[----:B------:R-:W-:Y:S01]  /*27560*/  IMAD R15, R15, 0xef, RZ ;  /* 0x000000ef0f0f7824 */ /* 0x000fe200078e02ff */
[----:B------:R-:W-:-:S05]  /*27570*/  LEA.HI.X.SX32 R7, R85, R27, 0x1, P5 ;  /* 0x0000001b55077211 */ /* 0x000fca00028f0eff */
[----:B----4-:R-:W4:Y:S01]  /*27580*/  LDC R22, c[0x0][0x278] ;  /* 0x00009e00ff167b82 */ /* 0x010f220000000800 */
[-C--:B------:R-:W-:Y:S01]  /*27590*/  IADD3 R12, P6, R25, R26.reuse, RZ ;  /* 0x0000001a190c7210 */ /* 0x080fe20007fde0ff */
[----:B---3--:R-:W-:Y:S01]  /*275a0*/  IMAD R17, R17, 0x1e6, RZ ;  /* 0x000001e611117824 */ /* 0x008fe200078e02ff */
[----:B------:R3:W-:Y:S05]  /*275b0*/  STG.E.U16 desc[UR6][R4.64], R18 ;  /* 0x0000001204007986 */ /* 0x0007ea000c101506 */
[----:B------:R-:W4:Y:S01]  /*275c0*/  LDC R0, c[0x0][0x278] ;  /* 0x00009e00ff007b82 */ /* 0x000f220000000800 */
[-C--:B------:R-:W-:Y:S01]  /*275d0*/  LEA.HI.X.SX32 R13, R15, R27.reuse, 0x1, P6 ;  /* 0x0000001b0f0d7211 */ /* 0x080fe200030f0eff */
[----:B------:R1:W-:Y:S01]  /*275e0*/  STG.E.U16 desc[UR6][R6.64], R23 ;  /* 0x0000001706007986 */ /* 0x0003e2000c101506 */
[----:B------:R-:W-:Y:S01]  /*275f0*/  PRMT R25, R23, 0x7632, R25 ;  /* 0x0000763217197816 */ /* 0x000fe20000000019 */
[----:B------:R-:W-:Y:S01]  /*27600*/  IMAD R3, R28, 0x1e2, RZ ;  /* 0x000001e21c037824 */ /* 0x000fe200078e02ff */
[-C--:B------:R-:W-:Y:S01]  /*27610*/  IADD3 R2, P5, R19, R26.reuse, RZ ;  /* 0x0000001a13027210 */ /* 0x080fe20007fbe0ff */
[----:B---3--:R-:W-:Y:S01]  /*27620*/  IMAD R5, R16, 0xf3, RZ ;  /* 0x000000f310057824 */ /* 0x008fe200078e02ff */
[----:B------:R-:W-:Y:S01]  /*27630*/  IADD3 R16, P6, R17, R26, RZ ;  /* 0x0000001a11107210 */ /* 0x000fe20007fde0ff */
[----:B--2---:R-:W-:Y:S01]  /*27640*/  IMAD R29, R29, 0x1e4, RZ ;  /* 0x000001e41d1d7824 */ /* 0x004fe200078e02ff */
[----:B------:R2:W-:Y:S01]  /*27650*/  STG.E.U16 desc[UR6][R12.64], R25 ;  /* 0x000000190c007986 */ /* 0x0005e2000c101506 */
[----:B------:R-:W-:Y:S01]  /*27660*/  IMAD R15, R14, 0xf1, RZ ;  /* 0x000000f10e0f7824 */ /* 0x000fe200078e02ff */
[----:B------:R-:W3:Y:S01]  /*27670*/  LDC R18, c[0x0][0x278] ;  /* 0x00009e00ff127b82 */ /* 0x000ee20000000800 */
[----:B------:R-:W-:-:S02]  /*27680*/  LEA.HI.X.SX32 R17, R5, R27, 0x1, P6 ;  /* 0x0000001b05117211 */ /* 0x000fc400030f0eff */
[----:B------:R-:W3:Y:S05]  /*27690*/  LDS.128 R4, [R24] ;  /* 0x0000000018047984 */ /* 0x000eea0000000c00 */
[----:B-1----:R-:W1:Y:S01]  /*276a0*/  LDC R23, c[0x0][0x278] ;  /* 0x00009e00ff177b82 */ /* 0x002e620000000800 */
[----:B--2---:R-:W-:Y:S02]  /*276b0*/  IADD3 R12, P3, R3, R26, RZ ;  /* 0x0000001a030c7210 */ /* 0x004fe40007f7e0ff */
[----:B------:R-:W-:-:S05]  /*276c0*/  LEA.HI.X.SX32 R3, R155, R27, 0x1, P5 ;  /* 0x0000001b9b037211 */ /* 0x000fca00028f0eff */
[----:B------:R-:W2:Y:S01]  /*276d0*/  LDC R25, c[0x0][0x278] ;  /* 0x00009e00ff197b82 */ /* 0x000ea20000000800 */
[----:B------:R-:W-:Y:S01]  /*276e0*/  IADD3 R14, P5, R29, R26, RZ ;  /* 0x0000001a1d0e7210 */ /* 0x000fe20007fbe0ff */
[----:B------:R0:W-:Y:S01]  /*276f0*/  STG.E.U16 desc[UR6][R2.64], R36 ;  /* 0x0000002402007986 */ /* 0x0001e2000c101506 */
[----:B------:R-:W-:-:S05]  /*27700*/  LEA.HI.X.SX32 R13, R15, R27, 0x1, P3 ;  /* 0x0000001b0f0d7211 */ /* 0x000fca00018f0eff */
[----:B------:R-:W3:Y:S01]  /*27710*/  LDC R19, c[0x0][0x278] ;  /* 0x00009e00ff137b82 */ /* 0x000ee20000000800 */
[----:B------:R-:W-:Y:S02]  /*27720*/  PRMT R28, R36, 0x7632, R28 ;  /* 0x00007632241c7816 */ /* 0x000fe4000000001c */
[----:B------:R-:W-:Y:S01]  /*27730*/  LEA.HI.X.SX32 R15, R197, R27, 0x1, P5 ;  /* 0x0000001bc50f7211 */ /* 0x000fe200028f0eff */
[----:B0-----:R-:W-:Y:S01]  /*27740*/  IMAD R29, R20, 0x1ea, RZ ;  /* 0x000001ea141d7824 */ /* 0x001fe200078e02ff */
[----:B------:R-:W-:Y:S01]  /*27750*/  PRMT R30, R37, 0x7632, R30 ;  /* 0x00007632251e7816 */ /* 0x000fe2000000001e */
[----:B------:R-:W-:Y:S02]  /*27760*/  IMAD R3, R21, 0x1e8, RZ ;  /* 0x000001e815037824 */ /* 0x000fe400078e02ff */
[----:B------:R-:W0:Y:S01]  /*27770*/  LDC R21, c[0x0][0x278] ;  /* 0x00009e00ff157b82 */ /* 0x000e220000000800 */
[----:B----4-:R-:W-:Y:S01]  /*27780*/  IMAD R31, R22, 0x1ec, RZ ;  /* 0x000001ec161f7824 */ /* 0x010fe200078e02ff */
[----:B------:R4:W-:Y:S01]  /*27790*/  STG.E.U16 desc[UR6][R12.64], R28 ;  /* 0x0000001c0c007986 */ /* 0x0009e2000c101506 */
[----:B------:R-:W-:-:S03]  /*277a0*/  IADD3 R2, P3, R3, R26, RZ ;  /* 0x0000001a03027210 */ /* 0x000fc60007f7e0ff */
[----:B------:R1:W-:Y:S02]  /*277b0*/  STG.E.U16 desc[UR6][R14.64], R37 ;  /* 0x000000250e007986 */ /* 0x0003e4000c101506 */
[----:B------:R-:W0:Y:S02]  /*277c0*/  LDC R22, c[0x0][0x278] ;  /* 0x00009e00ff167b82 */ /* 0x000e240000000800 */
[----:B------:R1:W-:Y:S01]  /*277d0*/  STG.E.U16 desc[UR6][R16.64], R30 ;  /* 0x0000001e10007986 */ /* 0x0003e2000c101506 */
[----:B----4-:R-:W-:Y:S01]  /*277e0*/  IMAD R13, R0, 0xf5, RZ ;  /* 0x000000f5000d7824 */ /* 0x010fe200078e02ff */
[----:B------:R-:W-:-:S04]  /*277f0*/  IADD3 R12, P5, R29, R26, RZ ;  /* 0x0000001a1d0c7210 */ /* 0x000fc80007fbe0ff */
[----:B------:R-:W4:Y:S01]  /*27800*/  LDC R0, c[0x0][0x278] ;  /* 0x00009e00ff007b82 */ /* 0x000f220000000800 */
[----:B-1----:R-:W-:Y:S02]  /*27810*/  IADD3 R14, P6, R31, R26, RZ ;  /* 0x0000001a1f0e7210 */ /* 0x002fe40007fde0ff */
[----:B------:R-:W-:-:S05]  /*27820*/  LEA.HI.X.SX32 R3, R109, R27, 0x1, P3 ;  /* 0x0000001b6d037211 */ /* 0x000fca00018f0eff */
[----:B------:R-:W1:Y:S01]  /*27830*/  LDC R16, c[0x0][0x278] ;  /* 0x00009e00ff107b82 */ /* 0x000e620000000800 */
[-C--:B------:R-:W-:Y:S01]  /*27840*/  LEA.HI.X.SX32 R13, R13, R27.reuse, 0x1, P5 ;  /* 0x0000001b0d0d7211 */ /* 0x080fe200028f0eff */
[----:B------:R-:W-:Y:S01]  /*27850*/  IMAD R17, R23, 0x1ee, RZ ;  /* 0x000001ee17117824 */ /* 0x000fe200078e02ff */
[----:B------:R-:W-:Y:S02]  /*27860*/  PRMT R28, R38, 0x7632, R28 ;  /* 0x00007632261c7816 */ /* 0x000fe4000000001c */
[----:B------:R-:W-:-:S03]  /*27870*/  LEA.HI.X.SX32 R15, R87, R27, 0x1, P6 ;  /* 0x0000001b570f7211 */ /* 0x000fc600030f0eff */
[----:B------:R-:W4:Y:S01]  /*27880*/  LDC R24, c[0x0][0x278] ;  /* 0x00009e00ff187b82 */ /* 0x000f220000000800 */
[----:B------:R3:W-:Y:S01]  /*27890*/  STG.E.U16 desc[UR6][R2.64], R38 ;  /* 0x0000002602007986 */ /* 0x0007e2000c101506 */
[----:B--2---:R-:W-:-:S03]  /*278a0*/  IMAD R29, R25, 0x1f0, RZ ;  /* 0x000001f0191d7824 */ /* 0x004fc600078e02ff */
[----:B------:R-:W-:Y:S03]  /*278b0*/  STG.E.U16 desc[UR6][R12.64], R28 ;  /* 0x0000001c0c007986 */ /* 0x000fe6000c101506 */
[----:B------:R-:W2:Y:S01]  /*278c0*/  LDC R23, c[0x0][0x278] ;  /* 0x00009e00ff177b82 */ /* 0x000ea20000000800 */
[----:B------:R0:W-:Y:S07]  /*278d0*/  STG.E.U16 desc[UR6][R14.64], R39 ;  /* 0x000000270e007986 */ /* 0x0001ee000c101506 */
[----:B------:R-:W2:Y:S01]  /*278e0*/  LDC R20, c[0x0][0x278] ;  /* 0x00009e00ff147b82 */ /* 0x000ea20000000800 */
[----:B---3--:R-:W-:-:S02]  /*278f0*/  IMAD R3, R18, 0xf7, RZ ;  /* 0x000000f712037824 */ /* 0x008fc400078e02ff */
[----:B0-----:R-:W-:-:S05]  /*27900*/  IMAD R15, R19, 0xf9, RZ ;  /* 0x000000f9130f7824 */ /* 0x001fca00078e02ff */
[----:B------:R-:W0:Y:S01]  /*27910*/  LDC R25, c[0x0][0x278] ;  /* 0x00009e00ff197b82 */ /* 0x000e220000000800 */
[----:B------:R-:W-:-:S07]  /*27920*/  IADD3 R2, P3, R17, R26, RZ ;  /* 0x0000001a11027210 */ /* 0x000fce0007f7e0ff */
[----:B------:R-:W3:Y:S01]  /*27930*/  LDC R19, c[0x0][0x278] ;  /* 0x00009e00ff137b82 */ /* 0x000ee20000000800 */
[----:B------:R-:W-:-:S07]  /*27940*/  IMAD R21, R21, 0x1f2, RZ ;  /* 0x000001f215157824 */ /* 0x000fce00078e02ff */
[----:B------:R-:W3:Y:S01]  /*27950*/  LDC R18, c[0x0][0x278] ;  /* 0x00009e00ff127b82 */ /* 0x000ee20000000800 */
[----:B------:R-:W-:Y:S01]  /*27960*/  PRMT R30, R39, 0x7632, R30 ;  /* 0x00007632271e7816 */ /* 0x000fe2000000001e */
[----:B-1----:R-:W-:Y:S01]  /*27970*/  IMAD R17, R16, 0x1f4, RZ ;  /* 0x000001f410117824 */ /* 0x002fe200078e02ff */
[-C--:B------:R-:W-:Y:S02]  /*27980*/  IADD3 R12, P5, R29, R26.reuse, RZ ;  /* 0x0000001a1d0c7210 */ /* 0x080fe40007fbe0ff */
[-C--:B------:R-:W-:Y:S02]  /*27990*/  LEA.HI.X.SX32 R3, R3, R27.reuse, 0x1, P3 ;  /* 0x0000001b03037211 */ /* 0x080fe400018f0eff */
[-C--:B------:R-:W-:Y:S01]  /*279a0*/  IADD3 R14, P3, R21, R26.reuse, RZ ;  /* 0x0000001a150e7210 */ /* 0x080fe20007f7e0ff */
[----:B------:R-:W-:Y:S01]  /*279b0*/  IMAD R21, R22, 0x1f6, RZ ;  /* 0x000001f616157824 */ /* 0x000fe200078e02ff */
[-C--:B------:R-:W-:Y:S01]  /*279c0*/  LEA.HI.X.SX32 R13, R199, R27.reuse, 0x1, P5 ;  /* 0x0000001bc70d7211 */ /* 0x080fe200028f0eff */
[----:B------:R1:W-:Y:S01]  /*279d0*/  STG.E.U16 desc[UR6][R2.64], R30 ;  /* 0x0000001e02007986 */ /* 0x0003e2000c101506 */
[----:B------:R-:W-:Y:S01]  /*279e0*/  LEA.HI.X.SX32 R15, R15, R27, 0x1, P3 ;  /* 0x0000001b0f0f7211 */ /* 0x000fe200018f0eff */
[----:B----4-:R-:W-:Y:S01]  /*279f0*/  IMAD R29, R24, 0x1f8, RZ ;  /* 0x000001f8181d7824 */ /* 0x010fe200078e02ff */
[----:B------:R-:W-:Y:S01]  /*27a00*/  PRMT R28, R4, 0x7632, R28 ;  /* 0x00007632041c7816 */ /* 0x000fe2000000001c */
[----:B--2---:R-:W-:Y:S01]  /*27a10*/  IMAD R23, R23, 0x1fa, RZ ;  /* 0x000001fa17177824 */ /* 0x004fe200078e02ff */
[-C--:B------:R-:W-:Y:S01]  /*27a20*/  IADD3 R16, P5, R17, R26.reuse, RZ ;  /* 0x0000001a11107210 */ /* 0x080fe20007fbe0ff */
[----:B------:R2:W-:Y:S01]  /*27a30*/  STG.E.U16 desc[UR6][R12.64], R4 ;  /* 0x000000040c007986 */ /* 0x0005e2000c101506 */
[----:B-1----:R-:W-:Y:S01]  /*27a40*/  IMAD R3, R0, 0xfb, RZ ;  /* 0x000000fb00037824 */ /* 0x002fe200078e02ff */
[----:B------:R-:W-:-:S02]  /*27a50*/  IADD3 R2, P3, R21, R26, RZ ;  /* 0x0000001a15027210 */ /* 0x000fc40007f7e0ff */
[----:B------:R1:W-:Y:S01]  /*27a60*/  STG.E.U16 desc[UR6][R14.64], R28 ;  /* 0x0000001c0e007986 */ /* 0x0003e2000c101506 */
[-C--:B------:R-:W-:Y:S01]  /*27a70*/  LEA.HI.X.SX32 R17, R153, R27.reuse, 0x1, P5 ;  /* 0x0000001b99117211 */ /* 0x080fe200028f0eff */
[----:B0-----:R-:W-:Y:S01]  /*27a80*/  IMAD R25, R25, 0x1fc, RZ ;  /* 0x000001fc19197824 */ /* 0x001fe200078e02ff */
[-C--:B------:R-:W-:Y:S02]  /*27a90*/  LEA.HI.X.SX32 R3, R3, R27.reuse, 0x1, P3 ;  /* 0x0000001b03037211 */ /* 0x080fe400018f0eff */
[-C--:B--2---:R-:W-:Y:S01]  /*27aa0*/  IADD3 R12, P5, R29, R26.reuse, RZ ;  /* 0x0000001a1d0c7210 */ /* 0x084fe20007fbe0ff */
[----:B---3--:R-:W-:Y:S01]  /*27ab0*/  IMAD R19, R19, 0x1fe, RZ ;  /* 0x000001fe13137824 */ /* 0x008fe200078e02ff */
[----:B------:R-:W-:Y:S01]  /*27ac0*/  PRMT R0, R5, 0x7632, R0 ;  /* 0x0000763205007816 */ /* 0x000fe20000000000 */
[----:B-1----:R-:W-:Y:S01]  /*27ad0*/  IMAD R15, R20, 0xfd, RZ ;  /* 0x000000fd140f7824 */ /* 0x002fe200078e02ff */
[----:B------:R-:W-:Y:S01]  /*27ae0*/  IADD3 R14, P3, R23, R26, RZ ;  /* 0x0000001a170e7210 */ /* 0x000fe20007f7e0ff */
[----:B------:R0:W-:Y:S01]  /*27af0*/  STG.E.U16 desc[UR6][R16.64], R5 ;  /* 0x0000000510007986 */ /* 0x0001e2000c101506 */
[----:B------:R-:W-:-:S02]  /*27b00*/  LEA.HI.X.SX32 R13, R111, R27, 0x1, P5 ;  /* 0x0000001b6f0d7211 */ /* 0x000fc400028f0eff */
[-C--:B------:R-:W-:Y:S02]  /*27b10*/  LEA.HI.X.SX32 R15, R15, R27.reuse, 0x1, P3 ;  /* 0x0000001b0f0f7211 */ /* 0x080fe400018f0eff */
[----:B------:R-:W-:Y:S02]  /*27b20*/  PRMT R20, R6, 0x7632, R20 ;  /* 0x0000763206147816 */ /* 0x000fe40000000014 */
[-C--:B------:R-:W-:Y:S01]  /*27b30*/  IADD3 R4, P5, R25, R26.reuse, RZ ;  /* 0x0000001a19047210 */ /* 0x080fe20007fbe0ff */
[----:B------:R1:W-:Y:S01]  /*27b40*/  STG.E.U16 desc[UR6][R2.64], R0 ;  /* 0x0000000002007986 */ /* 0x0003e2000c101506 */
[----:B0-----:R-:W-:Y:S01]  /*27b50*/  IMAD R17, R18, 0xff, RZ ;  /* 0x000000ff12117824 */ /* 0x001fe200078e02ff */
[----:B------:R-:W-:Y:S02]  /*27b60*/  IADD3 R16, P3, R19, R26, RZ ;  /* 0x0000001a13107210 */ /* 0x000fe40007f7e0ff */
[----:B------:R0:W-:Y:S01]  /*27b70*/  STG.E.U16 desc[UR6][R12.64], R6 ;  /* 0x000000060c007986 */ /* 0x0001e2000c101506 */
[----:B------:R-:W-:-:S02]  /*27b80*/  LEA.HI.X.SX32 R5, R89, R27, 0x1, P5 ;  /* 0x0000001b59057211 */ /* 0x000fc400028f0eff */
[----:B------:R-:W-:Y:S01]  /*27b90*/  LEA.HI.X.SX32 R17, R17, R27, 0x1, P3 ;  /* 0x0000001b11117211 */ /* 0x000fe200018f0eff */
[----:B------:R2:W-:Y:S04]  /*27ba0*/  STG.E.U16 desc[UR6][R14.64], R20 ;  /* 0x000000140e007986 */ /* 0x0005e8000c101506 */
[----:B------:R-:W-:Y:S01]  /*27bb0*/  STG.E.U16 desc[UR6][R4.64], R7 ;  /* 0x0000000704007986 */ /* 0x000fe2000c101506 */
[----:B-1----:R-:W-:Y:S02]  /*27bc0*/  FSEL R3, R220, -INF , P2 ;  /* 0xff800000dc037808 */ /* 0x002fe40001000000 */
[----:B------:R-:W-:Y:S01]  /*27bd0*/  FSEL R0, R215, -INF , P1 ;  /* 0xff800000d7007808 */ /* 0x000fe20000800000 */
[----:B0-----:R-:W-:Y:S01]  /*27be0*/  IMAD.SHL.U32 R6, R228, 0x2, RZ ;  /* 0x00000002e4067824 */ /* 0x001fe200078e00ff */
[----:B------:R-:W-:Y:S01]  /*27bf0*/  FSEL R213, R213, -INF , P0 ;  /* 0xff800000d5d57808 */ /* 0x000fe20000000000 */
[----:B------:R-:W-:Y:S01]  /*27c00*/  FFMA R9, R208, 0.69314718246459960938, R9 ;  /* 0x3f317218d0097823 */ /* 0x000fe20000000009 */
[----:B------:R-:W0:Y:S01]  /*27c10*/  LDC.64 R12, c[0x0][0x230] ;  /* 0x00008c00ff0c7b82 */ /* 0x000e220000000a00 */
[----:B--2---:R-:W-:-:S05]  /*27c20*/  PRMT R15, R7, 0x7632, R15 ;  /* 0x00007632070f7816 */ /* 0x004fca000000000f */
[----:B------:R-:W-:Y:S01]  /*27c30*/  STG.E.U16 desc[UR6][R16.64], R15 ;  /* 0x0000000f10007986 */ /* 0x000fe2000c101506 */
[----:B------:R-:W-:Y:S01]  /*27c40*/  FFMA R10, R3, 0.69314718246459960938, R10 ;  /* 0x3f317218030a7823 */ /* 0x000fe2000000000a */
[----:B------:R-:W-:Y:S01]  /*27c50*/  FFMA R11, R0, 0.69314718246459960938, R11 ;  /* 0x3f317218000b7823 */ /* 0x000fe2000000000b */
[----:B------:R-:W-:Y:S01]  /*27c60*/  FFMA R8, R213, 0.69314718246459960938, R8 ;  /* 0x3f317218d5087823 */ /* 0x000fe20000000008 */
[----:B------:R-:W-:Y:S01]  /*27c70*/  LOP3.LUT R6, R6, 0x1f8, RZ, 0xc0, !PT ;  /* 0x000001f806067812 */ /* 0x000fe200078ec0ff */
[----:B------:R-:W-:Y:S06]  /*27c80*/  BAR.SYNC.DEFER_BLOCKING 0x0 ;  /* 0x0000000000007b1d */ /* 0x000fec0000010000 */
[----:B------:R-:W-:Y:S04]  /*27c90*/  STS.64 [R6+UR4], R10 ;  /* 0x0000000a06007988 */ /* 0x000fe80008000a04 */
[----:B------:R-:W-:Y:S01]  /*27ca0*/  STS.64 [R6+UR4+0x200], R8 ;  /* 0x0002000806007988 */ /* 0x000fe20008000a04 */
[----:B------:R-:W-:Y:S01]  /*27cb0*/  BAR.SYNC.DEFER_BLOCKING 0x0 ;  /* 0x0000000000007b1d */ /* 0x000fe20000010000 */
[----:B------:R-:W-:-:S05]  /*27cc0*/  UIMAD UR8, UR10, UR8, URZ ;  /* 0x000000080a0872a4 */ /* 0x000fca000f8e023f */
[----:B------:R-:W1:Y:S01]  /*27cd0*/  LDS R5, [R194] ;  /* 0x00000000c2057984 */ /* 0x000e620000000800 */
[----:B------:R-:W-:Y:S01]  /*27ce0*/  USHF.L.U32 UR4, UR8, 0x2, URZ ;  /* 0x0000000208047899 */ /* 0x000fe2000800063f */
[C---:B------:R-:W-:Y:S01]  /*27cf0*/  SHF.L.U32 R3, R243.reuse, 0x2, RZ ;  /* 0x00000002f3037819 */ /* 0x040fe200000006ff */
[----:B------:R-:W-:Y:S01]  /*27d00*/  UIMAD.WIDE UR8, UR8, 0x4, URZ ;  /* 0x00000004080878a5 */ /* 0x000fe2000f8e023f */
[----:B------:R-:W-:-:S03]  /*27d10*/  IMAD.HI R0, R243, 0x4, RZ ;  /* 0x00000004f3007827 */ /* 0x000fc600078e02ff */
[----:B0-----:R-:W-:-:S04]  /*27d20*/  IADD3 R2, P0, P1, R3, UR4, R12 ;  /* 0x0000000403027c10 */ /* 0x001fc8000f91e00c */
[----:B------:R-:W-:-:S05]  /*27d30*/  IADD3.X R3, R0, UR9, R13, P0, P1 ;  /* 0x0000000900037c10 */ /* 0x000fca00087e240d */
[----:B-1----:R-:W-:Y:S01]  /*27d40*/  STG.E desc[UR6][R2.64], R5 ;  /* 0x0000000502007986 */ /* 0x002fe2000c101906 */
[----:B------:R-:W-:Y:S05]  /*27d50*/  EXIT ;  /* 0x000000000000794d */ /* 0x000fea0003800000 */
.L_x_2:
[----:B------:R-:W-:-:S00]  /*27d60*/  BRA `(.L_x_2) ;  /* 0xfffffffc00fc7947 */ /* 0x000fc0000383ffff */
[----:B------:R-:W-:-:S00]  /*27d70*/  NOP ;  /* 0x0000000000007918 */ /* 0x000fc00000000000 */
        /* <DEDUP_REMOVED lines=8> */
.L_x_3:


//--------------------- .nv.global.init           --------------------------
	.section	.nv.global.init,"aw",@progbits
.nv.global.init:
	.type		_$_str,@object
	.size		_$_str,(.L_0 - _$_str)
_$_str:
        /*0000*/ 	.byte	0x5f, 0x5f, 0x43, 0x55, 0x44, 0x41, 0x5f, 0x46, 0x54, 0x5a, 0x00
.L_0:


//--------------------- .nv.shared.attn_fwd       --------------------------
	.section	.nv.shared.attn_fwd,"aw",@nobits
	.sectionflags	@""
	.align	16
	.zero		1024


//--------------------- .nv.shared.reserved.0     --------------------------
	.section	.nv.shared.reserved.0,"aw",@nobits
	.weak		__nv_reservedSMEM_offset_0_alias
	.size		__nv_reservedSMEM_offset_0_alias, 0, 0
	.other		__nv_reservedSMEM_offset_0_alias,@"STO_CUDA_RESERVED_SHARED STV_DEFAULT"
__nv_reservedSMEM_offset_0_alias:
	.zero		0


//--------------------- .nv.constant0.attn_fwd    --------------------------
	.section	.nv.constant0.attn_fwd,"a",@progbits
	.sectionflags	@""
	.align	4
.nv.constant0.attn_fwd:
	.zero		664


//--------------------- SYMBOLS --------------------------

	.type		.nv.reservedSmem.offset0,@object
	.size		.nv.reservedSmem.offset0,0x4
